	.target	sm_100a

	.elftype	@"ET_EXEC"


//--------------------- .note.nv.tkinfo           --------------------------
	.section	.note.nv.tkinfo,"",@"SHT_NOTE"
	.sectionflags	@"SHF_NOTE_NV_TKINFO"
	.tkinfo
        /*0018*/ 	.word	0x00000002
        /*0030*/ 	.string	""
        /*0030*/ 	.string	"ptxas"
        /*0030*/ 	.string	"Cuda compilation tools, release 13.0, V13.0.88"
        /*0030*/ 	.string	"Build cuda_13.0.r13.0/compiler.36424714_0"
        /*0030*/ 	.string	"-arch sm_100a -m 64 "



//--------------------- .note.nv.cuinfo           --------------------------
	.section	.note.nv.cuinfo,"",@"SHT_NOTE"
	.sectionflags	@"SHF_NOTE_NV_CUINFO"
        /*0018*/ 	.short	0x0002
        /*001a*/ 	.short	0x0064
        /*001c*/ 	.short	0x0082
	.zero		2


//--------------------- .nv.info                  --------------------------
	.section	.nv.info,"",@"SHT_CUDA_INFO"
	.align	4


	//----- nvinfo : EIATTR_REGCOUNT
	.align		4
        /*0000*/ 	.byte	0x04, 0x2f
        /*0002*/ 	.short	(.L_19 - .L_18)
	.align		4
.L_18:
        /*0004*/ 	.word	index@(_ZN7cutlass13device_kernelINS_4conv6kernel13ConvUniversalINS1_16ConvProblemShapeILNS1_8OperatorE2ELi3EEENS1_10collective14CollectiveConvINS1_47MainloopSm100TmaUmmaWarpSpecializedImplicitGemmILS5_2ELi3ELi3ELi1ELi2EN4cute5tupleIJNSA_1CILi1EEESD_SD_EEEEENSB_IJNSC_ILi128EEENSB_IJSG_EEENSB_IJNSC_ILi64EEEEEEEEENS_10tfloat32_tESL_NSA_8TiledMMAINSA_8MMA_AtomIJNSA_17SM100_MMA_TF32_SSISL_SL_fLi128ELi128ELNSA_4UMMA5MajorE1ELSQ_1ELNSP_7ScaleInE0ELSR_0EEEEEENSA_6LayoutISE_NSB_IJNSC_ILi0EEESV_SV_EEEEENSB_IJNSA_10UnderscoreESY_SY_EEEEENS7_6detail27Sm100ImplicitGemmTileTraitsINSA_13SM90_TMA_LOADENSA_14ComposedLayoutINSA_7SwizzleILi2ELi5ELi2EEENSA_18smem_ptr_flag_bitsILi32EEENSU_INSB_IJNSC_ILi32EEENSC_ILi4EEEEEENSB_IJSD_S19_EEEEEEEvEENS12_INSA_20SM90_TMA_LOAD_IM2COLES1E_vEEEENS_8epilogue10collective18CollectiveEpilogueINS1J_23Sm100TmaWarpSpecializedILi4ELi2ELi16ELb1ELb0EEEJSK_NSB_IJNSU_ISG_SD_EENSU_INSC_ILi16EEESD_EEEEESL_NSB_IJlNSB_IJSD_lllEEESV_EEESL_S1T_NS1J_6fusion15FusionCallbacksIS1N_NS1U_17LinearCombinationISL_fSL_fLNS_15FloatRoundStyleE2EEESK_S1R_JEEENSA_5SM1004TMEM4LOAD26SM100_TMEM_LOAD_32dp32b16xES13_NS14_INS15_ILi2ELi4ELi3EEES18_NSU_INSB_IJNSC_ILi8EEES1P_EEENSB_IJS1P_SD_EEEEEEENSA_39AutoVectorizingCopyWithAssumedAlignmentILi128EEENSA_14SM90_TMA_STOREES29_S2B_S2B_EEEvvEEEEvNT_6ParamsE)
        /*0008*/ 	.word	0x00000060


	//----- nvinfo : EIATTR_FRAME_SIZE
	.align		4
.L_19:
        /*000c*/ 	.byte	0x04, 0x11
        /*000e*/ 	.short	(.L_21 - .L_20)
	.align		4
.L_20:
        /*0010*/ 	.word	index@($__internal_2_$__cuda_sm10x_tcgen05_guardrail_trap_unallocated_columns_being_dealloced)
        /*0014*/ 	.word	0x00000008


	//----- nvinfo : EIATTR_FRAME_SIZE
	.align		4
.L_21:
        /*0018*/ 	.byte	0x04, 0x11
        /*001a*/ 	.short	(.L_23 - .L_22)
	.align		4
.L_22:
        /*001c*/ 	.word	index@($__internal_1_$__cuda_sm10x_tcgen05_guardrail_trap_phase_invalid_during_alloc)
        /*0020*/ 	.word	0x00000008


	//----- nvinfo : EIATTR_FRAME_SIZE
	.align		4
.L_23:
        /*0024*/ 	.byte	0x04, 0x11
        /*0026*/ 	.short	(.L_25 - .L_24)
	.align		4
.L_24:
        /*0028*/ 	.word	index@($__internal_0_$__cuda_sm10x_tcgen05_guardrail_trap_col_being_dealloced_not_returned_by_alloc)
        /*002c*/ 	.word	0x00000008


	//----- nvinfo : EIATTR_FRAME_SIZE
	.align		4
.L_25:
        /*0030*/ 	.byte	0x04, 0x11
        /*0032*/ 	.short	(.L_27 - .L_26)
	.align		4
.L_26:
        /*0034*/ 	.word	index@(_ZN7cutlass13device_kernelINS_4conv6kernel13ConvUniversalINS1_16ConvProblemShapeILNS1_8OperatorE2ELi3EEENS1_10collective14CollectiveConvINS1_47MainloopSm100TmaUmmaWarpSpecializedImplicitGemmILS5_2ELi3ELi3ELi1ELi2EN4cute5tupleIJNSA_1CILi1EEESD_SD_EEEEENSB_IJNSC_ILi128EEENSB_IJSG_EEENSB_IJNSC_ILi64EEEEEEEEENS_10tfloat32_tESL_NSA_8TiledMMAINSA_8MMA_AtomIJNSA_17SM100_MMA_TF32_SSISL_SL_fLi128ELi128ELNSA_4UMMA5MajorE1ELSQ_1ELNSP_7ScaleInE0ELSR_0EEEEEENSA_6LayoutISE_NSB_IJNSC_ILi0EEESV_SV_EEEEENSB_IJNSA_10UnderscoreESY_SY_EEEEENS7_6detail27Sm100ImplicitGemmTileTraitsINSA_13SM90_TMA_LOADENSA_14ComposedLayoutINSA_7SwizzleILi2ELi5ELi2EEENSA_18smem_ptr_flag_bitsILi32EEENSU_INSB_IJNSC_ILi32EEENSC_ILi4EEEEEENSB_IJSD_S19_EEEEEEEvEENS12_INSA_20SM90_TMA_LOAD_IM2COLES1E_vEEEENS_8epilogue10collective18CollectiveEpilogueINS1J_23Sm100TmaWarpSpecializedILi4ELi2ELi16ELb1ELb0EEEJSK_NSB_IJNSU_ISG_SD_EENSU_INSC_ILi16EEESD_EEEEESL_NSB_IJlNSB_IJSD_lllEEESV_EEESL_S1T_NS1J_6fusion15FusionCallbacksIS1N_NS1U_17LinearCombinationISL_fSL_fLNS_15FloatRoundStyleE2EEESK_S1R_JEEENSA_5SM1004TMEM4LOAD26SM100_TMEM_LOAD_32dp32b16xES13_NS14_INS15_ILi2ELi4ELi3EEES18_NSU_INSB_IJNSC_ILi8EEES1P_EEENSB_IJS1P_SD_EEEEEEENSA_39AutoVectorizingCopyWithAssumedAlignmentILi128EEENSA_14SM90_TMA_STOREES29_S2B_S2B_EEEvvEEEEvNT_6ParamsE)
        /*0038*/ 	.word	0x00000008


	//----- nvinfo : EIATTR_MIN_STACK_SIZE
	.align		4
.L_27:
        /*003c*/ 	.byte	0x04, 0x12
        /*003e*/ 	.short	(.L_29 - .L_28)
	.align		4
.L_28:
        /*0040*/ 	.word	index@(_ZN7cutlass13device_kernelINS_4conv6kernel13ConvUniversalINS1_16ConvProblemShapeILNS1_8OperatorE2ELi3EEENS1_10collective14CollectiveConvINS1_47MainloopSm100TmaUmmaWarpSpecializedImplicitGemmILS5_2ELi3ELi3ELi1ELi2EN4cute5tupleIJNSA_1CILi1EEESD_SD_EEEEENSB_IJNSC_ILi128EEENSB_IJSG_EEENSB_IJNSC_ILi64EEEEEEEEENS_10tfloat32_tESL_NSA_8TiledMMAINSA_8MMA_AtomIJNSA_17SM100_MMA_TF32_SSISL_SL_fLi128ELi128ELNSA_4UMMA5MajorE1ELSQ_1ELNSP_7ScaleInE0ELSR_0EEEEEENSA_6LayoutISE_NSB_IJNSC_ILi0EEESV_SV_EEEEENSB_IJNSA_10UnderscoreESY_SY_EEEEENS7_6detail27Sm100ImplicitGemmTileTraitsINSA_13SM90_TMA_LOADENSA_14ComposedLayoutINSA_7SwizzleILi2ELi5ELi2EEENSA_18smem_ptr_flag_bitsILi32EEENSU_INSB_IJNSC_ILi32EEENSC_ILi4EEEEEENSB_IJSD_S19_EEEEEEEvEENS12_INSA_20SM90_TMA_LOAD_IM2COLES1E_vEEEENS_8epilogue10collective18CollectiveEpilogueINS1J_23Sm100TmaWarpSpecializedILi4ELi2ELi16ELb1ELb0EEEJSK_NSB_IJNSU_ISG_SD_EENSU_INSC_ILi16EEESD_EEEEESL_NSB_IJlNSB_IJSD_lllEEESV_EEESL_S1T_NS1J_6fusion15FusionCallbacksIS1N_NS1U_17LinearCombinationISL_fSL_fLNS_15FloatRoundStyleE2EEESK_S1R_JEEENSA_5SM1004TMEM4LOAD26SM100_TMEM_LOAD_32dp32b16xES13_NS14_INS15_ILi2ELi4ELi3EEES18_NSU_INSB_IJNSC_ILi8EEES1P_EEENSB_IJS1P_SD_EEEEEEENSA_39AutoVectorizingCopyWithAssumedAlignmentILi128EEENSA_14SM90_TMA_STOREES29_S2B_S2B_EEEvvEEEEvNT_6ParamsE)
        /*0044*/ 	.word	0x00000008
.L_29:


//--------------------- .nv.compat                --------------------------
	.section	.nv.compat,"",@"SHT_CUDA_COMPAT_INFO"
	.align	4
        /*0000*/ 	.byte	0x02, 0x09, 0x01, 0x00, 0x02, 0x02, 0x02, 0x00, 0x02, 0x05, 0x05, 0x00, 0x03, 0x07, 0x01, 0x01
        /*0010*/ 	.byte	0x02, 0x03, 0x01, 0x00, 0x02, 0x06, 0x01, 0x00, 0x04, 0x0b, 0x08, 0x00, 0x09, 0x00, 0x00, 0x00
        /*0020*/ 	.byte	0x00, 0x00, 0x00, 0x00


//--------------------- .nv.info._ZN7cutlass13device_kernelINS_4conv6kernel13ConvUniversalINS1_16ConvProblemShapeILNS1_8OperatorE2ELi3EEENS1_10collective14CollectiveConvINS1_47MainloopSm100TmaUmmaWarpSpecializedImplicitGemmILS5_2ELi3ELi3ELi1ELi2EN4cute5tupleIJNSA_1CILi1EEESD_SD_EEEEENSB_IJNSC_ILi128EEENSB_IJSG_EEENSB_IJNSC_ILi64EEEEEEEEENS_10tfloat32_tESL_NSA_8TiledMMAINSA_8MMA_AtomIJNSA_17SM100_MMA_TF32_SSISL_SL_fLi128ELi128ELNSA_4UMMA5MajorE1ELSQ_1ELNSP_7ScaleInE0ELSR_0EEEEEENSA_6LayoutISE_NSB_IJNSC_ILi0EEESV_SV_EEEEENSB_IJNSA_10UnderscoreESY_SY_EEEEENS7_6detail27Sm100ImplicitGemmTileTraitsINSA_13SM90_TMA_LOADENSA_14ComposedLayoutINSA_7SwizzleILi2ELi5ELi2EEENSA_18smem_ptr_flag_bitsILi32EEENSU_INSB_IJNSC_ILi32EEENSC_ILi4EEEEEENSB_IJSD_S19_EEEEEEEvEENS12_INSA_20SM90_TMA_LOAD_IM2COLES1E_vEEEENS_8epilogue10collective18CollectiveEpilogueINS1J_23Sm100TmaWarpSpecializedILi4ELi2ELi16ELb1ELb0EEEJSK_NSB_IJNSU_ISG_SD_EENSU_INSC_ILi16EEESD_EEEEESL_NSB_IJlNSB_IJSD_lllEEESV_EEESL_S1T_NS1J_6fusion15FusionCallbacksIS1N_NS1U_17LinearCombinationISL_fSL_fLNS_15FloatRoundStyleE2EEESK_S1R_JEEENSA_5SM1004TMEM4LOAD26SM100_TMEM_LOAD_32dp32b16xES13_NS14_INS15_ILi2ELi4ELi3EEES18_NSU_INSB_IJNSC_ILi8EEES1P_EEENSB_IJS1P_SD_EEEEEEENSA_39AutoVectorizingCopyWithAssumedAlignmentILi128EEENSA_14SM90_TMA_STOREES29_S2B_S2B_EEEvvEEEEvNT_6ParamsE --------------------------
	.section	.nv.info._ZN7cutlass13device_kernelINS_4conv6kernel13ConvUniversalINS1_16ConvProblemShapeILNS1_8OperatorE2ELi3EEENS1_10collective14CollectiveConvINS1_47MainloopSm100TmaUmmaWarpSpecializedImplicitGemmILS5_2ELi3ELi3ELi1ELi2EN4cute5tupleIJNSA_1CILi1EEESD_SD_EEEEENSB_IJNSC_ILi128EEENSB_IJSG_EEENSB_IJNSC_ILi64EEEEEEEEENS_10tfloat32_tESL_NSA_8TiledMMAINSA_8MMA_AtomIJNSA_17SM100_MMA_TF32_SSISL_SL_fLi128ELi128ELNSA_4UMMA5MajorE1ELSQ_1ELNSP_7ScaleInE0ELSR_0EEEEEENSA_6LayoutISE_NSB_IJNSC_ILi0EEESV_SV_EEEEENSB_IJNSA_10UnderscoreESY_SY_EEEEENS7_6detail27Sm100ImplicitGemmTileTraitsINSA_13SM90_TMA_LOADENSA_14ComposedLayoutINSA_7SwizzleILi2ELi5ELi2EEENSA_18smem_ptr_flag_bitsILi32EEENSU_INSB_IJNSC_ILi32EEENSC_ILi4EEEEEENSB_IJSD_S19_EEEEEEEvEENS12_INSA_20SM90_TMA_LOAD_IM2COLES1E_vEEEENS_8epilogue10collective18CollectiveEpilogueINS1J_23Sm100TmaWarpSpecializedILi4ELi2ELi16ELb1ELb0EEEJSK_NSB_IJNSU_ISG_SD_EENSU_INSC_ILi16EEESD_EEEEESL_NSB_IJlNSB_IJSD_lllEEESV_EEESL_S1T_NS1J_6fusion15FusionCallbacksIS1N_NS1U_17LinearCombinationISL_fSL_fLNS_15FloatRoundStyleE2EEESK_S1R_JEEENSA_5SM1004TMEM4LOAD26SM100_TMEM_LOAD_32dp32b16xES13_NS14_INS15_ILi2ELi4ELi3EEES18_NSU_INSB_IJNSC_ILi8EEES1P_EEENSB_IJS1P_SD_EEEEEEENSA_39AutoVectorizingCopyWithAssumedAlignmentILi128EEENSA_14SM90_TMA_STOREES29_S2B_S2B_EEEvvEEEEvNT_6ParamsE,"",@"SHT_CUDA_INFO"
	.sectionflags	@""
	.align	4


	//----- nvinfo : EIATTR_CUDA_API_VERSION
	.align		4
        /*0000*/ 	.byte	0x04, 0x37
        /*0002*/ 	.short	(.L_31 - .L_30)
.L_30:
        /*0004*/ 	.word	0x00000082


	//----- nvinfo : EIATTR_KPARAM_INFO
	.align		4
.L_31:
        /*0008*/ 	.byte	0x04, 0x17
        /*000a*/ 	.short	(.L_33 - .L_32)
.L_32:
        /*000c*/ 	.word	0x00000000
        /*0010*/ 	.short	0x0000
        /*0012*/ 	.short	0x0000
        /*0014*/ 	.byte	0x00, 0xf0, 0x01, 0x24


	//----- nvinfo : EIATTR_AT_ENTRY_FRAGMENTS
	.align		4
.L_33:
        /*0018*/ 	.byte	0x04, 0x4f
        /*001a*/ 	.short	(.L_35 - .L_34)


	//   ....[0]....
.L_34:
        /*001c*/ 	.word	0x00000006


	//----- nvinfo : EIATTR_RESERVED_SMEM_USED
	.align		4
.L_35:
        /*0020*/ 	.byte	0x01, 0x41
	.zero		2


	//----- nvinfo : EIATTR_SPARSE_MMA_MASK
	.align		4
        /*0024*/ 	.byte	0x03, 0x50
        /*0026*/ 	.short	0x0000


	//----- nvinfo : EIATTR_TCGEN05_1CTA_USED
	.align		4
        /*0028*/ 	.byte	0x01, 0x51
	.zero		2


	//----- nvinfo : EIATTR_MAXREG_COUNT
	.align		4
        /*002c*/ 	.byte	0x03, 0x1b
        /*002e*/ 	.short	0x00ff


	//----- nvinfo : EIATTR_NUM_BARRIERS
	.align		4
        /*0030*/ 	.byte	0x02, 0x4c
        /*0032*/ 	.byte	0x07
	.zero		1


	//----- nvinfo : EIATTR_EXTERNS
	.align		4
        /*0034*/ 	.byte	0x04, 0x0f
        /*0036*/ 	.short	(.L_37 - .L_36)


	//   ....[0]....
	.align		4
.L_36:
        /*0038*/ 	.word	index@(__assertfail)


	//----- nvinfo : EIATTR_MERCURY_ISA_VERSION
	.align		4
.L_37:
        /*003c*/ 	.byte	0x03, 0x5f
        /*003e*/ 	.short	0x0101


	//----- nvinfo : EIATTR_INT_WARP_WIDE_INSTR_OFFSETS
	.align		4
        /*0040*/ 	.byte	0x04, 0x31
        /*0042*/ 	.short	(.L_39 - .L_38)


	//   ....[0]....
.L_38:
        /*0044*/ 	.word	0x00004830


	//   ....[1]....
        /*0048*/ 	.word	0x00004850


	//   ....[2]....
        /*004c*/ 	.word	0x00004880


	//   ....[3]....
        /*0050*/ 	.word	0x00005af0


	//   ....[4]....
        /*0054*/ 	.word	0x00005b50


	//   ....[5]....
        /*0058*/ 	.word	0x00005c50


	//   ....[6]....
        /*005c*/ 	.word	0x00005cd0


	//   ....[7]....
        /*0060*/ 	.word	0x00005de0


	//   ....[8]....
        /*0064*/ 	.word	0x00005e60


	//   ....[9]....
        /*0068*/ 	.word	0x00005f70


	//   ....[10]....
        /*006c*/ 	.word	0x00006000


	//   ....[11]....
        /*0070*/ 	.word	0x00006110


	//   ....[12]....
        /*0074*/ 	.word	0x00006190


	//   ....[13]....
        /*0078*/ 	.word	0x00006270


	//   ....[14]....
        /*007c*/ 	.word	0x000062f0


	//   ....[15]....
        /*0080*/ 	.word	0x000063d0


	//   ....[16]....
        /*0084*/ 	.word	0x00006460


	//   ....[17]....
        /*0088*/ 	.word	0x00006550


	//   ....[18]....
        /*008c*/ 	.word	0x000065e0


	//----- nvinfo : EIATTR_COOP_GROUP_MASK_REGIDS
	.align		4
.L_39:
        /*0090*/ 	.byte	0x04, 0x29
        /*0092*/ 	.short	(.L_41 - .L_40)


	//   ....[0]....
.L_40:
        /*0094*/ 	.word	0xffffffff


	//   ....[1]....
        /*0098*/ 	.word	0xffffffff


	//   ....[2]....
        /*009c*/ 	.word	0xffffffff


	//   ....[3]....
        /*00a0*/ 	.word	0xffffffff


	//   ....[4]....
        /*00a4*/ 	.word	0xffffffff


	//   ....[5]....
        /*00a8*/ 	.word	0xffffffff


	//   ....[6]....
        /*00ac*/ 	.word	0xffffffff


	//   ....[7]....
        /*00b0*/ 	.word	0xffffffff


	//   ....[8]....
        /*00b4*/ 	.word	0xffffffff


	//   ....[9]....
        /*00b8*/ 	.word	0xffffffff


	//   ....[10]....
        /*00bc*/ 	.word	0xffffffff


	//   ....[11]....
        /*00c0*/ 	.word	0xffffffff


	//----- nvinfo : EIATTR_COOP_GROUP_INSTR_OFFSETS
	.align		4
.L_41:
        /*00c4*/ 	.byte	0x04, 0x28
        /*00c6*/ 	.short	(.L_43 - .L_42)


	//   ....[0]....
.L_42:
        /*00c8*/ 	.word	0x00000090


	//   ....[1]....
        /*00cc*/ 	.word	0x00000500


	//   ....[2]....
        /*00d0*/ 	.word	0x00000650


	//   ....[3]....
        /*00d4*/ 	.word	0x000007f0


	//   ....[4]....
        /*00d8*/ 	.word	0x000008f0


	//   ....[5]....
        /*00dc*/ 	.word	0x00000a40


	//   ....[6]....
        /*00e0*/ 	.word	0x00002ce0


	//   ....[7]....
        /*00e4*/ 	.word	0x00003990


	//   ....[8]....
        /*00e8*/ 	.word	0x00003ba0


	//   ....[9]....
        /*00ec*/ 	.word	0x00003bd0


	//   ....[10]....
        /*00f0*/ 	.word	0x00004710


	//   ....[11]....
        /*00f4*/ 	.word	0x00004950


	//----- nvinfo : EIATTR_VRC_CTA_INIT_COUNT
	.align		4
.L_43:
        /*00f8*/ 	.byte	0x02, 0x4a
        /*00fa*/ 	.byte	0x80
	.zero		1


	//----- nvinfo : EIATTR_SYSCALL_OFFSETS
	.align		4
        /*00fc*/ 	.byte	0x04, 0x46
        /*00fe*/ 	.short	(.L_45 - .L_44)


	//   ....[0]....
.L_44:
        /*0100*/ 	.word	0x00007880


	//   ....[1]....
        /*0104*/ 	.word	0x00007970


	//   ....[2]....
        /*0108*/ 	.word	0x00008130


	//   ....[3]....
        /*010c*/ 	.word	0x00008ab0


	//   ....[4]....
        /*0110*/ 	.word	0x000093e0


	//   ....[5]....
        /*0114*/ 	.word	0x00009d50


	//   ....[6]....
        /*0118*/ 	.word	0x0000a6c0


	//   ....[7]....
        /*011c*/ 	.word	0x0000b060


	//   ....[8]....
        /*0120*/ 	.word	0x0000b9d0


	//   ....[9]....
        /*0124*/ 	.word	0x0000c2f0


	//----- nvinfo : EIATTR_MBARRIER_INSTR_OFFSETS
	.align		4
.L_45:
        /*0128*/ 	.byte	0x04, 0x39
        /*012a*/ 	.short	(.L_47 - .L_46)


	//   ....[0]....
.L_46:
        /*012c*/ 	.word	0x000005e0
        /*0130*/ 	.word	0x000000ff
        /*0134*/ 	.word	0x00000000
        /*0138*/ 	.short	0x0100
        /*013a*/ 	.byte	0x04
	.zero		1


	//   ....[1]....
        /*013c*/ 	.word	0x000005f0
        /*0140*/ 	.word	0x000000ff
        /*0144*/ 	.word	0x00000018
        /*0148*/ 	.short	0x0100
        /*014a*/ 	.byte	0x04
	.zero		1


	//   ....[2]....
        /*014c*/ 	.word	0x00000600
        /*0150*/ 	.word	0x000000ff
        /*0154*/ 	.word	0x00000008
        /*0158*/ 	.short	0x0100
        /*015a*/ 	.byte	0x04
	.zero		1


	//   ....[3]....
        /*015c*/ 	.word	0x00000610
        /*0160*/ 	.word	0x000000ff
        /*0164*/ 	.word	0x00000020
        /*0168*/ 	.short	0x0100
        /*016a*/ 	.byte	0x04
	.zero		1


	//   ....[4]....
        /*016c*/ 	.word	0x00000620
        /*0170*/ 	.word	0x000000ff
        /*0174*/ 	.word	0x00000010
        /*0178*/ 	.short	0x0100
        /*017a*/ 	.byte	0x04
	.zero		1


	//   ....[5]....
        /*017c*/ 	.word	0x00000630
        /*0180*/ 	.word	0x000000ff
        /*0184*/ 	.word	0x00000028
        /*0188*/ 	.short	0x0100
        /*018a*/ 	.byte	0x04
	.zero		1


	//   ....[6]....
        /*018c*/ 	.word	0x00000760
        /*0190*/ 	.word	0x000000ff
        /*0194*/ 	.word	0x00000030
        /*0198*/ 	.short	0x0100
        /*019a*/ 	.byte	0x04
	.zero		1


	//   ....[7]....
        /*019c*/ 	.word	0x00000770
        /*01a0*/ 	.word	0x000000ff
        /*01a4*/ 	.word	0x00000050
        /*01a8*/ 	.short	0x0100
        /*01aa*/ 	.byte	0x04
	.zero		1


	//   ....[8]....
        /*01ac*/ 	.word	0x00000780
        /*01b0*/ 	.word	0x000000ff
        /*01b4*/ 	.word	0x00000038
        /*01b8*/ 	.short	0x0100
        /*01ba*/ 	.byte	0x04
	.zero		1


	//   ....[9]....
        /*01bc*/ 	.word	0x00000790
        /*01c0*/ 	.word	0x000000ff
        /*01c4*/ 	.word	0x00000058
        /*01c8*/ 	.short	0x0100
        /*01ca*/ 	.byte	0x04
	.zero		1


	//   ....[10]....
        /*01cc*/ 	.word	0x000007a0
        /*01d0*/ 	.word	0x000000ff
        /*01d4*/ 	.word	0x00000040
        /*01d8*/ 	.short	0x0100
        /*01da*/ 	.byte	0x04
	.zero		1


	//   ....[11]....
        /*01dc*/ 	.word	0x000007b0
        /*01e0*/ 	.word	0x000000ff
        /*01e4*/ 	.word	0x00000060
        /*01e8*/ 	.short	0x0100
        /*01ea*/ 	.byte	0x04
	.zero		1


	//   ....[12]....
        /*01ec*/ 	.word	0x000007c0
        /*01f0*/ 	.word	0x000000ff
        /*01f4*/ 	.word	0x00000048
        /*01f8*/ 	.short	0x0100
        /*01fa*/ 	.byte	0x04
	.zero		1


	//   ....[13]....
        /*01fc*/ 	.word	0x000007d0
        /*0200*/ 	.word	0x000000ff
        /*0204*/ 	.word	0x00000068
        /*0208*/ 	.short	0x0100
        /*020a*/ 	.byte	0x04
	.zero		1


	//   ....[14]....
        /*020c*/ 	.word	0x000008c0
        /*0210*/ 	.word	0x000000ff
        /*0214*/ 	.word	0x00000070
        /*0218*/ 	.short	0x0100
        /*021a*/ 	.byte	0x06
	.zero		1


	//   ....[15]....
        /*021c*/ 	.word	0x000008d0
        /*0220*/ 	.word	0x000000ff
        /*0224*/ 	.word	0x00000078
        /*0228*/ 	.short	0x0100
        /*022a*/ 	.byte	0x06
	.zero		1


	//   ....[16]....
        /*022c*/ 	.word	0x00000a10
        /*0230*/ 	.word	0x000000ff
        /*0234*/ 	.word	0x00000080
        /*0238*/ 	.short	0x0100
        /*023a*/ 	.byte	0x06
	.zero		1


	//   ....[17]....
        /*023c*/ 	.word	0x00000a20
        /*0240*/ 	.word	0x000000ff
        /*0244*/ 	.word	0x00000088
        /*0248*/ 	.short	0x0100
        /*024a*/ 	.byte	0x06
	.zero		1


	//   ....[18]....
        /*024c*/ 	.word	0x00000b70
        /*0250*/ 	.word	0x000000ff
        /*0254*/ 	.word	0x00000090
        /*0258*/ 	.short	0x0100
        /*025a*/ 	.byte	0x04
	.zero		1


	//   ....[19]....
        /*025c*/ 	.word	0x00000b80
        /*0260*/ 	.word	0x000000ff
        /*0264*/ 	.word	0x000000a0
        /*0268*/ 	.short	0x0100
        /*026a*/ 	.byte	0x04
	.zero		1


	//   ....[20]....
        /*026c*/ 	.word	0x00000b90
        /*0270*/ 	.word	0x000000ff
        /*0274*/ 	.word	0x00000098
        /*0278*/ 	.short	0x0100
        /*027a*/ 	.byte	0x04
	.zero		1


	//   ....[21]....
        /*027c*/ 	.word	0x00000ba0
        /*0280*/ 	.word	0x000000ff
        /*0284*/ 	.word	0x000000a8
        /*0288*/ 	.short	0x0100
        /*028a*/ 	.byte	0x04
	.zero		1


	//   ....[22]....
        /*028c*/ 	.word	0x00001a20
        /*0290*/ 	.word	0x000000ff
        /*0294*/ 	.word	0x00000018
        /*0298*/ 	.short	0x010a
        /*029a*/ 	.byte	0x08
	.zero		1


	//   ....[23]....
        /*029c*/ 	.word	0x00001e40
        /*02a0*/ 	.word	0x000000ff
        /*02a4*/ 	.word	0x00000018
        /*02a8*/ 	.short	0x010a
        /*02aa*/ 	.byte	0x35
	.zero		1


	//   ....[24]....
        /*02ac*/ 	.word	0x00001fd0
        /*02b0*/ 	.word	0x000000ff
        /*02b4*/ 	.word	0x00000018
        /*02b8*/ 	.short	0x010a
        /*02ba*/ 	.byte	0x08
	.zero		1


	//   ....[25]....
        /*02bc*/ 	.word	0x00002450
        /*02c0*/ 	.word	0x000000ff
        /*02c4*/ 	.word	0x00000078
        /*02c8*/ 	.short	0x0101
        /*02ca*/ 	.byte	0x3a
	.zero		1


	//   ....[26]....
        /*02cc*/ 	.word	0x00002490
        /*02d0*/ 	.word	0x000000ff
        /*02d4*/ 	.word	0x00000018
        /*02d8*/ 	.short	0x010a
        /*02da*/ 	.byte	0x04
	.zero		1


	//   ....[27]....
        /*02dc*/ 	.word	0x000026f0
        /*02e0*/ 	.word	0x000000ff
        /*02e4*/ 	.word	0x00000018
        /*02e8*/ 	.short	0x010a
        /*02ea*/ 	.byte	0x35
	.zero		1


	//   ....[28]....
        /*02ec*/ 	.word	0x00002870
        /*02f0*/ 	.word	0x000000ff
        /*02f4*/ 	.word	0x00000018
        /*02f8*/ 	.short	0x010a
        /*02fa*/ 	.byte	0x08
	.zero		1


	//   ....[29]....
        /*02fc*/ 	.word	0x00002cf0
        /*0300*/ 	.word	0x000000ff
        /*0304*/ 	.word	0x00000080
        /*0308*/ 	.short	0x010a
        /*030a*/ 	.byte	0x3a
	.zero		1


	//   ....[30]....
        /*030c*/ 	.word	0x00002dd0
        /*0310*/ 	.word	0x000000ff
        /*0314*/ 	.word	0x00000000
        /*0318*/ 	.short	0x0101
        /*031a*/ 	.byte	0x04
	.zero		1


	//   ....[31]....
        /*031c*/ 	.word	0x000034a0
        /*0320*/ 	.word	0x000000ff
        /*0324*/ 	.word	0x00000000
        /*0328*/ 	.short	0x010a
        /*032a*/ 	.byte	0x04
	.zero		1


	//   ....[32]....
        /*032c*/ 	.word	0x00003540
        /*0330*/ 	.word	0x000000ff
        /*0334*/ 	.word	0x00000000
        /*0338*/ 	.short	0x010a
        /*033a*/ 	.byte	0x05
	.zero		1


	//   ....[33]....
        /*033c*/ 	.word	0x000035f0
        /*0340*/ 	.word	0x00000000
        /*0344*/ 	.word	0x00000000
        /*0348*/ 	.short	0x010a
        /*034a*/ 	.byte	0xff
	.zero		1


	//   ....[34]....
        /*034c*/ 	.word	0x00003740
        /*0350*/ 	.word	0x000000ff
        /*0354*/ 	.word	0x00000088
        /*0358*/ 	.short	0x010a
        /*035a*/ 	.byte	0x04
	.zero		1


	//   ....[35]....
        /*035c*/ 	.word	0x000037e0
        /*0360*/ 	.word	0x000000ff
        /*0364*/ 	.word	0x00000080
        /*0368*/ 	.short	0x010a
        /*036a*/ 	.byte	0x04
	.zero		1


	//   ....[36]....
        /*036c*/ 	.word	0x00003880
        /*0370*/ 	.word	0x000000ff
        /*0374*/ 	.word	0x00000000
        /*0378*/ 	.short	0x0101
        /*037a*/ 	.byte	0x05
	.zero		1


	//   ....[37]....
        /*037c*/ 	.word	0x000038c0
        /*0380*/ 	.word	0x000000ff
        /*0384*/ 	.word	0x00000088
        /*0388*/ 	.short	0x0106
        /*038a*/ 	.byte	0x04
	.zero		1


	//   ....[38]....
        /*038c*/ 	.word	0x00003900
        /*0390*/ 	.word	0x00000000
        /*0394*/ 	.word	0x00000088
        /*0398*/ 	.short	0x010a
        /*039a*/ 	.byte	0xff
	.zero		1


	//   ....[39]....
        /*039c*/ 	.word	0x00003ee0
        /*03a0*/ 	.word	0x000000ff
        /*03a4*/ 	.word	0x00000080
        /*03a8*/ 	.short	0x010a
        /*03aa*/ 	.byte	0x18
	.zero		1


	//   ....[40]....
        /*03ac*/ 	.word	0x00003f90
        /*03b0*/ 	.word	0x000000ff
        /*03b4*/ 	.word	0x00000000
        /*03b8*/ 	.short	0x0101
        /*03ba*/ 	.byte	0x2e
	.zero		1


	//   ....[41]....
        /*03bc*/ 	.word	0x00003fa0
        /*03c0*/ 	.word	0x000000ff
        /*03c4*/ 	.word	0x000000a0
        /*03c8*/ 	.short	0x010a
        /*03ca*/ 	.byte	0x1c
	.zero		1


	//   ....[42]....
        /*03cc*/ 	.word	0x00004030
        /*03d0*/ 	.word	0x000000ff
        /*03d4*/ 	.word	0x00000000
        /*03d8*/ 	.short	0x010a
        /*03da*/ 	.byte	0x04
	.zero		1


	//   ....[43]....
        /*03dc*/ 	.word	0x000040d0
        /*03e0*/ 	.word	0x000000ff
        /*03e4*/ 	.word	0x00000000
        /*03e8*/ 	.short	0x010a
        /*03ea*/ 	.byte	0x14
	.zero		1


	//   ....[44]....
        /*03ec*/ 	.word	0x00004210
        /*03f0*/ 	.word	0x000000ff
        /*03f4*/ 	.word	0x00000000
        /*03f8*/ 	.short	0x010a
        /*03fa*/ 	.byte	0x04
	.zero		1


	//   ....[45]....
        /*03fc*/ 	.word	0x00004660
        /*0400*/ 	.word	0x000000ff
        /*0404*/ 	.word	0x00000000
        /*0408*/ 	.short	0x010a
        /*040a*/ 	.byte	0x04
	.zero		1


	//   ....[46]....
        /*040c*/ 	.word	0x000046f0
        /*0410*/ 	.word	0x000000ff
        /*0414*/ 	.word	0x00000000
        /*0418*/ 	.short	0x010a
        /*041a*/ 	.byte	0x04
	.zero		1


	//   ....[47]....
        /*041c*/ 	.word	0x00004ed0
        /*0420*/ 	.word	0x000000ff
        /*0424*/ 	.word	0x00000080
        /*0428*/ 	.short	0x010a
        /*042a*/ 	.byte	0x2a
	.zero		1


	//   ....[48]....
        /*042c*/ 	.word	0x00004f70
        /*0430*/ 	.word	0x000000ff
        /*0434*/ 	.word	0x00000000
        /*0438*/ 	.short	0x0101
        /*043a*/ 	.byte	0x43
	.zero		1


	//   ....[49]....
        /*043c*/ 	.word	0x00005490
        /*0440*/ 	.word	0x000000ff
        /*0444*/ 	.word	0x00000078
        /*0448*/ 	.short	0x010a
        /*044a*/ 	.byte	0x2a
	.zero		1


	//   ....[50]....
        /*044c*/ 	.word	0x00005a90
        /*0450*/ 	.word	0x000000ff
        /*0454*/ 	.word	0x00000050
        /*0458*/ 	.short	0x010a
        /*045a*/ 	.byte	0x2a
	.zero		1


	//   ....[51]....
        /*045c*/ 	.word	0x00005c00
        /*0460*/ 	.word	0x000000ff
        /*0464*/ 	.word	0x00000030
        /*0468*/ 	.short	0x010b
        /*046a*/ 	.byte	0x2a
	.zero		1


	//   ....[52]....
        /*046c*/ 	.word	0x00005c10
        /*0470*/ 	.word	0x000000ff
        /*0474*/ 	.word	0x00000000
        /*0478*/ 	.short	0x0101
        /*047a*/ 	.byte	0x33
	.zero		1


	//   ....[53]....
        /*047c*/ 	.word	0x00005c20
        /*0480*/ 	.word	0x000000ff
        /*0484*/ 	.word	0x00000058
        /*0488*/ 	.short	0x010a
        /*048a*/ 	.byte	0x2a
	.zero		1


	//   ....[54]....
        /*048c*/ 	.word	0x00005d90
        /*0490*/ 	.word	0x000000ff
        /*0494*/ 	.word	0x00000038
        /*0498*/ 	.short	0x010b
        /*049a*/ 	.byte	0x2a
	.zero		1


	//   ....[55]....
        /*049c*/ 	.word	0x00005da0
        /*04a0*/ 	.word	0x000000ff
        /*04a4*/ 	.word	0x00000000
        /*04a8*/ 	.short	0x0101
        /*04aa*/ 	.byte	0x31
	.zero		1


	//   ....[56]....
        /*04ac*/ 	.word	0x00005db0
        /*04b0*/ 	.word	0x000000ff
        /*04b4*/ 	.word	0x00000060
        /*04b8*/ 	.short	0x010a
        /*04ba*/ 	.byte	0x2a
	.zero		1


	//   ....[57]....
        /*04bc*/ 	.word	0x00005f20
        /*04c0*/ 	.word	0x000000ff
        /*04c4*/ 	.word	0x00000040
        /*04c8*/ 	.short	0x010b
        /*04ca*/ 	.byte	0x2a
	.zero		1


	//   ....[58]....
        /*04cc*/ 	.word	0x00005f30
        /*04d0*/ 	.word	0x000000ff
        /*04d4*/ 	.word	0x00000000
        /*04d8*/ 	.short	0x0101
        /*04da*/ 	.byte	0x30
	.zero		1


	//   ....[59]....
        /*04dc*/ 	.word	0x00005f40
        /*04e0*/ 	.word	0x000000ff
        /*04e4*/ 	.word	0x00000068
        /*04e8*/ 	.short	0x010a
        /*04ea*/ 	.byte	0x2a
	.zero		1


	//   ....[60]....
        /*04ec*/ 	.word	0x000060c0
        /*04f0*/ 	.word	0x000000ff
        /*04f4*/ 	.word	0x00000048
        /*04f8*/ 	.short	0x010b
        /*04fa*/ 	.byte	0x2a
	.zero		1


	//   ....[61]....
        /*04fc*/ 	.word	0x000060d0
        /*0500*/ 	.word	0x000000ff
        /*0504*/ 	.word	0x00000000
        /*0508*/ 	.short	0x0101
        /*050a*/ 	.byte	0x2f
	.zero		1


	//   ....[62]....
        /*050c*/ 	.word	0x000060e0
        /*0510*/ 	.word	0x000000ff
        /*0514*/ 	.word	0x00000050
        /*0518*/ 	.short	0x010a
        /*051a*/ 	.byte	0x2a
	.zero		1


	//   ....[63]....
        /*051c*/ 	.word	0x00006220
        /*0520*/ 	.word	0x000000ff
        /*0524*/ 	.word	0x00000030
        /*0528*/ 	.short	0x010b
        /*052a*/ 	.byte	0x2a
	.zero		1


	//   ....[64]....
        /*052c*/ 	.word	0x00006230
        /*0530*/ 	.word	0x000000ff
        /*0534*/ 	.word	0x00000000
        /*0538*/ 	.short	0x0101
        /*053a*/ 	.byte	0x33
	.zero		1


	//   ....[65]....
        /*053c*/ 	.word	0x00006240
        /*0540*/ 	.word	0x000000ff
        /*0544*/ 	.word	0x00000058
        /*0548*/ 	.short	0x010a
        /*054a*/ 	.byte	0x2a
	.zero		1


	//   ....[66]....
        /*054c*/ 	.word	0x00006380
        /*0550*/ 	.word	0x000000ff
        /*0554*/ 	.word	0x00000038
        /*0558*/ 	.short	0x010b
        /*055a*/ 	.byte	0x2a
	.zero		1


	//   ....[67]....
        /*055c*/ 	.word	0x00006390
        /*0560*/ 	.word	0x000000ff
        /*0564*/ 	.word	0x00000000
        /*0568*/ 	.short	0x0101
        /*056a*/ 	.byte	0x31
	.zero		1


	//   ....[68]....
        /*056c*/ 	.word	0x000063a0
        /*0570*/ 	.word	0x000000ff
        /*0574*/ 	.word	0x00000060
        /*0578*/ 	.short	0x010a
        /*057a*/ 	.byte	0x2a
	.zero		1


	//   ....[69]....
        /*057c*/ 	.word	0x00006500
        /*0580*/ 	.word	0x000000ff
        /*0584*/ 	.word	0x00000040
        /*0588*/ 	.short	0x010b
        /*058a*/ 	.byte	0x2a
	.zero		1


	//   ....[70]....
        /*058c*/ 	.word	0x00006510
        /*0590*/ 	.word	0x000000ff
        /*0594*/ 	.word	0x00000000
        /*0598*/ 	.short	0x0101
        /*059a*/ 	.byte	0x30
	.zero		1


	//   ....[71]....
        /*059c*/ 	.word	0x00006520
        /*05a0*/ 	.word	0x000000ff
        /*05a4*/ 	.word	0x00000068
        /*05a8*/ 	.short	0x010a
        /*05aa*/ 	.byte	0x2a
	.zero		1


	//   ....[72]....
        /*05ac*/ 	.word	0x00006690
        /*05b0*/ 	.word	0x000000ff
        /*05b4*/ 	.word	0x00000048
        /*05b8*/ 	.short	0x010b
        /*05ba*/ 	.byte	0x2a
	.zero		1


	//   ....[73]....
        /*05bc*/ 	.word	0x000066a0
        /*05c0*/ 	.word	0x000000ff
        /*05c4*/ 	.word	0x00000000
        /*05c8*/ 	.short	0x0101
        /*05ca*/ 	.byte	0x2f
	.zero		1


	//   ....[74]....
        /*05cc*/ 	.word	0x000066c0
        /*05d0*/ 	.word	0x000000ff
        /*05d4*/ 	.word	0x00000050
        /*05d8*/ 	.short	0x010a
        /*05da*/ 	.byte	0x2a
	.zero		1


	//   ....[75]....
        /*05dc*/ 	.word	0x000066e0
        /*05e0*/ 	.word	0x000000ff
        /*05e4*/ 	.word	0x00000058
        /*05e8*/ 	.short	0x010a
        /*05ea*/ 	.byte	0x2a
	.zero		1


	//   ....[76]....
        /*05ec*/ 	.word	0x00006700
        /*05f0*/ 	.word	0x000000ff
        /*05f4*/ 	.word	0x00000060
        /*05f8*/ 	.short	0x010a
        /*05fa*/ 	.byte	0x2a
	.zero		1


	//   ....[77]....
        /*05fc*/ 	.word	0x00006750
        /*0600*/ 	.word	0x00000002
        /*0604*/ 	.word	0x00000068
        /*0608*/ 	.short	0x010a
        /*060a*/ 	.byte	0xff
	.zero		1


	//   ....[78]....
        /*060c*/ 	.word	0x00006ad0
        /*0610*/ 	.word	0x000000ff
        /*0614*/ 	.word	0x00000080
        /*0618*/ 	.short	0x010a
        /*061a*/ 	.byte	0x31
	.zero		1


	//   ....[79]....
        /*061c*/ 	.word	0x00006c40
        /*0620*/ 	.word	0x000000ff
        /*0624*/ 	.word	0x00000000
        /*0628*/ 	.short	0x0101
        /*062a*/ 	.byte	0x04
	.zero		1


	//   ....[80]....
        /*062c*/ 	.word	0x00007e00
        /*0630*/ 	.word	0x000000ff
        /*0634*/ 	.word	0x00000030
        /*0638*/ 	.short	0x010a
        /*063a*/ 	.byte	0x31
	.zero		1


	//   ....[81]....
        /*063c*/ 	.word	0x00007e30
        /*0640*/ 	.word	0x00000054
        /*0644*/ 	.word	0x00000090
        /*0648*/ 	.short	0x010a
        /*064a*/ 	.byte	0xff
	.zero		1


	//   ....[82]....
        /*064c*/ 	.word	0x00007f20
        /*0650*/ 	.word	0x000000ff
        /*0654*/ 	.word	0x00000030
        /*0658*/ 	.short	0x010a
        /*065a*/ 	.byte	0x31
	.zero		1


	//   ....[83]....
        /*065c*/ 	.word	0x00008010
        /*0660*/ 	.word	0x00000054
        /*0664*/ 	.word	0x00000090
        /*0668*/ 	.short	0x010a
        /*066a*/ 	.byte	0xff
	.zero		1


	//   ....[84]....
        /*066c*/ 	.word	0x000087e0
        /*0670*/ 	.word	0x00000000
        /*0674*/ 	.word	0x00000000
        /*0678*/ 	.short	0x0101
        /*067a*/ 	.byte	0xff
	.zero		1


	//   ....[85]....
        /*067c*/ 	.word	0x000087f0
        /*0680*/ 	.word	0x00000003
        /*0684*/ 	.word	0x00000030
        /*0688*/ 	.short	0x010a
        /*068a*/ 	.byte	0xff
	.zero		1


	//   ....[86]....
        /*068c*/ 	.word	0x000088d0
        /*0690*/ 	.word	0x00000003
        /*0694*/ 	.word	0x00000030
        /*0698*/ 	.short	0x010a
        /*069a*/ 	.byte	0xff
	.zero		1


	//   ....[87]....
        /*069c*/ 	.word	0x00009110
        /*06a0*/ 	.word	0x00000059
        /*06a4*/ 	.word	0x00000000
        /*06a8*/ 	.short	0x0101
        /*06aa*/ 	.byte	0xff
	.zero		1


	//   ....[88]....
        /*06ac*/ 	.word	0x00009130
        /*06b0*/ 	.word	0x00000028
        /*06b4*/ 	.word	0x00000030
        /*06b8*/ 	.short	0x010a
        /*06ba*/ 	.byte	0xff
	.zero		1


	//   ....[89]....
        /*06bc*/ 	.word	0x00009200
        /*06c0*/ 	.word	0x00000028
        /*06c4*/ 	.word	0x00000030
        /*06c8*/ 	.short	0x010a
        /*06ca*/ 	.byte	0xff
	.zero		1


	//   ....[90]....
        /*06cc*/ 	.word	0x00009a30
        /*06d0*/ 	.word	0x00000059
        /*06d4*/ 	.word	0x00000000
        /*06d8*/ 	.short	0x0101
        /*06da*/ 	.byte	0xff
	.zero		1


	//   ....[91]....
        /*06dc*/ 	.word	0x00009a50
        /*06e0*/ 	.word	0x0000005a
        /*06e4*/ 	.word	0x00000030
        /*06e8*/ 	.short	0x010a
        /*06ea*/ 	.byte	0xff
	.zero		1


	//   ....[92]....
        /*06ec*/ 	.word	0x00009b30
        /*06f0*/ 	.word	0x0000005a
        /*06f4*/ 	.word	0x00000030
        /*06f8*/ 	.short	0x010a
        /*06fa*/ 	.byte	0xff
	.zero		1


	//   ....[93]....
        /*06fc*/ 	.word	0x0000a3a0
        /*0700*/ 	.word	0x0000005b
        /*0704*/ 	.word	0x00000000
        /*0708*/ 	.short	0x0101
        /*070a*/ 	.byte	0xff
	.zero		1


	//   ....[94]....
        /*070c*/ 	.word	0x0000a3c0
        /*0710*/ 	.word	0x0000005a
        /*0714*/ 	.word	0x00000030
        /*0718*/ 	.short	0x010a
        /*071a*/ 	.byte	0xff
	.zero		1


	//   ....[95]....
        /*071c*/ 	.word	0x0000a490
        /*0720*/ 	.word	0x0000005a
        /*0724*/ 	.word	0x00000030
        /*0728*/ 	.short	0x010a
        /*072a*/ 	.byte	0xff
	.zero		1


	//   ....[96]....
        /*072c*/ 	.word	0x0000ad40
        /*0730*/ 	.word	0x0000005b
        /*0734*/ 	.word	0x00000000
        /*0738*/ 	.short	0x0101
        /*073a*/ 	.byte	0xff
	.zero		1


	//   ....[97]....
        /*073c*/ 	.word	0x0000ad60
        /*0740*/ 	.word	0x0000005a
        /*0744*/ 	.word	0x00000030
        /*0748*/ 	.short	0x010a
        /*074a*/ 	.byte	0xff
	.zero		1


	//   ....[98]....
        /*074c*/ 	.word	0x0000ae30
        /*0750*/ 	.word	0x0000005a
        /*0754*/ 	.word	0x00000030
        /*0758*/ 	.short	0x010a
        /*075a*/ 	.byte	0xff
	.zero		1


	//   ....[99]....
        /*075c*/ 	.word	0x0000b6b0
        /*0760*/ 	.word	0x0000005b
        /*0764*/ 	.word	0x00000000
        /*0768*/ 	.short	0x0101
        /*076a*/ 	.byte	0xff
	.zero		1


	//   ....[100]....
        /*076c*/ 	.word	0x0000b6d0
        /*0770*/ 	.word	0x0000005a
        /*0774*/ 	.word	0x00000030
        /*0778*/ 	.short	0x010a
        /*077a*/ 	.byte	0xff
	.zero		1


	//   ....[101]....
        /*077c*/ 	.word	0x0000b7a0
        /*0780*/ 	.word	0x0000005a
        /*0784*/ 	.word	0x00000030
        /*0788*/ 	.short	0x010a
        /*078a*/ 	.byte	0xff
	.zero		1


	//   ....[102]....
        /*078c*/ 	.word	0x0000c020
        /*0790*/ 	.word	0x0000005b
        /*0794*/ 	.word	0x00000000
        /*0798*/ 	.short	0x0101
        /*079a*/ 	.byte	0xff
	.zero		1


	//   ....[103]....
        /*079c*/ 	.word	0x0000c040
        /*07a0*/ 	.word	0x0000005a
        /*07a4*/ 	.word	0x00000030
        /*07a8*/ 	.short	0x010a
        /*07aa*/ 	.byte	0xff
	.zero		1


	//   ....[104]....
        /*07ac*/ 	.word	0x0000c110
        /*07b0*/ 	.word	0x0000005a
        /*07b4*/ 	.word	0x00000030
        /*07b8*/ 	.short	0x010a
        /*07ba*/ 	.byte	0xff
	.zero		1


	//   ....[105]....
        /*07bc*/ 	.word	0x0000c5f0
        /*07c0*/ 	.word	0x000000ff
        /*07c4*/ 	.word	0x00000000
        /*07c8*/ 	.short	0x0101
        /*07ca*/ 	.byte	0x04
	.zero		1


	//   ....[106]....
        /*07cc*/ 	.word	0x0000c9b0
        /*07d0*/ 	.word	0x00000003
        /*07d4*/ 	.word	0x00000000
        /*07d8*/ 	.short	0x0101
        /*07da*/ 	.byte	0xff
	.zero		1


	//   ....[107]....
        /*07dc*/ 	.word	0x0000cc40
        /*07e0*/ 	.word	0x000000ff
        /*07e4*/ 	.word	0x00000000
        /*07e8*/ 	.short	0x0101
        /*07ea*/ 	.byte	0x04
	.zero		1


	//   ....[108]....
        /*07ec*/ 	.word	0x0000cc70
        /*07f0*/ 	.word	0x00000004
        /*07f4*/ 	.word	0x00000018
        /*07f8*/ 	.short	0x010a
        /*07fa*/ 	.byte	0xff
	.zero		1


	//   ....[109]....
        /*07fc*/ 	.word	0x0000ccd0
        /*0800*/ 	.word	0x00000004
        /*0804*/ 	.word	0x00000018
        /*0808*/ 	.short	0x010a
        /*080a*/ 	.byte	0xff
	.zero		1


	//   ....[110]....
        /*080c*/ 	.word	0x0000cd30
        /*0810*/ 	.word	0x00000004
        /*0814*/ 	.word	0x00000080
        /*0818*/ 	.short	0x010a
        /*081a*/ 	.byte	0xff
	.zero		1


	//   ....[111]....
        /*081c*/ 	.word	0x0000cd90
        /*0820*/ 	.word	0x00000000
        /*0824*/ 	.word	0x00000000
        /*0828*/ 	.short	0x010a
        /*082a*/ 	.byte	0xff
	.zero		1


	//   ....[112]....
        /*082c*/ 	.word	0x0000cdf0
        /*0830*/ 	.word	0x00000000
        /*0834*/ 	.word	0x00000000
        /*0838*/ 	.short	0x010a
        /*083a*/ 	.byte	0xff
	.zero		1


	//   ....[113]....
        /*083c*/ 	.word	0x0000ce50
        /*0840*/ 	.word	0x00000004
        /*0844*/ 	.word	0x00000088
        /*0848*/ 	.short	0x010a
        /*084a*/ 	.byte	0xff
	.zero		1


	//   ....[114]....
        /*084c*/ 	.word	0x0000ceb0
        /*0850*/ 	.word	0x00000004
        /*0854*/ 	.word	0x00000080
        /*0858*/ 	.short	0x010a
        /*085a*/ 	.byte	0xff
	.zero		1


	//   ....[115]....
        /*085c*/ 	.word	0x0000cf10
        /*0860*/ 	.word	0x00000000
        /*0864*/ 	.word	0x00000080
        /*0868*/ 	.short	0x010a
        /*086a*/ 	.byte	0xff
	.zero		1


	//   ....[116]....
        /*086c*/ 	.word	0x0000cf70
        /*0870*/ 	.word	0x00000005
        /*0874*/ 	.word	0x000000a0
        /*0878*/ 	.short	0x010a
        /*087a*/ 	.byte	0xff
	.zero		1


	//   ....[117]....
        /*087c*/ 	.word	0x0000cfd0
        /*0880*/ 	.word	0x00000000
        /*0884*/ 	.word	0x00000000
        /*0888*/ 	.short	0x010a
        /*088a*/ 	.byte	0xff
	.zero		1


	//   ....[118]....
        /*088c*/ 	.word	0x0000d030
        /*0890*/ 	.word	0x00000000
        /*0894*/ 	.word	0x00000000
        /*0898*/ 	.short	0x010a
        /*089a*/ 	.byte	0xff
	.zero		1


	//   ....[119]....
        /*089c*/ 	.word	0x0000d090
        /*08a0*/ 	.word	0x00000000
        /*08a4*/ 	.word	0x00000000
        /*08a8*/ 	.short	0x010a
        /*08aa*/ 	.byte	0xff
	.zero		1


	//   ....[120]....
        /*08ac*/ 	.word	0x0000d0f0
        /*08b0*/ 	.word	0x00000000
        /*08b4*/ 	.word	0x00000080
        /*08b8*/ 	.short	0x010a
        /*08ba*/ 	.byte	0xff
	.zero		1


	//   ....[121]....
        /*08bc*/ 	.word	0x0000d150
        /*08c0*/ 	.word	0x00000003
        /*08c4*/ 	.word	0x00000078
        /*08c8*/ 	.short	0x010a
        /*08ca*/ 	.byte	0xff
	.zero		1


	//   ....[122]....
        /*08cc*/ 	.word	0x0000d1b0
        /*08d0*/ 	.word	0x00000003
        /*08d4*/ 	.word	0x00000050
        /*08d8*/ 	.short	0x010a
        /*08da*/ 	.byte	0xff
	.zero		1


	//   ....[123]....
        /*08dc*/ 	.word	0x0000d210
        /*08e0*/ 	.word	0x00000003
        /*08e4*/ 	.word	0x00000058
        /*08e8*/ 	.short	0x010a
        /*08ea*/ 	.byte	0xff
	.zero		1


	//   ....[124]....
        /*08ec*/ 	.word	0x0000d270
        /*08f0*/ 	.word	0x00000003
        /*08f4*/ 	.word	0x00000060
        /*08f8*/ 	.short	0x010a
        /*08fa*/ 	.byte	0xff
	.zero		1


	//   ....[125]....
        /*08fc*/ 	.word	0x0000d2d0
        /*0900*/ 	.word	0x00000003
        /*0904*/ 	.word	0x00000068
        /*0908*/ 	.short	0x010a
        /*090a*/ 	.byte	0xff
	.zero		1


	//   ....[126]....
        /*090c*/ 	.word	0x0000d330
        /*0910*/ 	.word	0x00000000
        /*0914*/ 	.word	0x00000050
        /*0918*/ 	.short	0x010a
        /*091a*/ 	.byte	0xff
	.zero		1


	//   ....[127]....
        /*091c*/ 	.word	0x0000d390
        /*0920*/ 	.word	0x00000000
        /*0924*/ 	.word	0x00000058
        /*0928*/ 	.short	0x010a
        /*092a*/ 	.byte	0xff
	.zero		1


	//   ....[128]....
        /*092c*/ 	.word	0x0000d3f0
        /*0930*/ 	.word	0x00000000
        /*0934*/ 	.word	0x00000060
        /*0938*/ 	.short	0x010a
        /*093a*/ 	.byte	0xff
	.zero		1


	//   ....[129]....
        /*093c*/ 	.word	0x0000d450
        /*0940*/ 	.word	0x00000000
        /*0944*/ 	.word	0x00000068
        /*0948*/ 	.short	0x010a
        /*094a*/ 	.byte	0xff
	.zero		1


	//   ....[130]....
        /*094c*/ 	.word	0x0000d4b0
        /*0950*/ 	.word	0x00000003
        /*0954*/ 	.word	0x00000050
        /*0958*/ 	.short	0x010a
        /*095a*/ 	.byte	0xff
	.zero		1


	//   ....[131]....
        /*095c*/ 	.word	0x0000d510
        /*0960*/ 	.word	0x00000003
        /*0964*/ 	.word	0x00000058
        /*0968*/ 	.short	0x010a
        /*096a*/ 	.byte	0xff
	.zero		1


	//   ....[132]....
        /*096c*/ 	.word	0x0000d570
        /*0970*/ 	.word	0x00000003
        /*0974*/ 	.word	0x00000060
        /*0978*/ 	.short	0x010a
        /*097a*/ 	.byte	0xff
	.zero		1


	//   ....[133]....
        /*097c*/ 	.word	0x0000d5d0
        /*0980*/ 	.word	0x00000000
        /*0984*/ 	.word	0x00000080
        /*0988*/ 	.short	0x010a
        /*098a*/ 	.byte	0xff
	.zero		1


	//   ....[134]....
        /*098c*/ 	.word	0x0000d630
        /*0990*/ 	.word	0x00000000
        /*0994*/ 	.word	0x00000030
        /*0998*/ 	.short	0x010a
        /*099a*/ 	.byte	0xff
	.zero		1


	//   ....[135]....
        /*099c*/ 	.word	0x0000d680
        /*09a0*/ 	.word	0x00000054
        /*09a4*/ 	.word	0x00000090
        /*09a8*/ 	.short	0x010a
        /*09aa*/ 	.byte	0xff
	.zero		1


	//   ....[136]....
        /*09ac*/ 	.word	0x0000d6d0
        /*09b0*/ 	.word	0x00000003
        /*09b4*/ 	.word	0x00000030
        /*09b8*/ 	.short	0x010a
        /*09ba*/ 	.byte	0xff
	.zero		1


	//   ....[137]....
        /*09bc*/ 	.word	0x0000d720
        /*09c0*/ 	.word	0x00000028
        /*09c4*/ 	.word	0x00000030
        /*09c8*/ 	.short	0x010a
        /*09ca*/ 	.byte	0xff
	.zero		1


	//   ....[138]....
        /*09cc*/ 	.word	0x0000d770
        /*09d0*/ 	.word	0x0000005a
        /*09d4*/ 	.word	0x00000030
        /*09d8*/ 	.short	0x010a
        /*09da*/ 	.byte	0xff
	.zero		1


	//   ....[139]....
        /*09dc*/ 	.word	0x0000d7c0
        /*09e0*/ 	.word	0x0000005a
        /*09e4*/ 	.word	0x00000030
        /*09e8*/ 	.short	0x010a
        /*09ea*/ 	.byte	0xff
	.zero		1


	//   ....[140]....
        /*09ec*/ 	.word	0x0000d810
        /*09f0*/ 	.word	0x0000005a
        /*09f4*/ 	.word	0x00000030
        /*09f8*/ 	.short	0x010a
        /*09fa*/ 	.byte	0xff
	.zero		1


	//   ....[141]....
        /*09fc*/ 	.word	0x0000d860
        /*0a00*/ 	.word	0x0000005a
        /*0a04*/ 	.word	0x00000030
        /*0a08*/ 	.short	0x010a
        /*0a0a*/ 	.byte	0xff
	.zero		1


	//   ....[142]....
        /*0a0c*/ 	.word	0x0000d8b0
        /*0a10*/ 	.word	0x0000005a
        /*0a14*/ 	.word	0x00000030
        /*0a18*/ 	.short	0x010a
        /*0a1a*/ 	.byte	0xff
	.zero		1


	//----- nvinfo : EIATTR_NUM_MBARRIERS
	.align		4
.L_47:
        /*0a1c*/ 	.byte	0x03, 0x38
        /*0a1e*/ 	.short	0x0016


	//----- nvinfo : EIATTR_EXIT_INSTR_OFFSETS
	.align		4
        /*0a20*/ 	.byte	0x04, 0x1c
        /*0a22*/ 	.short	(.L_49 - .L_48)


	//   ....[0]....
.L_48:
        /*0a24*/ 	.word	0x00003620


	//   ....[1]....
        /*0a28*/ 	.word	0x000038d0


	//   ....[2]....
        /*0a2c*/ 	.word	0x00003930


	//   ....[3]....
        /*0a30*/ 	.word	0x00004960


	//   ....[4]....
        /*0a34*/ 	.word	0x00006780


	//   ....[5]....
        /*0a38*/ 	.word	0x000067c0


	//   ....[6]....
        /*0a3c*/ 	.word	0x0000cb20


	//   ....[7]....
        /*0a40*/ 	.word	0x0000cba0


	//   ....[8]....
        /*0a44*/ 	.word	0x0000cbd0


	//   ....[9]....
        /*0a48*/ 	.word	0x0000cc50


	//----- nvinfo : EIATTR_MAX_THREADS
	.align		4
.L_49:
        /*0a4c*/ 	.byte	0x04, 0x05
        /*0a4e*/ 	.short	(.L_51 - .L_50)
.L_50:
        /*0a50*/ 	.word	0x00000100
        /*0a54*/ 	.word	0x00000001
        /*0a58*/ 	.word	0x00000001


	//----- nvinfo : EIATTR_CRS_STACK_SIZE
	.align		4
.L_51:
        /*0a5c*/ 	.byte	0x04, 0x1e
        /*0a5e*/ 	.short	(.L_53 - .L_52)
.L_52:
        /*0a60*/ 	.word	0x00000000


	//----- nvinfo : EIATTR_CBANK_PARAM_SIZE
	.align		4
.L_53:
        /*0a64*/ 	.byte	0x03, 0x19
        /*0a66*/ 	.short	0x0900


	//----- nvinfo : EIATTR_PARAM_CBANK
	.align		4
        /*0a68*/ 	.byte	0x04, 0x0a
        /*0a6a*/ 	.short	(.L_55 - .L_54)
	.align		4
.L_54:
        /*0a6c*/ 	.word	index@(.nv.constant0._ZN7cutlass13device_kernelINS_4conv6kernel13ConvUniversalINS1_16ConvProblemShapeILNS1_8OperatorE2ELi3EEENS1_10collective14CollectiveConvINS1_47MainloopSm100TmaUmmaWarpSpecializedImplicitGemmILS5_2ELi3ELi3ELi1ELi2EN4cute5tupleIJNSA_1CILi1EEESD_SD_EEEEENSB_IJNSC_ILi128EEENSB_IJSG_EEENSB_IJNSC_ILi64EEEEEEEEENS_10tfloat32_tESL_NSA_8TiledMMAINSA_8MMA_AtomIJNSA_17SM100_MMA_TF32_SSISL_SL_fLi128ELi128ELNSA_4UMMA5MajorE1ELSQ_1ELNSP_7ScaleInE0ELSR_0EEEEEENSA_6LayoutISE_NSB_IJNSC_ILi0EEESV_SV_EEEEENSB_IJNSA_10UnderscoreESY_SY_EEEEENS7_6detail27Sm100ImplicitGemmTileTraitsINSA_13SM90_TMA_LOADENSA_14ComposedLayoutINSA_7SwizzleILi2ELi5ELi2EEENSA_18smem_ptr_flag_bitsILi32EEENSU_INSB_IJNSC_ILi32EEENSC_ILi4EEEEEENSB_IJSD_S19_EEEEEEEvEENS12_INSA_20SM90_TMA_LOAD_IM2COLES1E_vEEEENS_8epilogue10collective18CollectiveEpilogueINS1J_23Sm100TmaWarpSpecializedILi4ELi2ELi16ELb1ELb0EEEJSK_NSB_IJNSU_ISG_SD_EENSU_INSC_ILi16EEESD_EEEEESL_NSB_IJlNSB_IJSD_lllEEESV_EEESL_S1T_NS1J_6fusion15FusionCallbacksIS1N_NS1U_17LinearCombinationISL_fSL_fLNS_15FloatRoundStyleE2EEESK_S1R_JEEENSA_5SM1004TMEM4LOAD26SM100_TMEM_LOAD_32dp32b16xES13_NS14_INS15_ILi2ELi4ELi3EEES18_NSU_INSB_IJNSC_ILi8EEES1P_EEENSB_IJS1P_SD_EEEEEEENSA_39AutoVectorizingCopyWithAssumedAlignmentILi128EEENSA_14SM90_TMA_STOREES29_S2B_S2B_EEEvvEEEEvNT_6ParamsE)
        /*0a70*/ 	.short	0x0380
        /*0a72*/ 	.short	0x0900


	//----- nvinfo : EIATTR_SW_WAR
	.align		4
.L_55:
        /*0a74*/ 	.byte	0x04, 0x36
        /*0a76*/ 	.short	(.L_57 - .L_56)
.L_56:
        /*0a78*/ 	.word	0x00000008
.L_57:


//--------------------- .nv.callgraph             --------------------------
	.section	.nv.callgraph,"",@"SHT_CUDA_CALLGRAPH"
	.align	4
	.sectionentsize	8
	.align		4
        /*0000*/ 	.word	0x00000000
	.align		4
        /*0004*/ 	.word	0xffffffff
	.align		4
        /*0008*/ 	.word	index@(_ZN7cutlass13device_kernelINS_4conv6kernel13ConvUniversalINS1_16ConvProblemShapeILNS1_8OperatorE2ELi3EEENS1_10collective14CollectiveConvINS1_47MainloopSm100TmaUmmaWarpSpecializedImplicitGemmILS5_2ELi3ELi3ELi1ELi2EN4cute5tupleIJNSA_1CILi1EEESD_SD_EEEEENSB_IJNSC_ILi128EEENSB_IJSG_EEENSB_IJNSC_ILi64EEEEEEEEENS_10tfloat32_tESL_NSA_8TiledMMAINSA_8MMA_AtomIJNSA_17SM100_MMA_TF32_SSISL_SL_fLi128ELi128ELNSA_4UMMA5MajorE1ELSQ_1ELNSP_7ScaleInE0ELSR_0EEEEEENSA_6LayoutISE_NSB_IJNSC_ILi0EEESV_SV_EEEEENSB_IJNSA_10UnderscoreESY_SY_EEEEENS7_6detail27Sm100ImplicitGemmTileTraitsINSA_13SM90_TMA_LOADENSA_14ComposedLayoutINSA_7SwizzleILi2ELi5ELi2EEENSA_18smem_ptr_flag_bitsILi32EEENSU_INSB_IJNSC_ILi32EEENSC_ILi4EEEEEENSB_IJSD_S19_EEEEEEEvEENS12_INSA_20SM90_TMA_LOAD_IM2COLES1E_vEEEENS_8epilogue10collective18CollectiveEpilogueINS1J_23Sm100TmaWarpSpecializedILi4ELi2ELi16ELb1ELb0EEEJSK_NSB_IJNSU_ISG_SD_EENSU_INSC_ILi16EEESD_EEEEESL_NSB_IJlNSB_IJSD_lllEEESV_EEESL_S1T_NS1J_6fusion15FusionCallbacksIS1N_NS1U_17LinearCombinationISL_fSL_fLNS_15FloatRoundStyleE2EEESK_S1R_JEEENSA_5SM1004TMEM4LOAD26SM100_TMEM_LOAD_32dp32b16xES13_NS14_INS15_ILi2ELi4ELi3EEES18_NSU_INSB_IJNSC_ILi8EEES1P_EEENSB_IJS1P_SD_EEEEEEENSA_39AutoVectorizingCopyWithAssumedAlignmentILi128EEENSA_14SM90_TMA_STOREES29_S2B_S2B_EEEvvEEEEvNT_6ParamsE)
	.align		4
        /*000c*/ 	.word	index@(__assertfail)
	.align		4
        /*0010*/ 	.word	0x00000000
	.align		4
        /*0014*/ 	.word	0xfffffffe
	.align		4
        /*0018*/ 	.word	0x00000000
	.align		4
        /*001c*/ 	.word	0xfffffffd
	.align		4
        /*0020*/ 	.word	0x00000000
	.align		4
        /*0024*/ 	.word	0xfffffffc


//--------------------- .nv.constant4             --------------------------
	.section	.nv.constant4,"a",@progbits
	.align	8
	.align		8
.nv.constant4:
        /*0000*/ 	.dword	__assertfail
	.align		8
        /*0008*/ 	.dword	__unnamed_1
	.align		8
        /*0010*/ 	.dword	__unnamed_2
	.align		8
        /*0018*/ 	.dword	_ZN39_INTERNAL_c0ba9bf0_4_k_cu_082ab375_36294cuda3std3__45__cpo5beginE
	.align		8
        /*0020*/ 	.dword	_ZN39_INTERNAL_c0ba9bf0_4_k_cu_082ab375_36294cuda3std3__45__cpo3endE
	.align		8
        /*0028*/ 	.dword	_ZN39_INTERNAL_c0ba9bf0_4_k_cu_082ab375_36294cuda3std3__45__cpo6cbeginE
	.align		8
        /*0030*/ 	.dword	_ZN39_INTERNAL_c0ba9bf0_4_k_cu_082ab375_36294cuda3std3__45__cpo4cendE
	.align		8
        /*0038*/ 	.dword	_ZN39_INTERNAL_c0ba9bf0_4_k_cu_082ab375_36294cuda3std3__441_GLOBAL__N__c0ba9bf0_4_k_cu_082ab375_36296ignoreE
	.align		8
        /*0040*/ 	.dword	_ZN39_INTERNAL_c0ba9bf0_4_k_cu_082ab375_36294cuda3std3__419piecewise_constructE
	.align		8
        /*0048*/ 	.dword	_ZN39_INTERNAL_c0ba9bf0_4_k_cu_082ab375_36294cuda3std3__48in_placeE
	.align		8
        /*0050*/ 	.dword	_ZN39_INTERNAL_c0ba9bf0_4_k_cu_082ab375_36294cuda3std6ranges3__45__cpo4swapE
	.align		8
        /*0058*/ 	.dword	_ZN39_INTERNAL_c0ba9bf0_4_k_cu_082ab375_36294cuda3std6ranges3__45__cpo9iter_moveE
	.align		8
        /*0060*/ 	.dword	_ZN39_INTERNAL_c0ba9bf0_4_k_cu_082ab375_36294cute7productE
	.align		8
        /*0068*/ 	.dword	_ZN39_INTERNAL_c0ba9bf0_4_k_cu_082ab375_36294cute1_E
	.align		8
        /*0070*/ 	.dword	$str$27
	.align		8
        /*0078*/ 	.dword	$str$28
	.align		8
        /*0080*/ 	.dword	$str$29
	.align		8
        /*0088*/ 	.dword	$str$30


//--------------------- .text._ZN7cutlass13device_kernelINS_4conv6kernel13ConvUniversalINS1_16ConvProblemShapeILNS1_8OperatorE2ELi3EEENS1_10collective14CollectiveConvINS1_47MainloopSm100TmaUmmaWarpSpecializedImplicitGemmILS5_2ELi3ELi3ELi1ELi2EN4cute5tupleIJNSA_1CILi1EEESD_SD_EEEEENSB_IJNSC_ILi128EEENSB_IJSG_EEENSB_IJNSC_ILi64EEEEEEEEENS_10tfloat32_tESL_NSA_8TiledMMAINSA_8MMA_AtomIJNSA_17SM100_MMA_TF32_SSISL_SL_fLi128ELi128ELNSA_4UMMA5MajorE1ELSQ_1ELNSP_7ScaleInE0ELSR_0EEEEEENSA_6LayoutISE_NSB_IJNSC_ILi0EEESV_SV_EEEEENSB_IJNSA_10UnderscoreESY_SY_EEEEENS7_6detail27Sm100ImplicitGemmTileTraitsINSA_13SM90_TMA_LOADENSA_14ComposedLayoutINSA_7SwizzleILi2ELi5ELi2EEENSA_18smem_ptr_flag_bitsILi32EEENSU_INSB_IJNSC_ILi32EEENSC_ILi4EEEEEENSB_IJSD_S19_EEEEEEEvEENS12_INSA_20SM90_TMA_LOAD_IM2COLES1E_vEEEENS_8epilogue10collective18CollectiveEpilogueINS1J_23Sm100TmaWarpSpecializedILi4ELi2ELi16ELb1ELb0EEEJSK_NSB_IJNSU_ISG_SD_EENSU_INSC_ILi16EEESD_EEEEESL_NSB_IJlNSB_IJSD_lllEEESV_EEESL_S1T_NS1J_6fusion15FusionCallbacksIS1N_NS1U_17LinearCombinationISL_fSL_fLNS_15FloatRoundStyleE2EEESK_S1R_JEEENSA_5SM1004TMEM4LOAD26SM100_TMEM_LOAD_32dp32b16xES13_NS14_INS15_ILi2ELi4ELi3EEES18_NSU_INSB_IJNSC_ILi8EEES1P_EEENSB_IJS1P_SD_EEEEEEENSA_39AutoVectorizingCopyWithAssumedAlignmentILi128EEENSA_14SM90_TMA_STOREES29_S2B_S2B_EEEvvEEEEvNT_6ParamsE --------------------------
	.section	.text._ZN7cutlass13device_kernelINS_4conv6kernel13ConvUniversalINS1_16ConvProblemShapeILNS1_8OperatorE2ELi3EEENS1_10collective14CollectiveConvINS1_47MainloopSm100TmaUmmaWarpSpecializedImplicitGemmILS5_2ELi3ELi3ELi1ELi2EN4cute5tupleIJNSA_1CILi1EEESD_SD_EEEEENSB_IJNSC_ILi128EEENSB_IJSG_EEENSB_IJNSC_ILi64EEEEEEEEENS_10tfloat32_tESL_NSA_8TiledMMAINSA_8MMA_AtomIJNSA_17SM100_MMA_TF32_SSISL_SL_fLi128ELi128ELNSA_4UMMA5MajorE1ELSQ_1ELNSP_7ScaleInE0ELSR_0EEEEEENSA_6LayoutISE_NSB_IJNSC_ILi0EEESV_SV_EEEEENSB_IJNSA_10UnderscoreESY_SY_EEEEENS7_6detail27Sm100ImplicitGemmTileTraitsINSA_13SM90_TMA_LOADENSA_14ComposedLayoutINSA_7SwizzleILi2ELi5ELi2EEENSA_18smem_ptr_flag_bitsILi32EEENSU_INSB_IJNSC_ILi32EEENSC_ILi4EEEEEENSB_IJSD_S19_EEEEEEEvEENS12_INSA_20SM90_TMA_LOAD_IM2COLES1E_vEEEENS_8epilogue10collective18CollectiveEpilogueINS1J_23Sm100TmaWarpSpecializedILi4ELi2ELi16ELb1ELb0EEEJSK_NSB_IJNSU_ISG_SD_EENSU_INSC_ILi16EEESD_EEEEESL_NSB_IJlNSB_IJSD_lllEEESV_EEESL_S1T_NS1J_6fusion15FusionCallbacksIS1N_NS1U_17LinearCombinationISL_fSL_fLNS_15FloatRoundStyleE2EEESK_S1R_JEEENSA_5SM1004TMEM4LOAD26SM100_TMEM_LOAD_32dp32b16xES13_NS14_INS15_ILi2ELi4ELi3EEES18_NSU_INSB_IJNSC_ILi8EEES1P_EEENSB_IJS1P_SD_EEEEEEENSA_39AutoVectorizingCopyWithAssumedAlignmentILi128EEENSA_14SM90_TMA_STOREES29_S2B_S2B_EEEvvEEEEvNT_6ParamsE,"ax",@progbits
	.align	128
.text._ZN7cutlass13device_kernelINS_4conv6kernel13ConvUniversalINS1_16ConvProblemShapeILNS1_8OperatorE2ELi3EEENS1_10collective14CollectiveConvINS1_47MainloopSm100TmaUmmaWarpSpecializedImplicitGemmILS5_2ELi3ELi3ELi1ELi2EN4cute5tupleIJNSA_1CILi1EEESD_SD_EEEEENSB_IJNSC_ILi128EEENSB_IJSG_EEENSB_IJNSC_ILi64EEEEEEEEENS_10tfloat32_tESL_NSA_8TiledMMAINSA_8MMA_AtomIJNSA_17SM100_MMA_TF32_SSISL_SL_fLi128ELi128ELNSA_4UMMA5MajorE1ELSQ_1ELNSP_7ScaleInE0ELSR_0EEEEEENSA_6LayoutISE_NSB_IJNSC_ILi0EEESV_SV_EEEEENSB_IJNSA_10UnderscoreESY_SY_EEEEENS7_6detail27Sm100ImplicitGemmTileTraitsINSA_13SM90_TMA_LOADENSA_14ComposedLayoutINSA_7SwizzleILi2ELi5ELi2EEENSA_18smem_ptr_flag_bitsILi32EEENSU_INSB_IJNSC_ILi32EEENSC_ILi4EEEEEENSB_IJSD_S19_EEEEEEEvEENS12_INSA_20SM90_TMA_LOAD_IM2COLES1E_vEEEENS_8epilogue10collective18CollectiveEpilogueINS1J_23Sm100TmaWarpSpecializedILi4ELi2ELi16ELb1ELb0EEEJSK_NSB_IJNSU_ISG_SD_EENSU_INSC_ILi16EEESD_EEEEESL_NSB_IJlNSB_IJSD_lllEEESV_EEESL_S1T_NS1J_6fusion15FusionCallbacksIS1N_NS1U_17LinearCombinationISL_fSL_fLNS_15FloatRoundStyleE2EEESK_S1R_JEEENSA_5SM1004TMEM4LOAD26SM100_TMEM_LOAD_32dp32b16xES13_NS14_INS15_ILi2ELi4ELi3EEES18_NSU_INSB_IJNSC_ILi8EEES1P_EEENSB_IJS1P_SD_EEEEEEENSA_39AutoVectorizingCopyWithAssumedAlignmentILi128EEENSA_14SM90_TMA_STOREES29_S2B_S2B_EEEvvEEEEvNT_6ParamsE:
        .type           _ZN7cutlass13device_kernelINS_4conv6kernel13ConvUniversalINS1_16ConvProblemShapeILNS1_8OperatorE2ELi3EEENS1_10collective14CollectiveConvINS1_47MainloopSm100TmaUmmaWarpSpecializedImplicitGemmILS5_2ELi3ELi3ELi1ELi2EN4cute5tupleIJNSA_1CILi1EEESD_SD_EEEEENSB_IJNSC_ILi128EEENSB_IJSG_EEENSB_IJNSC_ILi64EEEEEEEEENS_10tfloat32_tESL_NSA_8TiledMMAINSA_8MMA_AtomIJNSA_17SM100_MMA_TF32_SSISL_SL_fLi128ELi128ELNSA_4UMMA5MajorE1ELSQ_1ELNSP_7ScaleInE0ELSR_0EEEEEENSA_6LayoutISE_NSB_IJNSC_ILi0EEESV_SV_EEEEENSB_IJNSA_10UnderscoreESY_SY_EEEEENS7_6detail27Sm100ImplicitGemmTileTraitsINSA_13SM90_TMA_LOADENSA_14ComposedLayoutINSA_7SwizzleILi2ELi5ELi2EEENSA_18smem_ptr_flag_bitsILi32EEENSU_INSB_IJNSC_ILi32EEENSC_ILi4EEEEEENSB_IJSD_S19_EEEEEEEvEENS12_INSA_20SM90_TMA_LOAD_IM2COLES1E_vEEEENS_8epilogue10collective18CollectiveEpilogueINS1J_23Sm100TmaWarpSpecializedILi4ELi2ELi16ELb1ELb0EEEJSK_NSB_IJNSU_ISG_SD_EENSU_INSC_ILi16EEESD_EEEEESL_NSB_IJlNSB_IJSD_lllEEESV_EEESL_S1T_NS1J_6fusion15FusionCallbacksIS1N_NS1U_17LinearCombinationISL_fSL_fLNS_15FloatRoundStyleE2EEESK_S1R_JEEENSA_5SM1004TMEM4LOAD26SM100_TMEM_LOAD_32dp32b16xES13_NS14_INS15_ILi2ELi4ELi3EEES18_NSU_INSB_IJNSC_ILi8EEES1P_EEENSB_IJS1P_SD_EEEEEEENSA_39AutoVectorizingCopyWithAssumedAlignmentILi128EEENSA_14SM90_TMA_STOREES29_S2B_S2B_EEEvvEEEEvNT_6ParamsE,@function
        .size           _ZN7cutlass13device_kernelINS_4conv6kernel13ConvUniversalINS1_16ConvProblemShapeILNS1_8OperatorE2ELi3EEENS1_10collective14CollectiveConvINS1_47MainloopSm100TmaUmmaWarpSpecializedImplicitGemmILS5_2ELi3ELi3ELi1ELi2EN4cute5tupleIJNSA_1CILi1EEESD_SD_EEEEENSB_IJNSC_ILi128EEENSB_IJSG_EEENSB_IJNSC_ILi64EEEEEEEEENS_10tfloat32_tESL_NSA_8TiledMMAINSA_8MMA_AtomIJNSA_17SM100_MMA_TF32_SSISL_SL_fLi128ELi128ELNSA_4UMMA5MajorE1ELSQ_1ELNSP_7ScaleInE0ELSR_0EEEEEENSA_6LayoutISE_NSB_IJNSC_ILi0EEESV_SV_EEEEENSB_IJNSA_10UnderscoreESY_SY_EEEEENS7_6detail27Sm100ImplicitGemmTileTraitsINSA_13SM90_TMA_LOADENSA_14ComposedLayoutINSA_7SwizzleILi2ELi5ELi2EEENSA_18smem_ptr_flag_bitsILi32EEENSU_INSB_IJNSC_ILi32EEENSC_ILi4EEEEEENSB_IJSD_S19_EEEEEEEvEENS12_INSA_20SM90_TMA_LOAD_IM2COLES1E_vEEEENS_8epilogue10collective18CollectiveEpilogueINS1J_23Sm100TmaWarpSpecializedILi4ELi2ELi16ELb1ELb0EEEJSK_NSB_IJNSU_ISG_SD_EENSU_INSC_ILi16EEESD_EEEEESL_NSB_IJlNSB_IJSD_lllEEESV_EEESL_S1T_NS1J_6fusion15FusionCallbacksIS1N_NS1U_17LinearCombinationISL_fSL_fLNS_15FloatRoundStyleE2EEESK_S1R_JEEENSA_5SM1004TMEM4LOAD26SM100_TMEM_LOAD_32dp32b16xES13_NS14_INS15_ILi2ELi4ELi3EEES18_NSU_INSB_IJNSC_ILi8EEES1P_EEENSB_IJS1P_SD_EEEEEEENSA_39AutoVectorizingCopyWithAssumedAlignmentILi128EEENSA_14SM90_TMA_STOREES29_S2B_S2B_EEEvvEEEEvNT_6ParamsE,(.L_x_207 - _ZN7cutlass13device_kernelINS_4conv6kernel13ConvUniversalINS1_16ConvProblemShapeILNS1_8OperatorE2ELi3EEENS1_10collective14CollectiveConvINS1_47MainloopSm100TmaUmmaWarpSpecializedImplicitGemmILS5_2ELi3ELi3ELi1ELi2EN4cute5tupleIJNSA_1CILi1EEESD_SD_EEEEENSB_IJNSC_ILi128EEENSB_IJSG_EEENSB_IJNSC_ILi64EEEEEEEEENS_10tfloat32_tESL_NSA_8TiledMMAINSA_8MMA_AtomIJNSA_17SM100_MMA_TF32_SSISL_SL_fLi128ELi128ELNSA_4UMMA5MajorE1ELSQ_1ELNSP_7ScaleInE0ELSR_0EEEEEENSA_6LayoutISE_NSB_IJNSC_ILi0EEESV_SV_EEEEENSB_IJNSA_10UnderscoreESY_SY_EEEEENS7_6detail27Sm100ImplicitGemmTileTraitsINSA_13SM90_TMA_LOADENSA_14ComposedLayoutINSA_7SwizzleILi2ELi5ELi2EEENSA_18smem_ptr_flag_bitsILi32EEENSU_INSB_IJNSC_ILi32EEENSC_ILi4EEEEEENSB_IJSD_S19_EEEEEEEvEENS12_INSA_20SM90_TMA_LOAD_IM2COLES1E_vEEEENS_8epilogue10collective18CollectiveEpilogueINS1J_23Sm100TmaWarpSpecializedILi4ELi2ELi16ELb1ELb0EEEJSK_NSB_IJNSU_ISG_SD_EENSU_INSC_ILi16EEESD_EEEEESL_NSB_IJlNSB_IJSD_lllEEESV_EEESL_S1T_NS1J_6fusion15FusionCallbacksIS1N_NS1U_17LinearCombinationISL_fSL_fLNS_15FloatRoundStyleE2EEESK_S1R_JEEENSA_5SM1004TMEM4LOAD26SM100_TMEM_LOAD_32dp32b16xES13_NS14_INS15_ILi2ELi4ELi3EEES18_NSU_INSB_IJNSC_ILi8EEES1P_EEENSB_IJS1P_SD_EEEEEEENSA_39AutoVectorizingCopyWithAssumedAlignmentILi128EEENSA_14SM90_TMA_STOREES29_S2B_S2B_EEEvvEEEEvNT_6ParamsE)
        .other          _ZN7cutlass13device_kernelINS_4conv6kernel13ConvUniversalINS1_16ConvProblemShapeILNS1_8OperatorE2ELi3EEENS1_10collective14CollectiveConvINS1_47MainloopSm100TmaUmmaWarpSpecializedImplicitGemmILS5_2ELi3ELi3ELi1ELi2EN4cute5tupleIJNSA_1CILi1EEESD_SD_EEEEENSB_IJNSC_ILi128EEENSB_IJSG_EEENSB_IJNSC_ILi64EEEEEEEEENS_10tfloat32_tESL_NSA_8TiledMMAINSA_8MMA_AtomIJNSA_17SM100_MMA_TF32_SSISL_SL_fLi128ELi128ELNSA_4UMMA5MajorE1ELSQ_1ELNSP_7ScaleInE0ELSR_0EEEEEENSA_6LayoutISE_NSB_IJNSC_ILi0EEESV_SV_EEEEENSB_IJNSA_10UnderscoreESY_SY_EEEEENS7_6detail27Sm100ImplicitGemmTileTraitsINSA_13SM90_TMA_LOADENSA_14ComposedLayoutINSA_7SwizzleILi2ELi5ELi2EEENSA_18smem_ptr_flag_bitsILi32EEENSU_INSB_IJNSC_ILi32EEENSC_ILi4EEEEEENSB_IJSD_S19_EEEEEEEvEENS12_INSA_20SM90_TMA_LOAD_IM2COLES1E_vEEEENS_8epilogue10collective18CollectiveEpilogueINS1J_23Sm100TmaWarpSpecializedILi4ELi2ELi16ELb1ELb0EEEJSK_NSB_IJNSU_ISG_SD_EENSU_INSC_ILi16EEESD_EEEEESL_NSB_IJlNSB_IJSD_lllEEESV_EEESL_S1T_NS1J_6fusion15FusionCallbacksIS1N_NS1U_17LinearCombinationISL_fSL_fLNS_15FloatRoundStyleE2EEESK_S1R_JEEENSA_5SM1004TMEM4LOAD26SM100_TMEM_LOAD_32dp32b16xES13_NS14_INS15_ILi2ELi4ELi3EEES18_NSU_INSB_IJNSC_ILi8EEES1P_EEENSB_IJS1P_SD_EEEEEEENSA_39AutoVectorizingCopyWithAssumedAlignmentILi128EEENSA_14SM90_TMA_STOREES29_S2B_S2B_EEEvvEEEEvNT_6ParamsE,@"STO_CUDA_ENTRY STV_DEFAULT"
_ZN7cutlass13device_kernelINS_4conv6kernel13ConvUniversalINS1_16ConvProblemShapeILNS1_8OperatorE2ELi3EEENS1_10collective14CollectiveConvINS1_47MainloopSm100TmaUmmaWarpSpecializedImplicitGemmILS5_2ELi3ELi3ELi1ELi2EN4cute5tupleIJNSA_1CILi1EEESD_SD_EEEEENSB_IJNSC_ILi128EEENSB_IJSG_EEENSB_IJNSC_ILi64EEEEEEEEENS_10tfloat32_tESL_NSA_8TiledMMAINSA_8MMA_AtomIJNSA_17SM100_MMA_TF32_SSISL_SL_fLi128ELi128ELNSA_4UMMA5MajorE1ELSQ_1ELNSP_7ScaleInE0ELSR_0EEEEEENSA_6LayoutISE_NSB_IJNSC_ILi0EEESV_SV_EEEEENSB_IJNSA_10UnderscoreESY_SY_EEEEENS7_6detail27Sm100ImplicitGemmTileTraitsINSA_13SM90_TMA_LOADENSA_14ComposedLayoutINSA_7SwizzleILi2ELi5ELi2EEENSA_18smem_ptr_flag_bitsILi32EEENSU_INSB_IJNSC_ILi32EEENSC_ILi4EEEEEENSB_IJSD_S19_EEEEEEEvEENS12_INSA_20SM90_TMA_LOAD_IM2COLES1E_vEEEENS_8epilogue10collective18CollectiveEpilogueINS1J_23Sm100TmaWarpSpecializedILi4ELi2ELi16ELb1ELb0EEEJSK_NSB_IJNSU_ISG_SD_EENSU_INSC_ILi16EEESD_EEEEESL_NSB_IJlNSB_IJSD_lllEEESV_EEESL_S1T_NS1J_6fusion15FusionCallbacksIS1N_NS1U_17LinearCombinationISL_fSL_fLNS_15FloatRoundStyleE2EEESK_S1R_JEEENSA_5SM1004TMEM4LOAD26SM100_TMEM_LOAD_32dp32b16xES13_NS14_INS15_ILi2ELi4ELi3EEES18_NSU_INSB_IJNSC_ILi8EEES1P_EEENSB_IJS1P_SD_EEEEEEENSA_39AutoVectorizingCopyWithAssumedAlignmentILi128EEENSA_14SM90_TMA_STOREES29_S2B_S2B_EEEvvEEEEvNT_6ParamsE:
[----:B------:R-:W1:Y:S01]  /*0000*/  LDC R1, c[0x0][0x37c] ;  /* 0x0000df00ff017b82 */ /* 0x000e620000000800 */
[----:B------:R-:W2:Y:S01]  /*0010*/  S2R R68, SR_TID.X ;  /* 0x0000000000447919 */ /* 0x000ea20000002100 */
[----:B------:R-:W3:Y:S01]  /*0020*/  LDCU.64 UR8, c[0x0][0x990] ;  /* 0x00013200ff0877ac */ /* 0x000ee20008000a00 */
[----:B-1----:R-:W-:Y:S01]  /*0030*/  VIADD R1, R1, 0xfffffff8 ;  /* 0xfffffff801017836 */ /* 0x002fe20000000000 */
[----:B------:R-:W-:Y:S02]  /*0040*/  PRMT R70, RZ, 0x7610, R70 ;  /* 0x00007610ff467816 */ /* 0x000fe40000000046 */
[----:B------:R-:W-:Y:S01]  /*0050*/  ELECT P3, URZ, PT ;  /* 0x0000000000ff782f */ /* 0x000fe20003860000 */
[----:B---3--:R-:W-:-:S04]  /*0060*/  UISETP.NE.U32.AND UP0, UPT, UR8, URZ, UPT ;  /* 0x000000ff0800728c */ /* 0x008fc8000bf05070 */
[----:B------:R-:W-:Y:S01]  /*0070*/  UISETP.NE.AND.EX UP0, UPT, UR9, URZ, UPT, UP0 ;  /* 0x000000ff0900728c */ /* 0x000fe2000bf05300 */
[----:B--2---:R-:W-:-:S05]  /*0080*/  SHF.R.U32.HI R71, RZ, 0x5, R68 ;  /* 0x00000005ff477819 */ /* 0x004fca0000011644 */
[----:B------:R-:W1:Y:S02]  /*0090*/  SHFL.IDX PT, R0, R71, RZ, 0x1f ;  /* 0x00001fff47007589 */ /* 0x000e6400000e0000 */
[----:B-1----:R-:W-:Y:S01]  /*00a0*/  R2UR UR17, R0 ;  /* 0x00000000001172ca */ /* 0x002fe200000e0000 */
[----:B------:R-:W-:-:S14]  /*00b0*/  BRA.U UP0, `(.L_x_0) ;  /* 0x0000000100307547 */ /* 0x000fdc000b800000 */
[----:B------:R-:W1:Y:S02]  /*00c0*/  LDCU.64 UR4, c[0x0][0x988] ;  /* 0x00013100ff0477ac */ /* 0x000e640008000a00 */
[----:B-1----:R-:W-:-:S04]  /*00d0*/  UISETP.NE.U32.AND UP0, UPT, UR4, URZ, UPT ;  /* 0x000000ff0400728c */ /* 0x002fc8000bf05070 */
[----:B------:R-:W-:-:S09]  /*00e0*/  UISETP.NE.AND.EX UP0, UPT, UR5, URZ, UPT, UP0 ;  /* 0x000000ff0500728c */ /* 0x000fd2000bf05300 */
[----:B------:R-:W-:Y:S05]  /*00f0*/  BRA.U !UP0, `(.L_x_1) ;  /* 0x0000000108147547 */ /* 0x000fea000b800000 */
[----:B------:R-:W1:Y:S01]  /*0100*/  LDC.64 R2, c[0x0][0x988] ;  /* 0x00026200ff027b82 */ /* 0x000e620000000a00 */
[----:B------:R-:W1:Y:S02]  /*0110*/  LDCU.64 UR4, c[0x0][0x358] ;  /* 0x00006b00ff0477ac */ /* 0x000e640008000a00 */
[----:B-1----:R1:W5:Y:S01]  /*0120*/  LDG.E R27, desc[UR4][R2.64] ;  /* 0x00000004021b7981 */ /* 0x002362000c1e1900 */
[----:B------:R-:W-:Y:S01]  /*0130*/  HFMA2 R70, -RZ, RZ, 0, 5.9604644775390625e-08 ;  /* 0x00000001ff467431 */ /* 0x000fe200000001ff */
[----:B------:R-:W-:Y:S05]  /*0140*/  BRA `(.L_x_0) ;  /* 0x00000000000c7947 */ /* 0x000fea0003800000 */
.L_x_1:
[----:B------:R-:W1:Y:S01]  /*0150*/  LDCU UR4, c[0x0][0x980] ;  /* 0x00013000ff0477ac */ /* 0x000e620008000800 */
[----:B------:R-:W-:Y:S01]  /*0160*/  HFMA2 R70, -RZ, RZ, 0, 5.9604644775390625e-08 ;  /* 0x00000001ff467431 */ /* 0x000fe200000001ff */
[----:B-1----:R-:W-:-:S07]  /*0170*/  MOV R27, UR4 ;  /* 0x00000004001b7c02 */ /* 0x002fce0008000f00 */
.L_x_0:
[----:B------:R-:W2:Y:S02]  /*0180*/  LDCU.64 UR4, c[0x0][0x9b0] ;  /* 0x00013600ff0477ac */ /* 0x000ea40008000a00 */
[----:B--2---:R-:W-:-:S04]  /*0190*/  UISETP.NE.U32.AND UP0, UPT, UR4, URZ, UPT ;  /* 0x000000ff0400728c */ /* 0x004fc8000bf05070 */
[----:B------:R-:W-:-:S09]  /*01a0*/  UISETP.NE.AND.EX UP0, UPT, UR5, URZ, UPT, UP0 ;  /* 0x000000ff0500728c */ /* 0x000fd2000bf05300 */
[----:B------:R-:W-:Y:S05]  /*01b0*/  BRA.U UP0, `(.L_x_2) ;  /* 0x0000000100287547 */ /* 0x000fea000b800000 */
[----:B------:R-:W2:Y:S02]  /*01c0*/  LDCU.64 UR4, c[0x0][0x9a8] ;  /* 0x00013500ff0477ac */ /* 0x000ea40008000a00 */
[----:B--2---:R-:W-:-:S04]  /*01d0*/  UISETP.NE.U32.AND UP0, UPT, UR4, URZ, UPT ;  /* 0x000000ff0400728c */ /* 0x004fc8000bf05070 */
[----:B------:R-:W-:-:S09]  /*01e0*/  UISETP.NE.AND.EX UP0, UPT, UR5, URZ, UPT, UP0 ;  /* 0x000000ff0500728c */ /* 0x000fd2000bf05300 */
[----:B------:R-:W-:Y:S05]  /*01f0*/  BRA.U !UP0, `(.L_x_3) ;  /* 0x0000000108107547 */ /* 0x000fea000b800000 */
[----:B------:R-:W2:Y:S01]  /*0200*/  LDC.64 R24, c[0x0][0x9a8] ;  /* 0x00026a00ff187b82 */ /* 0x000ea20000000a00 */
[----:B------:R-:W2:Y:S02]  /*0210*/  LDCU.64 UR4, c[0x0][0x358] ;  /* 0x00006b00ff0477ac */ /* 0x000ea40008000a00 */
[----:B--2---:R2:W5:Y:S01]  /*0220*/  LDG.E R24, desc[UR4][R24.64] ;  /* 0x0000000418187981 */ /* 0x004562000c1e1900 */
[----:B------:R-:W-:Y:S05]  /*0230*/  BRA `(.L_x_2) ;  /* 0x0000000000087947 */ /* 0x000fea0003800000 */
.L_x_3:
[----:B------:R-:W2:Y:S02]  /*0240*/  LDCU UR4, c[0x0][0x9a0] ;  /* 0x00013400ff0477ac */ /* 0x000ea40008000800 */
[----:B--2---:R-:W-:Y:S02]  /*0250*/  MOV R24, UR4 ;  /* 0x0000000400187c02 */ /* 0x004fe40008000f00 */
.L_x_2:
[----:B------:R-:W-:Y:S01]  /*0260*/  IMAD.U32 R0, RZ, RZ, UR17 ;  /* 0x00000011ff007e24 */ /* 0x000fe2000f8e00ff */
[----:B------:R-:W-:Y:S04]  /*0270*/  BSSY.RECONVERGENT B0, `(.L_x_4) ;  /* 0x000000c000007945 */ /* 0x000fe80003800200 */
[C---:B------:R-:W-:Y:S02]  /*0280*/  ISETP.NE.OR P1, PT, R0.reuse, 0x1, !P3 ;  /* 0x000000010000780c */ /* 0x040fe40005f25670 */
[----:B------:R-:W-:-:S11]  /*0290*/  ISETP.NE.OR P0, PT, R0, 0x3, !P3 ;  /* 0x000000030000780c */ /* 0x000fd60005f05670 */
[----:B------:R-:W-:Y:S05]  /*02a0*/  @P1 BRA `(.L_x_5) ;  /* 0x0000000000201947 */ /* 0x000fea0003800000 */
[----:B------:R-:W3:Y:S02]  /*02b0*/  LDCU.64 UR4, c[0x0][0x348] ;  /* 0x00006900ff0477ac */ /* 0x000ee40008000a00 */
[----:B---3--:R-:W-:Y:S02]  /*02c0*/  UIADD3 UR6, UP1, UPT, UR4, 0x80, URZ ;  /* 0x0000008004067890 */ /* 0x008fe4000ff3e0ff */
[----:B------:R-:W-:Y:S02]  /*02d0*/  UIADD3 UR4, UP0, UPT, UR4, 0x180, URZ ;  /* 0x0000018004047890 */ /* 0x000fe4000ff1e0ff */
[----:B------:R-:W-:Y:S02]  /*02e0*/  UIADD3.X UR7, UPT, UPT, URZ, UR5, URZ, UP1, !UPT ;  /* 0x00000005ff077290 */ /* 0x000fe40008ffe4ff */
[----:B------:R-:W-:-:S07]  /*02f0*/  UIADD3.X UR5, UPT, UPT, URZ, UR5, URZ, UP0, !UPT ;  /* 0x00000005ff057290 */ /* 0x000fce00087fe4ff */
[----:B------:R3:W-:Y:S02]  /*0300*/  UTMACCTL.PF [UR6] ;  /* 0x00000000060079b9 */ /* 0x0007e40008040000 */
[----:B------:R3:W-:Y:S02]  /*0310*/  UTMACCTL.PF [UR4] ;  /* 0x00000000040079b9 */ /* 0x0007e40008040000 */
[----:B---3--:R-:W-:Y:S01]  /*0320*/  NOP ;  /* 0x0000000000007918 */ /* 0x008fe20000000000 */
.L_x_5:
[----:B------:R-:W-:Y:S05]  /*0330*/  BSYNC.RECONVERGENT B0 ;  /* 0x0000000000007941 */ /* 0x000fea0003800200 */
.L_x_4:
[----:B------:R-:W-:Y:S04]  /*0340*/  BSSY.RECONVERGENT B0, `(.L_x_6) ;  /* 0x000000a000007945 */ /* 0x000fe80003800200 */
        /* <DEDUP_REMOVED lines=9> */
.L_x_7:
[----:B------:R-:W-:Y:S05]  /*03e0*/  BSYNC.RECONVERGENT B0 ;  /* 0x0000000000007941 */ /* 0x000fea0003800200 */
.L_x_6:
[----:B------:R-:W3:Y:S01]  /*03f0*/  LDCU.64 UR4, c[0x0][0x988] ;  /* 0x00013100ff0477ac */ /* 0x000ee20008000a00 */
[----:B------:R-:W-:Y:S02]  /*0400*/  UISETP.EQ.U32.AND UP1, UPT, UR8, URZ, UPT ;  /* 0x000000ff0800728c */ /* 0x000fe4000bf22070 */
[----:B------:R-:W-:Y:S02]  /*0410*/  UPLOP3.LUT UP3, UPT, UPT, UPT, UPT, 0x80, 0x8 ;  /* 0x000000000008789c */ /* 0x000fe40003f6f070 */
[----:B---3--:R-:W-:-:S04]  /*0420*/  UISETP.NE.U32.AND UP0, UPT, UR4, URZ, UPT ;  /* 0x000000ff0400728c */ /* 0x008fc8000bf05070 */
[----:B------:R-:W-:-:S04]  /*0430*/  UISETP.NE.AND.EX UP2, UPT, UR5, URZ, UPT, UP0 ;  /* 0x000000ff0500728c */ /* 0x000fc8000bf45300 */
[----:B------:R-:W-:-:S04]  /*0440*/  UISETP.EQ.OR.EX UP4, UPT, UR9, URZ, !UP2, UP1 ;  /* 0x000000ff0900728c */ /* 0x000fc8000d782710 */
[----:B------:R-:W-:-:S06]  /*0450*/  UP2UR UR4, UPR, URZ, 0x10 ;  /* 0x00000010ff047883 */ /* 0x000fcc0008000000 */
[----:B------:R-:W-:Y:S01]  /*0460*/  MOV R76, UR4 ;  /* 0x00000004004c7c02 */ /* 0x000fe20008000f00 */
[----:B------:R-:W-:Y:S06]  /*0470*/  BRA.U !UP4, `(.L_x_8) ;  /* 0x000000010c207547 */ /* 0x000fec000b800000 */
[----:B------:R-:W-:Y:S01]  /*0480*/  UISETP.NE.U32.AND UP0, UPT, UR8, URZ, UPT ;  /* 0x000000ff0800728c */ /* 0x000fe2000bf05070 */
[----:B-----5:R-:W-:Y:S01]  /*0490*/  FSETP.NEU.AND P0, PT, R27, RZ, PT ;  /* 0x000000ff1b00720b */ /* 0x020fe20003f0d000 */
[----:B------:R-:W-:Y:S02]  /*04a0*/  USEL UR4, URZ, 0xffffffff, UP2 ;  /* 0xffffffffff047887 */ /* 0x000fe40009000000 */
[----:B------:R-:W-:-:S10]  /*04b0*/  UISETP.NE.AND.EX UP1, UPT, UR9, URZ, UPT, UP0 ;  /* 0x000000ff0900728c */ /* 0x000fd4000bf25300 */
[----:B------:R-:W-:Y:S01]  /*04c0*/  VOTEU.ANY UP0, P0 ;  /* 0x0000000000ff7886 */ /* 0x000fe20000000100 */
[----:B------:R-:W-:-:S04]  /*04d0*/  @!UP1 USEL UR4, URZ, 0xffffffff, UP0 ;  /* 0xffffffffff049887 */ /* 0x000fc80008000000 */
[----:B------:R-:W-:-:S04]  /*04e0*/  ULOP3.LUT UR4, UR4, 0x1, URZ, 0xc0, !UPT ;  /* 0x0000000104047892 */ /* 0x000fc8000f8ec0ff */
[----:B------:R-:W-:-:S11]  /*04f0*/  UISETP.NE.U32.AND UP3, UPT, UR4, 0x1, UPT ;  /* 0x000000010400788c */ /* 0x000fd6000bf65070 */
.L_x_8:
[----:B-1----:R-:W1:Y:S01]  /*0500*/  SHFL.IDX PT, R2, R71, RZ, 0x1f ;  /* 0x00001fff47027589 */ /* 0x002e6200000e0000 */
[----:B------:R-:W-:-:S04]  /*0510*/  UISETP.NE.AND UP0, UPT, UR17, 0x2, UPT ;  /* 0x000000021100788c */ /* 0x000fc8000bf05270 */
[----:B------:R-:W-:Y:S01]  /*0520*/  USEL UR70, URZ, 0x1, UP0 ;  /* 0x00000001ff467887 */ /* 0x000fe20008000000 */
[----:B-1----:R-:W-:-:S13]  /*0530*/  ISETP.NE.AND P0, PT, R2, RZ, PT ;  /* 0x000000ff0200720c */ /* 0x002fda0003f05270 */
[----:B------:R-:W-:Y:S05]  /*0540*/  @P0 BRA `(.L_x_9) ;  /* 0x0000000000400947 */ /* 0x000fea0003800000 */
[----:B------:R-:W1:Y:S01]  /*0550*/  S2UR UR4, SR_CgaCtaId ;  /* 0x00000000000479c3 */ /* 0x000e620000008800 */
[----:B------:R-:W-:Y:S01]  /*0560*/  UMOV UR5, 0x400 ;  /* 0x0000040000057882 */ /* 0x000fe20000000000 */
[----:B------:R-:W-:Y:S01]  /*0570*/  UMOV UR6, 0x1 ;  /* 0x0000000100067882 */ /* 0x000fe20000000000 */
[----:B------:R-:W-:Y:S01]  /*0580*/  ELECT P0, URZ, PT ;  /* 0x0000000000ff782f */ /* 0x000fe20003800000 */
[----:B------:R-:W-:-:S04]  /*0590*/  UIADD3 UR6, UPT, UPT, -UR6, 0x100000, URZ ;  /* 0x0010000006067890 */ /* 0x000fc8000fffe1ff */
[----:B------:R-:W-:Y:S02]  /*05a0*/  USHF.L.U32 UR7, UR6, 0xb, URZ ;  /* 0x0000000b06077899 */ /* 0x000fe400080006ff */
[----:B------:R-:W-:Y:S02]  /*05b0*/  USHF.L.U32 UR6, UR6, 0x1, URZ ;  /* 0x0000000106067899 */ /* 0x000fe400080006ff */
[----:B-1----:R-:W-:Y:S01]  /*05c0*/  ULEA UR4, UR4, UR5, 0x18 ;  /* 0x0000000504047291 */ /* 0x002fe2000f8ec0ff */
[----:B------:R-:W1:Y:S11]  /*05d0*/  FENCE.VIEW.ASYNC.S ;  /* 0x00000000000073c6 */ /* 0x000e760000000000 */
[----:B-1----:R1:W3:Y:S01]  /*05e0*/  SYNCS.EXCH.64 URZ, [UR4], UR6 ;  /* 0x0000000604ff75b2 */ /* 0x0022e20008000100 */
[----:B------:R1:W4:Y:S01]  /*05f0*/  SYNCS.EXCH.64 URZ, [UR4+0x18], UR6 ;  /* 0x0000180604ff75b2 */ /* 0x0003220008000100 */
[----:B------:R1:W1:Y:S01]  /*0600*/  SYNCS.EXCH.64 URZ, [UR4+0x8], UR6 ;  /* 0x0000080604ff75b2 */ /* 0x0002620008000100 */
[----:B------:R1:W1:Y:S01]  /*0610*/  SYNCS.EXCH.64 URZ, [UR4+0x20], UR6 ;  /* 0x0000200604ff75b2 */ /* 0x0002620008000100 */
[----:B------:R1:W1:Y:S01]  /*0620*/  SYNCS.EXCH.64 URZ, [UR4+0x10], UR6 ;  /* 0x0000100604ff75b2 */ /* 0x0002620008000100 */
[----:B------:R1:W1:Y:S01]  /*0630*/  SYNCS.EXCH.64 URZ, [UR4+0x28], UR6 ;  /* 0x0000280604ff75b2 */ /* 0x0002620008000100 */
[----:B------:R-:W-:Y:S01]  /*0640*/  NOP ;  /* 0x0000000000007918 */ /* 0x000fe20000000000 */
.L_x_9:
[----:B------:R-:W2:Y:S01]  /*0650*/  SHFL.IDX PT, R2, R71, RZ, 0x1f ;  /* 0x00001fff47027589 */ /* 0x000ea200000e0000 */
[----:B------:R-:W-:Y:S01]  /*0660*/  NOP ;  /* 0x0000000000007918 */ /* 0x000fe20000000000 */
[----:B--2---:R-:W-:-:S13]  /*0670*/  ISETP.NE.AND P0, PT, R2, 0x1, PT ;  /* 0x000000010200780c */ /* 0x004fda0003f05270 */
[----:B------:R-:W-:Y:S05]  /*0680*/  @P0 BRA `(.L_x_10) ;  /* 0x0000000000580947 */ /* 0x000fea0003800000 */
[----:B-1----:R-:W1:Y:S01]  /*0690*/  S2UR UR4, SR_CgaCtaId ;  /* 0x00000000000479c3 */ /* 0x002e620000008800 */
[----:B------:R-:W-:Y:S01]  /*06a0*/  UMOV UR5, 0x400 ;  /* 0x0000040000057882 */ /* 0x000fe20000000000 */
[----:B------:R-:W-:Y:S01]  /*06b0*/  UMOV UR8, 0x20 ;  /* 0x0000002000087882 */ /* 0x000fe20000000000 */
[----:B------:R-:W-:Y:S01]  /*06c0*/  UMOV UR6, 0x80 ;  /* 0x0000008000067882 */ /* 0x000fe20000000000 */
[----:B------:R-:W-:-:S04]  /*06d0*/  UIADD3 UR8, UPT, UPT, -UR8, 0x100000, URZ ;  /* 0x0010000008087890 */ /* 0x000fc8000fffe1ff */
[----:B------:R-:W-:Y:S02]  /*06e0*/  USHF.L.U32 UR9, UR8, 0xb, URZ ;  /* 0x0000000b08097899 */ /* 0x000fe400080006ff */
[----:B------:R-:W-:Y:S02]  /*06f0*/  USHF.L.U32 UR8, UR8, 0x1, URZ ;  /* 0x0000000108087899 */ /* 0x000fe400080006ff */
[----:B------:R-:W-:-:S04]  /*0700*/  UIADD3 UR6, UPT, UPT, -UR6, 0x100000, URZ ;  /* 0x0010000006067890 */ /* 0x000fc8000fffe1ff */
[----:B------:R-:W-:Y:S02]  /*0710*/  USHF.L.U32 UR7, UR6, 0xb, URZ ;  /* 0x0000000b06077899 */ /* 0x000fe400080006ff */
[----:B------:R-:W-:Y:S01]  /*0720*/  USHF.L.U32 UR6, UR6, 0x1, URZ ;  /* 0x0000000106067899 */ /* 0x000fe200080006ff */
[----:B------:R-:W-:Y:S01]  /*0730*/  ELECT P0, URZ, PT ;  /* 0x0000000000ff782f */ /* 0x000fe20003800000 */
[----:B-1----:R-:W-:Y:S01]  /*0740*/  ULEA UR4, UR4, UR5, 0x18 ;  /* 0x0000000504047291 */ /* 0x002fe2000f8ec0ff */
[----:B------:R-:W1:Y:S11]  /*0750*/  FENCE.VIEW.ASYNC.S ;  /* 0x00000000000073c6 */ /* 0x000e760000000000 */
[----:B-1----:R2:W1:Y:S01]  /*0760*/  SYNCS.EXCH.64 URZ, [UR4+0x30], UR8 ;  /* 0x0000300804ff75b2 */ /* 0x0024620008000100 */
[----:B------:R2:W1:Y:S01]  /*0770*/  SYNCS.EXCH.64 URZ, [UR4+0x50], UR6 ;  /* 0x0000500604ff75b2 */ /* 0x0004620008000100 */
[----:B------:R2:W1:Y:S01]  /*0780*/  SYNCS.EXCH.64 URZ, [UR4+0x38], UR8 ;  /* 0x0000380804ff75b2 */ /* 0x0004620008000100 */
[----:B------:R2:W1:Y:S01]  /*0790*/  SYNCS.EXCH.64 URZ, [UR4+0x58], UR6 ;  /* 0x0000580604ff75b2 */ /* 0x0004620008000100 */
[----:B------:R2:W1:Y:S01]  /*07a0*/  SYNCS.EXCH.64 URZ, [UR4+0x40], UR8 ;  /* 0x0000400804ff75b2 */ /* 0x0004620008000100 */
[----:B------:R2:W1:Y:S01]  /*07b0*/  SYNCS.EXCH.64 URZ, [UR4+0x60], UR6 ;  /* 0x0000600604ff75b2 */ /* 0x0004620008000100 */
[----:B------:R2:W1:Y:S01]  /*07c0*/  SYNCS.EXCH.64 URZ, [UR4+0x48], UR8 ;  /* 0x0000480804ff75b2 */ /* 0x0004620008000100 */
[----:B------:R2:W1:Y:S02]  /*07d0*/  SYNCS.EXCH.64 URZ, [UR4+0x68], UR6 ;  /* 0x0000680604ff75b2 */ /* 0x0004640008000100 */
[----:B--2---:R-:W-:Y:S01]  /*07e0*/  NOP ;  /* 0x0000000000007918 */ /* 0x004fe20000000000 */
.L_x_10:
[----:B------:R-:W2:Y:S01]  /*07f0*/  SHFL.IDX PT, R2, R71, RZ, 0x1f ;  /* 0x00001fff47027589 */ /* 0x000ea200000e0000 */
[----:B------:R-:W-:Y:S01]  /*0800*/  NOP ;  /* 0x0000000000007918 */ /* 0x000fe20000000000 */
[----:B--2---:R-:W-:-:S13]  /*0810*/  ISETP.NE.AND P0, PT, R2, 0x3, PT ;  /* 0x000000030200780c */ /* 0x004fda0003f05270 */
[----:B------:R-:W-:Y:S05]  /*0820*/  @P0 BRA `(.L_x_11) ;  /* 0x0000000000300947 */ /* 0x000fea0003800000 */
[----:B-1----:R-:W1:Y:S01]  /*0830*/  S2UR UR4, SR_CgaCtaId ;  /* 0x00000000000479c3 */ /* 0x002e620000008800 */
[----:B------:R-:W-:Y:S01]  /*0840*/  UMOV UR6, 0x400 ;  /* 0x0000040000067882 */ /* 0x000fe20000000000 */
[----:B------:R-:W-:Y:S01]  /*0850*/  UMOV UR5, 0x20 ;  /* 0x0000002000057882 */ /* 0x000fe20000000000 */
[----:B------:R-:W-:Y:S01]  /*0860*/  ELECT P0, URZ, PT ;  /* 0x0000000000ff782f */ /* 0x000fe20003800000 */
[----:B-1----:R-:W-:Y:S02]  /*0870*/  ULEA UR6, UR4, UR6, 0x18 ;  /* 0x0000000604067291 */ /* 0x002fe4000f8ec0ff */
[----:B------:R-:W-:-:S04]  /*0880*/  UIADD3 UR4, UPT, UPT, -UR5, 0x100000, URZ ;  /* 0x0010000005047890 */ /* 0x000fc8000fffe1ff */
[----:B------:R-:W-:Y:S02]  /*0890*/  USHF.L.U32 UR5, UR4, 0xb, URZ ;  /* 0x0000000b04057899 */ /* 0x000fe400080006ff */
[----:B------:R-:W-:Y:S01]  /*08a0*/  USHF.L.U32 UR4, UR4, 0x1, URZ ;  /* 0x0000000104047899 */ /* 0x000fe200080006ff */
[----:B------:R-:W1:Y:S11]  /*08b0*/  FENCE.VIEW.ASYNC.S ;  /* 0x00000000000073c6 */ /* 0x000e760000000000 */
[----:B-1----:R2:W1:Y:S01]  /*08c0*/  SYNCS.EXCH.64 URZ, [UR6+0x70], UR4 ;  /* 0x0000700406ff75b2 */ /* 0x0024620008000100 */
[----:B------:R2:W1:Y:S02]  /*08d0*/  SYNCS.EXCH.64 URZ, [UR6+0x78], UR4 ;  /* 0x0000780406ff75b2 */ /* 0x0004640008000100 */
[----:B--2---:R-:W-:Y:S01]  /*08e0*/  NOP ;  /* 0x0000000000007918 */ /* 0x004fe20000000000 */
.L_x_11:
[----:B------:R-:W2:Y:S01]  /*08f0*/  SHFL.IDX PT, R2, R71, RZ, 0x1f ;  /* 0x00001fff47027589 */ /* 0x000ea200000e0000 */
[----:B------:R-:W-:Y:S01]  /*0900*/  NOP ;  /* 0x0000000000007918 */ /* 0x000fe20000000000 */
[----:B--2---:R-:W-:-:S13]  /*0910*/  ISETP.NE.AND P0, PT, R2, 0x4, PT ;  /* 0x000000040200780c */ /* 0x004fda0003f05270 */
[----:B------:R-:W-:Y:S05]  /*0920*/  @P0 BRA `(.L_x_12) ;  /* 0x0000000000440947 */ /* 0x000fea0003800000 */
[----:B-1----:R-:W1:Y:S01]  /*0930*/  S2UR UR6, SR_CgaCtaId ;  /* 0x00000000000679c3 */ /* 0x002e620000008800 */
[----:B------:R-:W-:Y:S01]  /*0940*/  UMOV UR4, 0x100 ;  /* 0x0000010000047882 */ /* 0x000fe20000000000 */
[----:B------:R-:W-:Y:S01]  /*0950*/  UMOV UR5, 0x400 ;  /* 0x0000040000057882 */ /* 0x000fe20000000000 */
[----:B------:R-:W-:Y:S01]  /*0960*/  USEL UR4, UR4, 0xe0, UP3 ;  /* 0x000000e004047887 */ /* 0x000fe20009800000 */
[----:B------:R-:W-:Y:S01]  /*0970*/  UMOV UR8, 0x1 ;  /* 0x0000000100087882 */ /* 0x000fe20000000000 */
[----:B------:R-:W-:Y:S01]  /*0980*/  ELECT P0, URZ, PT ;  /* 0x0000000000ff782f */ /* 0x000fe20003800000 */
[----:B------:R-:W-:-:S04]  /*0990*/  UIADD3 UR8, UPT, UPT, -UR8, 0x100000, URZ ;  /* 0x0010000008087890 */ /* 0x000fc8000fffe1ff */
[----:B------:R-:W-:Y:S02]  /*09a0*/  USHF.L.U32 UR9, UR8, 0xb, URZ ;  /* 0x0000000b08097899 */ /* 0x000fe400080006ff */
[----:B------:R-:W-:Y:S02]  /*09b0*/  USHF.L.U32 UR8, UR8, 0x1, URZ ;  /* 0x0000000108087899 */ /* 0x000fe400080006ff */
[----:B-1----:R-:W-:Y:S02]  /*09c0*/  ULEA UR6, UR6, UR5, 0x18 ;  /* 0x0000000506067291 */ /* 0x002fe4000f8ec0ff */
[----:B------:R-:W-:-:S04]  /*09d0*/  UIADD3 UR4, UPT, UPT, -UR4, 0x100000, URZ ;  /* 0x0010000004047890 */ /* 0x000fc8000fffe1ff */
[----:B------:R-:W-:Y:S02]  /*09e0*/  USHF.L.U32 UR5, UR4, 0xb, URZ ;  /* 0x0000000b04057899 */ /* 0x000fe400080006ff */
[----:B------:R-:W-:Y:S01]  /*09f0*/  USHF.L.U32 UR4, UR4, 0x1, URZ ;  /* 0x0000000104047899 */ /* 0x000fe200080006ff */
[----:B------:R-:W1:Y:S03]  /*0a00*/  FENCE.VIEW.ASYNC.S ;  /* 0x00000000000073c6 */ /* 0x000e660000000000 */
[----:B-1----:R2:W1:Y:S08]  /*0a10*/  SYNCS.EXCH.64 URZ, [UR6+0x80], UR8 ;  /* 0x0000800806ff75b2 */ /* 0x0024700008000100 */
[----:B------:R2:W1:Y:S02]  /*0a20*/  SYNCS.EXCH.64 URZ, [UR6+0x88], UR4 ;  /* 0x0000880406ff75b2 */ /* 0x0004640008000100 */
[----:B--2---:R-:W-:Y:S01]  /*0a30*/  NOP ;  /* 0x0000000000007918 */ /* 0x004fe20000000000 */
.L_x_12:
[----:B------:R-:W2:Y:S01]  /*0a40*/  SHFL.IDX PT, R2, R71, RZ, 0x1f ;  /* 0x00001fff47027589 */ /* 0x000ea200000e0000 */
[----:B------:R-:W1:Y:S01]  /*0a50*/  S2UR UR21, SR_CTAID.X ;  /* 0x00000000001579c3 */ /* 0x000e620000002500 */
[----:B------:R-:W-:-:S07]  /*0a60*/  NOP ;  /* 0x0000000000007918 */ /* 0x000fce0000000000 */
[----:B------:R-:W1:Y:S01]  /*0a70*/  S2UR UR16, SR_CTAID.Y ;  /* 0x00000000001079c3 */ /* 0x000e620000002600 */
[----:B--2---:R-:W-:-:S13]  /*0a80*/  ISETP.NE.AND P0, PT, R2, 0x5, PT ;  /* 0x000000050200780c */ /* 0x004fda0003f05270 */
[----:B-1----:R-:W-:Y:S05]  /*0a90*/  @P0 BRA `(.L_x_13) ;  /* 0x0000000000480947 */ /* 0x002fea0003800000 */
[----:B------:R-:W1:Y:S01]  /*0aa0*/  S2UR UR4, SR_CgaCtaId ;  /* 0x00000000000479c3 */ /* 0x000e620000008800 */
        /* <DEDUP_REMOVED lines=12> */
[----:B-1----:R1:W2:Y:S01]  /*0b70*/  SYNCS.EXCH.64 URZ, [UR4+0x90], UR8 ;  /* 0x0000900804ff75b2 */ /* 0x0022a20008000100 */
[----:B------:R1:W1:Y:S01]  /*0b80*/  SYNCS.EXCH.64 URZ, [UR4+0xa0], UR6 ;  /* 0x0000a00604ff75b2 */ /* 0x0002620008000100 */
[----:B------:R1:W1:Y:S01]  /*0b90*/  SYNCS.EXCH.64 URZ, [UR4+0x98], UR8 ;  /* 0x0000980804ff75b2 */ /* 0x0002620008000100 */
[----:B------:R1:W1:Y:S01]  /*0ba0*/  SYNCS.EXCH.64 URZ, [UR4+0xa8], UR6 ;  /* 0x0000a80604ff75b2 */ /* 0x0002620008000100 */
[----:B------:R-:W-:Y:S01]  /*0bb0*/  NOP ;  /* 0x0000000000007918 */ /* 0x000fe20000000000 */
.L_x_13:
[----:B------:R-:W-:-:S05]  /*0bc0*/  CS2R.32 R64, SR_CgaSize ;  /* 0x0000000000407805 */ /* 0x000fca0000008a00 */
[----:B------:R-:W-:-:S05]  /*0bd0*/  IMAD R64, R64, -0xa0, RZ ;  /* 0xffffff6040407824 */ /* 0x000fca00078e02ff */
[----:B------:R-:W-:-:S14]  /*0be0*/  R2UR UR5, R64 ;  /* 0x00000000400572ca */ /* 0x000fdc00000e0000 */
[----:B------:R-:W3:Y:S01]  /*0bf0*/  LDCU UR5, c[0x0][UR5+0x2b0] ;  /* 0x00005600050577ac */ /* 0x000ee20008000800 */
[----:B------:R-:W-:Y:S02]  /*0c00*/  I2FP.F32.U32 R5, UR21 ;  /* 0x0000001500057c45 */ /* 0x000fe40008201000 */
[----:B------:R-:W-:-:S05]  /*0c10*/  CS2R.32 R3, SR_CgaSize ;  /* 0x0000000000037805 */ /* 0x000fca0000008a00 */
[----:B------:R-:W-:-:S06]  /*0c20*/  IMAD R3, R3, -0xa0, RZ ;  /* 0xffffff6003037824 */ /* 0x000fcc00078e02ff */
[----:B------:R-:W4:Y:S01]  /*0c30*/  LDC R3, c[0x0][R3+0x2a0] ;  /* 0x0000a80003037b82 */ /* 0x000f220000000800 */
[----:B------:R-:W-:Y:S02]  /*0c40*/  I2FP.F32.U32 R4, UR16 ;  /* 0x0000001000047c45 */ /* 0x000fe40008201000 */
[----:B------:R-:W-:-:S05]  /*0c50*/  CS2R.32 R64, SR_CgaSize ;  /* 0x0000000000407805 */ /* 0x000fca0000008a00 */
[----:B------:R-:W-:-:S05]  /*0c60*/  IMAD R64, R64, -0xa0, RZ ;  /* 0xffffff6040407824 */ /* 0x000fca00078e02ff */
[----:B-1----:R-:W-:-:S14]  /*0c70*/  R2UR UR4, R64 ;  /* 0x00000000400472ca */ /* 0x002fdc00000e0000 */
[----:B------:R-:W1:Y:S01]  /*0c80*/  LDCU UR4, c[0x0][UR4+0x2b4] ;  /* 0x00005680040477ac */ /* 0x000e620008000800 */
[----:B------:R-:W-:Y:S01]  /*0c90*/  NOP ;  /* 0x0000000000007918 */ /* 0x000fe20000000000 */
[----:B------:R-:W2:Y:S01]  /*0ca0*/  LDCU UR20, c[0x0][0xc24] ;  /* 0x00018480ff1477ac */ /* 0x000ea20008000800 */
[----:B------:R-:W-:-:S05]  /*0cb0*/  CS2R.32 R2, SR_CgaSize ;  /* 0x0000000000027805 */ /* 0x000fca0000008a00 */
[----:B------:R-:W-:-:S06]  /*0cc0*/  IMAD R2, R2, -0xa0, RZ ;  /* 0xffffff6002027824 */ /* 0x000fcc00078e02ff */
[----:B------:R-:W4:Y:S01]  /*0cd0*/  LDC R2, c[0x0][R2+0x2a4] ;  /* 0x0000a90002027b82 */ /* 0x000f220000000800 */
[----:B---3--:R-:W-:-:S07]  /*0ce0*/  FMUL R5, R5, UR5 ;  /* 0x0000000505057c20 */ /* 0x008fce0008400000 */
[----:B------:R-:W3:Y:S01]  /*0cf0*/  S2UR UR50, SR_CTAID.Z ;  /* 0x00000000003279c3 */ /* 0x000ee20000002700 */
[----:B-1----:R-:W-:Y:S01]  /*0d00*/  FMUL R4, R4, UR4 ;  /* 0x0000000404047c20 */ /* 0x002fe20008400000 */
[----:B------:R-:W1:Y:S01]  /*0d10*/  F2I.U32.TRUNC.NTZ R64, R5 ;  /* 0x0000000500407305 */ /* 0x000e62000020f000 */
[----:B--2---:R-:W-:-:S07]  /*0d20*/  UISETP.GE.AND UP0, UPT, UR20, 0x1, UPT ;  /* 0x000000011400788c */ /* 0x004fce000bf06270 */
[----:B------:R-:W2:Y:S01]  /*0d30*/  F2I.U32.TRUNC.NTZ R63, R4 ;  /* 0x00000004003f7305 */ /* 0x000ea2000020f000 */
[----:B-1----:R-:W-:-:S05]  /*0d40*/  IADD3 R64, PT, PT, -R64, RZ, RZ ;  /* 0x000000ff40407210 */ /* 0x002fca0007ffe1ff */
[----:B----4-:R-:W-:Y:S01]  /*0d50*/  IMAD R64, R3, R64, UR21 ;  /* 0x0000001503407e24 */ /* 0x010fe2000f8e0240 */
[----:B--2---:R-:W-:-:S05]  /*0d60*/  IADD3 R63, PT, PT, -R63, RZ, RZ ;  /* 0x000000ff3f3f7210 */ /* 0x004fca0007ffe1ff */
[----:B------:R-:W-:Y:S01]  /*0d70*/  IMAD R63, R2, R63, UR16 ;  /* 0x00000010023f7e24 */ /* 0x000fe2000f8e023f */
[----:B------:R-:W-:Y:S06]  /*0d80*/  BAR.SYNC.DEFER_BLOCKING 0x0 ;  /* 0x0000000000007b1d */ /* 0x000fec0000010000 */
[----:B---3--:R-:W-:Y:S05]  /*0d90*/  BRA.U !UP0, `(.L_x_14) ;  /* 0x0000000108d47547 */ /* 0x008fea000b800000 */
[----:B------:R-:W1:Y:S01]  /*0da0*/  LDCU.128 UR24, c[0x0][0xc10] ;  /* 0x00018200ff1877ac */ /* 0x000e620008000c00 */
[----:B------:R-:W2:Y:S01]  /*0db0*/  LDCU UR6, c[0x0][0x370] ;  /* 0x00006e00ff0677ac */ /* 0x000ea20008000800 */
[----:B------:R-:W3:Y:S01]  /*0dc0*/  LDCU UR4, c[0x0][0x374] ;  /* 0x00006e80ff0477ac */ /* 0x000ee20008000800 */
[----:B------:R-:W4:Y:S01]  /*0dd0*/  LDCU UR22, c[0x0][0xc0c] ;  /* 0x00018180ff1677ac */ /* 0x000f220008000800 */
[----:B------:R-:W4:Y:S01]  /*0de0*/  LDCU UR5, c[0x0][0xc20] ;  /* 0x00018400ff0577ac */ /* 0x000f220008000800 */
[----:B------:R-:W4:Y:S01]  /*0df0*/  LDCU.64 UR18, c[0x0][0xc28] ;  /* 0x00018500ff1277ac */ /* 0x000f220008000a00 */
[----:B-1----:R-:W-:Y:S02]  /*0e00*/  UISETP.NE.AND UP0, UPT, UR26, 0x1, UPT ;  /* 0x000000011a00788c */ /* 0x002fe4000bf05270 */
[----:B---3--:R-:W-:Y:S02]  /*0e10*/  UIMAD.WIDE.U32 UR8, UR4, UR27, URZ ;  /* 0x0000001b040872a5 */ /* 0x008fe4000f8e00ff */
[----:B--2---:R-:W-:-:S02]  /*0e20*/  UIMAD.WIDE.U32 UR10, UR6, UR24, URZ ;  /* 0x00000018060a72a5 */ /* 0x004fc4000f8e00ff */
[----:B----4-:R-:W-:Y:S02]  /*0e30*/  UISETP.NE.AND UP1, UPT, UR22, 0x1, UPT ;  /* 0x000000011600788c */ /* 0x010fe4000bf25270 */
[----:B------:R-:W-:Y:S01]  /*0e40*/  UISETP.NE.AND UP4, UPT, UR20, 0x1, UPT ;  /* 0x000000011400788c */ /* 0x000fe2000bf85270 */
[----:B------:R-:W-:Y:S02]  /*0e50*/  UMOV UR8, UR9 ;  /* 0x0000000900087c82 */ /* 0x000fe40008000000 */
[----:B------:R-:W-:Y:S01]  /*0e60*/  UMOV UR10, UR11 ;  /* 0x0000000b000a7c82 */ /* 0x000fe20008000000 */
[----:B------:R-:W-:Y:S02]  /*0e70*/  @UP0 USHF.R.U32.HI UR4, URZ, UR5, UR8 ;  /* 0x00000005ff040299 */ /* 0x000fe40008011608 */
[----:B------:R-:W-:Y:S02]  /*0e80*/  UIMAD.WIDE.U32 UR12, UR16, UR27, URZ ;  /* 0x0000001b100c72a5 */ /* 0x000fe4000f8e00ff */
[----:B------:R-:W-:-:S02]  /*0e90*/  UIMAD.WIDE.U32 UR8, UR4, UR18, URZ ;  /* 0x00000012040872a5 */ /* 0x000fc4000f8e00ff */
[----:B------:R-:W-:Y:S02]  /*0ea0*/  @UP1 USHF.R.U32.HI UR6, URZ, UR25, UR10 ;  /* 0x00000019ff061299 */ /* 0x000fe4000801160a */
[----:B------:R-:W-:Y:S02]  /*0eb0*/  UIMAD.WIDE.U32 UR14, UR21, UR24, URZ ;  /* 0x00000018150e72a5 */ /* 0x000fe4000f8e00ff */
[----:B------:R-:W-:Y:S01]  /*0ec0*/  UIMAD.WIDE.U32 UR10, UR6, UR18, URZ ;  /* 0x00000012060a72a5 */ /* 0x000fe2000f8e00ff */
[----:B------:R-:W-:Y:S01]  /*0ed0*/  UMOV UR12, UR13 ;  /* 0x0000000d000c7c82 */ /* 0x000fe20008000000 */
[----:B------:R-:W-:Y:S01]  /*0ee0*/  UMOV UR8, UR9 ;  /* 0x0000000900087c82 */ /* 0x000fe20008000000 */
[----:B------:R-:W-:Y:S02]  /*0ef0*/  USHF.R.U32.HI UR12, URZ, UR5, UR12 ;  /* 0x00000005ff0c7299 */ /* 0x000fe4000801160c */
[----:B------:R-:W-:Y:S01]  /*0f00*/  @UP4 USHF.R.U32.HI UR4, URZ, UR19, UR8 ;  /* 0x00000013ff044299 */ /* 0x000fe20008011608 */
[----:B------:R-:W-:Y:S01]  /*0f10*/  UMOV UR14, UR15 ;  /* 0x0000000f000e7c82 */ /* 0x000fe20008000000 */
[----:B------:R-:W-:Y:S01]  /*0f20*/  UMOV UR10, UR11 ;  /* 0x0000000b000a7c82 */ /* 0x000fe20008000000 */
[----:B------:R-:W-:-:S02]  /*0f30*/  USHF.R.U32.HI UR14, URZ, UR25, UR14 ;  /* 0x00000019ff0e7299 */ /* 0x000fc4000801160e */
[----:B------:R-:W-:Y:S02]  /*0f40*/  USEL UR5, UR16, UR12, !UP0 ;  /* 0x0000000c10057287 */ /* 0x000fe4000c000000 */
[----:B------:R-:W-:Y:S02]  /*0f50*/  @UP4 USHF.R.U32.HI UR6, URZ, UR19, UR10 ;  /* 0x00000013ff064299 */ /* 0x000fe4000801160a */
[----:B------:R-:W-:Y:S02]  /*0f60*/  UIMAD UR7, UR4, UR20, URZ ;  /* 0x00000014040772a4 */ /* 0x000fe4000f8e02ff */
[----:B------:R-:W-:Y:S02]  /*0f70*/  USEL UR4, UR21, UR14, !UP1 ;  /* 0x0000000e15047287 */ /* 0x000fe4000c800000 */
[----:B------:R-:W-:Y:S02]  /*0f80*/  UIMAD UR10, UR6, UR20, URZ ;  /* 0x00000014060a72a4 */ /* 0x000fe4000f8e02ff */
[----:B------:R-:W-:-:S02]  /*0f90*/  UISETP.GE.AND UP0, UPT, UR5, UR7, UPT ;  /* 0x000000070500728c */ /* 0x000fc4000bf06270 */
[----:B------:R-:W-:Y:S02]  /*0fa0*/  UIMAD.WIDE.U32 UR8, UR5, UR18, URZ ;  /* 0x00000012050872a5 */ /* 0x000fe4000f8e00ff */
[----:B------:R-:W-:Y:S02]  /*0fb0*/  UISETP.GE.OR UP0, UPT, UR4, UR10, UP0 ;  /* 0x0000000a0400728c */ /* 0x000fe40008706670 */
[----:B------:R-:W-:Y:S02]  /*0fc0*/  UIMAD.WIDE.U32 UR10, UR4, UR18, URZ ;  /* 0x00000012040a72a5 */ /* 0x000fe4000f8e00ff */
[----:B------:R-:W-:Y:S01]  /*0fd0*/  UIADD3 UR10, UPT, UPT, -UR4, URZ, URZ ;  /* 0x000000ff040a7290 */ /* 0x000fe2000fffe1ff */
[----:B------:R-:W-:Y:S01]  /*0fe0*/  UMOV UR8, UR9 ;  /* 0x0000000900087c82 */ /* 0x000fe20008000000 */
[----:B------:R-:W-:Y:S02]  /*0ff0*/  UIADD3 UR9, UPT, UPT, -UR5, URZ, URZ ;  /* 0x000000ff05097290 */ /* 0x000fe4000fffe1ff */
[----:B------:R-:W-:-:S03]  /*1000*/  USHF.R.U32.HI UR8, URZ, UR19, UR8 ;  /* 0x00000013ff087299 */ /* 0x000fc60008011608 */
[----:B------:R-:W-:Y:S01]  /*1010*/  @!UP0 UMOV UR7, UR11 ;  /* 0x0000000b00078c82 */ /* 0x000fe20008000000 */
[----:B------:R-:W-:Y:S02]  /*1020*/  UIMAD UR16, UR26, UR9, UR16 ;  /* 0x000000091a1072a4 */ /* 0x000fe4000f8e0210 */
[----:B------:R-:W-:Y:S02]  /*1030*/  USEL UR8, UR5, UR8, !UP4 ;  /* 0x0000000805087287 */ /* 0x000fe4000e000000 */
[----:B------:R-:W-:Y:S02]  /*1040*/  @!UP0 USHF.R.U32.HI UR7, URZ, UR19, UR7 ;  /* 0x00000013ff078299 */ /* 0x000fe40008011607 */
[----:B------:R-:W-:Y:S02]  /*1050*/  UIADD3 UR9, UPT, UPT, -UR8, URZ, URZ ;  /* 0x000000ff08097290 */ /* 0x000fe4000fffe1ff */
[----:B------:R-:W-:Y:S02]  /*1060*/  @!UP0 USEL UR7, UR4, UR7, !UP4 ;  /* 0x0000000704078287 */ /* 0x000fe4000e000000 */
[----:B------:R-:W-:-:S02]  /*1070*/  UIMAD UR9, UR20, UR9, UR5 ;  /* 0x00000009140972a4 */ /* 0x000fc4000f8e0205 */
[----:B------:R-:W-:Y:S02]  /*1080*/  @!UP0 UIADD3 UR8, UPT, UPT, UR8, -UR7, URZ ;  /* 0x8000000708088290 */ /* 0x000fe4000fffe0ff */
[----:B------:R-:W-:Y:S02]  /*1090*/  @!UP0 UIMAD UR7, UR9, UR6, UR7 ;  /* 0x00000006090782a4 */ /* 0x000fe4000f8e0207 */
[----:B------:R-:W-:Y:S02]  /*10a0*/  @!UP0 UIMAD UR5, UR8, UR20, UR4 ;  /* 0x00000014080582a4 */ /* 0x000fe4000f8e0204 */
[----:B------:R-:W-:Y:S02]  /*10b0*/  UIMAD UR6, UR22, UR10, UR21 ;  /* 0x0000000a160672a4 */ /* 0x000fe4000f8e0215 */
[----:B------:R-:W-:Y:S01]  /*10c0*/  UIMAD UR16, UR5, UR26, UR16 ;  /* 0x0000001a051072a4 */ /* 0x000fe2000f8e0210 */
[----:B------:R-:W-:Y:S02]  /*10d0*/  @!UP0 UMOV UR4, UR7 ;  /* 0x0000000700048c82 */ /* 0x000fe40008000000 */
[----:B------:R-:W-:-:S12]  /*10e0*/  UIMAD UR21, UR4, UR22, UR6 ;  /* 0x00000016041572a4 */ /* 0x000fd8000f8e0206 */
.L_x_14:
[----:B------:R-:W1:Y:S02]  /*10f0*/  LDCU UR4, c[0x0][0xc30] ;  /* 0x00018600ff0477ac */ /* 0x000e640008000800 */
[----:B-1----:R-:W-:-:S09]  /*1100*/  UISETP.NE.AND UP0, UPT, UR4, 0x1, UPT ;  /* 0x000000010400788c */ /* 0x002fd2000bf05270 */
[----:B------:R-:W-:Y:S05]  /*1110*/  BRA.U UP0, `(.L_x_15) ;  /* 0x0000000100447547 */ /* 0x000fea000b800000 */
[----:B------:R-:W1:Y:S01]  /*1120*/  LDCU.128 UR8, c[0x0][0xc10] ;  /* 0x00018200ff0877ac */ /* 0x000e620008000c00 */
[----:B------:R-:W2:Y:S01]  /*1130*/  LDCU UR12, c[0x0][0xc0c] ;  /* 0x00018180ff0c77ac */ /* 0x000ea20008000800 */
[----:B------:R-:W3:Y:S01]  /*1140*/  LDCU UR13, c[0x0][0xc20] ;  /* 0x00018400ff0d77ac */ /* 0x000ee20008000800 */
[----:B-1----:R-:W-:Y:S02]  /*1150*/  UIMAD.WIDE.U32 UR6, UR21, UR8, URZ ;  /* 0x00000008150672a5 */ /* 0x002fe4000f8e00ff */
[----:B------:R-:W-:Y:S02]  /*1160*/  UIMAD.WIDE.U32 UR4, UR16, UR11, URZ ;  /* 0x0000000b100472a5 */ /* 0x000fe4000f8e00ff */
[----:B--2---:R-:W-:Y:S02]  /*1170*/  UISETP.NE.AND UP1, UPT, UR12, 0x1, UPT ;  /* 0x000000010c00788c */ /* 0x004fe4000bf25270 */
[----:B------:R-:W-:Y:S01]  /*1180*/  UISETP.NE.AND UP0, UPT, UR10, 0x1, UPT ;  /* 0x000000010a00788c */ /* 0x000fe2000bf05270 */
[----:B------:R-:W-:-:S02]  /*1190*/  UMOV UR6, UR7 ;  /* 0x0000000700067c82 */ /* 0x000fc40008000000 */
[----:B------:R-:W-:Y:S01]  /*11a0*/  UMOV UR4, UR5 ;  /* 0x0000000500047c82 */ /* 0x000fe20008000000 */
[----:B------:R-:W-:Y:S02]  /*11b0*/  USHF.R.U32.HI UR6, URZ, UR9, UR6 ;  /* 0x00000009ff067299 */ /* 0x000fe40008011606 */
[----:B---3--:R-:W-:Y:S02]  /*11c0*/  USHF.R.U32.HI UR4, URZ, UR13, UR4 ;  /* 0x0000000dff047299 */ /* 0x008fe40008011604 */
[----:B------:R-:W-:Y:S02]  /*11d0*/  USEL UR5, UR21, UR6, !UP1 ;  /* 0x0000000615057287 */ /* 0x000fe4000c800000 */
[----:B------:R-:W-:-:S04]  /*11e0*/  USEL UR4, UR16, UR4, !UP0 ;  /* 0x0000000410047287 */ /* 0x000fc8000c000000 */
[----:B------:R-:W-:Y:S02]  /*11f0*/  UIADD3 UR6, UPT, UPT, UR5, -UR4, URZ ;  /* 0x8000000405067290 */ /* 0x000fe4000fffe0ff */
[----:B------:R-:W-:Y:S02]  /*1200*/  UIADD3 UR4, UPT, UPT, -UR5, UR4, URZ ;  /* 0x0000000405047290 */ /* 0x000fe4000fffe1ff */
[----:B------:R-:W-:Y:S02]  /*1210*/  UIMAD UR16, UR6, UR10, UR16 ;  /* 0x0000000a061072a4 */ /* 0x000fe4000f8e0210 */
[----:B------:R-:W-:-:S12]  /*1220*/  UIMAD UR21, UR4, UR12, UR21 ;  /* 0x0000000c041572a4 */ /* 0x000fd8000f8e0215 */
.L_x_15:
[----:B------:R-:W-:Y:S01]  /*1230*/  BAR.SYNC.DEFER_BLOCKING 0x0 ;  /* 0x0000000000007b1d */ /* 0x000fe20000010000 */
[----:B------:R-:W-:Y:S01]  /*1240*/  UISETP.NE.AND UP0, UPT, UR17, 0x2, UPT ;  /* 0x000000021100788c */ /* 0x000fe2000bf05270 */
[----:B------:R-:W-:Y:S02]  /*1250*/  ISETP.NE.OR P3, PT, R0, 0x2, !P3 ;  /* 0x000000020000780c */ /* 0x000fe40005f65670 */
[----:B------:R-:W-:Y:S02]  /*1260*/  LOP3.LUT R0, R68, 0x1f, RZ, 0xc0, !PT ;  /* 0x0000001f44007812 */ /* 0x000fe400078ec0ff */
[----:B------:R-:W1:Y:S04]  /*1270*/  LDCU UR39, c[0x0][0xc24] ;  /* 0x00018480ff2777ac */ /* 0x000e680008000800 */
[----:B------:R-:W-:Y:S05]  /*1280*/  BRA.U UP0, `(.L_x_16) ;  /* 0x0000002100ec7547 */ /* 0x000fea000b800000 */
[----:B------:R-:W2:Y:S01]  /*1290*/  LDCU UR7, c[0x0][0x394] ;  /* 0x00007280ff0777ac */ /* 0x000ea20008000800 */
[----:B------:R-:W-:Y:S02]  /*12a0*/  PLOP3.LUT P1, PT, PT, PT, UP3, 0x80, 0x8 ;  /* 0x000000000008781c */ /* 0x000fe40003f2f038 */
[----:B------:R-:W-:Y:S01]  /*12b0*/  ISETP.EQ.OR P2, PT, R0, RZ, P3 ;  /* 0x000000ff0000720c */ /* 0x000fe20001f42670 */
[----:B------:R-:W3:Y:S01]  /*12c0*/  LDCU UR8, c[0x0][0x370] ;  /* 0x00006e00ff0877ac */ /* 0x000ee20008000800 */
[----:B------:R-:W-:Y:S01]  /*12d0*/  PLOP3.LUT P1, PT, P1, PT, PT, 0x8, 0x80 ;  /* 0x000000000080781c */ /* 0x000fe20000f2e170 */
[----:B------:R-:W-:Y:S01]  /*12e0*/  IMAD.MOV.U32 R0, RZ, RZ, RZ ;  /* 0x000000ffff007224 */ /* 0x000fe200078e00ff */
[----:B------:R-:W4:Y:S01]  /*12f0*/  LDCU UR6, c[0x0][0x5d8] ;  /* 0x0000bb00ff0677ac */ /* 0x000f220008000800 */
[----:B------:R-:W-:Y:S01]  /*1300*/  UMOV UR56, 0x1 ;  /* 0x0000000100387882 */ /* 0x000fe20000000000 */
[----:B------:R-:W-:Y:S01]  /*1310*/  UMOV UR57, URZ ;  /* 0x000000ff00397c82 */ /* 0x000fe20008000000 */
[----:B--2---:R-:W-:-:S02]  /*1320*/  UIADD3 UR5, UPT, UPT, UR7, 0x3f, URZ ;  /* 0x0000003f07057890 */ /* 0x004fc4000fffe0ff */
[----:B------:R-:W-:Y:S02]  /*1330*/  UIADD3 UR9, UPT, UPT, UR7, 0x7e, URZ ;  /* 0x0000007e07097890 */ /* 0x000fe4000fffe0ff */
[----:B------:R-:W-:Y:S01]  /*1340*/  USHF.R.S32.HI UR4, URZ, 0x1f, UR5 ;  /* 0x0000001fff047899 */ /* 0x000fe20008011405 */
[----:B---3--:R-:W-:-:S03]  /*1350*/  IMAD.U32 R3, RZ, RZ, UR8 ;  /* 0x00000008ff037e24 */ /* 0x008fc6000f8e00ff */
[----:B------:R-:W-:Y:S01]  /*1360*/  ULEA.HI UR4, UR4, UR5, URZ, 0x6 ;  /* 0x0000000504047291 */ /* 0x000fe2000f8f30ff */
[----:B------:R-:W-:Y:S01]  /*1370*/  IMAD.U32 R9, RZ, RZ, UR9 ;  /* 0x00000009ff097e24 */ /* 0x000fe2000f8e00ff */
[----:B----4-:R-:W-:Y:S02]  /*1380*/  UIADD3 UR6, UPT, UPT, UR6, 0x7f, URZ ;  /* 0x0000007f06067890 */ /* 0x010fe4000fffe0ff */
[----:B------:R-:W-:Y:S02]  /*1390*/  USHF.R.S32.HI UR8, URZ, 0x6, UR4 ;  /* 0x00000006ff087899 */ /* 0x000fe40008011404 */
[----:B------:R-:W-:Y:S02]  /*13a0*/  UIADD3 UR5, UPT, UPT, UR7, -0x1, URZ ;  /* 0xffffffff07057890 */ /* 0x000fe4000fffe0ff */
[----:B------:R-:W-:Y:S02]  /*13b0*/  UISETP.LT.U32.AND UP0, UPT, UR8, 0x3, UPT ;  /* 0x000000030800788c */ /* 0x000fe4000bf01070 */
[----:B------:R-:W-:Y:S01]  /*13c0*/  UISETP.GE.U32.AND UP1, UPT, UR5, -0x7f, UPT ;  /* 0xffffff810500788c */ /* 0x000fe2000bf26070 */
[----:B------:R-:W-:Y:S01]  /*13d0*/  MOV R11, UR8 ;  /* 0x00000008000b7c02 */ /* 0x000fe20008000f00 */
[----:B------:R-:W2:Y:S01]  /*13e0*/  LDCU UR4, c[0x0][0x374] ;  /* 0x00006e80ff0477ac */ /* 0x000ea20008000800 */
[----:B------:R-:W-:-:S04]  /*13f0*/  USEL UR7, UR8, 0x3, UP0 ;  /* 0x0000000308077887 */ /* 0x000fc80008000000 */
[----:B------:R-:W-:-:S04]  /*1400*/  UIADD3 UR76, UPT, UPT, UR7, -0x1, URZ ;  /* 0xffffffff074c7890 */ /* 0x000fc8000fffe0ff */
[----:B------:R-:W-:Y:S01]  /*1410*/  @UP1 UIADD3 UR76, UPT, UPT, UR7, URZ, URZ ;  /* 0x000000ff074c1290 */ /* 0x000fe2000fffe0ff */
[----:B------:R-:W-:-:S03]  /*1420*/  MOV R10, UR7 ;  /* 0x00000007000a7c02 */ /* 0x000fc60008000f00 */
[----:B------:R-:W-:Y:S01]  /*1430*/  UIADD3 UR76, UPT, UPT, UR76, 0x1, URZ ;  /* 0x000000014c4c7890 */ /* 0x000fe2000fffe0ff */
[----:B--2---:R-:W-:Y:S01]  /*1440*/  IMAD.U32 R2, RZ, RZ, UR4 ;  /* 0x00000004ff027e24 */ /* 0x004fe2000f8e00ff */
[----:B------:R-:W-:-:S04]  /*1450*/  USHF.R.S32.HI UR4, URZ, 0x1f, UR6 ;  /* 0x0000001fff047899 */ /* 0x000fc80008011406 */
[----:B------:R-:W-:-:S04]  /*1460*/  ULEA.HI UR4, UR4, UR6, URZ, 0x7 ;  /* 0x0000000604047291 */ /* 0x000fc8000f8f38ff */
[----:B------:R-:W-:-:S06]  /*1470*/  USHF.R.S32.HI UR4, URZ, 0x7, UR4 ;  /* 0x00000007ff047899 */ /* 0x000fcc0008011404 */
[----:B------:R-:W-:Y:S01]  /*1480*/  IMAD.U32 R12, RZ, RZ, UR4 ;  /* 0x00000004ff0c7e24 */ /* 0x000fe2000f8e00ff */
[----:B------:R-:W-:-:S06]  /*1490*/  UIADD3 UR4, UPT, UPT, UR8, -UR7, URZ ;  /* 0x8000000708047290 */ /* 0x000fcc000fffe0ff */
[----:B------:R-:W-:-:S07]  /*14a0*/  MOV R8, UR4 ;  /* 0x0000000400087c02 */ /* 0x000fce0008000f00 */
.L_x_32:
[----:B------:R-:W-:Y:S01]  /*14b0*/  R2UR UR14, R12 ;  /* 0x000000000c0e72ca */ /* 0x000fe200000e0000 */
[----:B------:R-:W2:Y:S01]  /*14c0*/  LDCU UR12, c[0x0][0x5dc] ;  /* 0x0000bb80ff0c77ac */ /* 0x000ea20008000800 */
[----:B------:R-:W-:Y:S01]  /*14d0*/  R2UR UR13, R9 ;  /* 0x00000000090d72ca */ /* 0x000fe200000e0000 */
[----:B------:R-:W3:Y:S01]  /*14e0*/  LDCU UR11, c[0x0][0x5e0] ;  /* 0x0000bc00ff0b77ac */ /* 0x000ee20008000800 */
[----:B------:R-:W-:Y:S01]  /*14f0*/  UMOV UR58, 0x400 ;  /* 0x00000400003a7882 */ /* 0x000fe20000000000 */
[----:B------:R-:W-:Y:S01]  /*1500*/  USHF.L.U32 UR54, UR21, 0x7, URZ ;  /* 0x0000000715367899 */ /* 0x000fe200080006ff */
[----:B------:R-:W-:-:S07]  /*1510*/  UMOV UR23, URZ ;  /* 0x000000ff00177c82 */ /* 0x000fce0008000000 */
[----:B------:R-:W-:-:S05]  /*1520*/  IMAD.U32 R6, RZ, RZ, UR14 ;  /* 0x0000000eff067e24 */ /* 0x000fca000f8e00ff */
[-C--:B------:R-:W-:Y:S01]  /*1530*/  IABS R4, R6.reuse ;  /* 0x0000000600047213 */ /* 0x080fe20000000000 */
[----:B--2---:R-:W-:Y:S01]  /*1540*/  IMAD.U32 R5, RZ, RZ, UR12 ;  /* 0x0000000cff057e24 */ /* 0x004fe2000f8e00ff */
[----:B------:R-:W-:Y:S02]  /*1550*/  IABS R6, R6 ;  /* 0x0000000600067213 */ /* 0x000fe40000000000 */
[----:B------:R-:W-:-:S13]  /*1560*/  R2UR UR6, R4 ;  /* 0x00000000040672ca */ /* 0x000fda00000e0000 */
[----:B------:R-:W2:Y:S08]  /*1570*/  I2F.RP R13, UR6 ;  /* 0x00000006000d7d06 */ /* 0x000eb00008209400 */
[----:B--2---:R-:W2:Y:S02]  /*1580*/  MUFU.RCP R7, R13 ;  /* 0x0000000d00077308 */ /* 0x004ea40000001000 */
[----:B--2---:R-:W-:-:S06]  /*1590*/  VIADD R7, R7, 0xffffffe ;  /* 0x0ffffffe07077836 */ /* 0x004fcc0000000000 */
[----:B------:R-:W2:Y:S02]  /*15a0*/  F2I.FTZ.U32.TRUNC.NTZ R4, R7 ;  /* 0x0000000700047305 */ /* 0x000ea4000021f000 */
[----:B--2---:R-:W-:Y:S02]  /*15b0*/  R2UR UR5, R4 ;  /* 0x00000000040572ca */ /* 0x004fe400000e0000 */
[----:B------:R-:W-:Y:S01]  /*15c0*/  IABS R4, R5 ;  /* 0x0000000500047213 */ /* 0x000fe20000000000 */
[----:B------:R-:W-:-:S03]  /*15d0*/  IMAD.U32 R5, RZ, RZ, UR16 ;  /* 0x00000010ff057e24 */ /* 0x000fc6000f8e00ff */
[----:B------:R-:W-:Y:S01]  /*15e0*/  R2UR UR8, R4 ;  /* 0x00000000040872ca */ /* 0x000fe200000e0000 */
[----:B------:R-:W-:Y:S01]  /*15f0*/  IMAD.MOV R4, RZ, RZ, -R6 ;  /* 0x000000ffff047224 */ /* 0x000fe200078e0a06 */
[----:B------:R-:W-:-:S04]  /*1600*/  IABS R5, R5 ;  /* 0x0000000500057213 */ /* 0x000fc80000000000 */
[----:B------:R-:W-:Y:S01]  /*1610*/  R2UR UR9, R5 ;  /* 0x00000000050972ca */ /* 0x000fe200000e0000 */
[----:B------:R-:W-:-:S04]  /*1620*/  UIADD3 UR4, UPT, UPT, URZ, -UR5, URZ ;  /* 0x80000005ff047290 */ /* 0x000fc8000fffe0ff */
[----:B------:R-:W-:Y:S02]  /*1630*/  UIMAD UR7, UR4, UR6, URZ ;  /* 0x00000006040772a4 */ /* 0x000fe4000f8e02ff */
[----:B------:R-:W2:Y:S01]  /*1640*/  I2F.RP R5, UR8 ;  /* 0x0000000800057d06 */ /* 0x000ea20008209400 */
[----:B------:R-:W-:Y:S02]  /*1650*/  UMOV UR4, URZ ;  /* 0x000000ff00047c82 */ /* 0x000fe40008000000 */
[----:B------:R-:W-:Y:S02]  /*1660*/  UIMAD.WIDE.U32 UR4, UR5, UR7, UR4 ;  /* 0x00000007050472a5 */ /* 0x000fe4000f8e0004 */
[----:B------:R-:W-:-:S05]  /*1670*/  R2UR UR7, R4 ;  /* 0x00000000040772ca */ /* 0x000fca00000e0000 */
[----:B------:R-:W-:Y:S02]  /*1680*/  UMOV UR4, UR5 ;  /* 0x0000000500047c82 */ /* 0x000fe40008000000 */
[----:B------:R-:W-:Y:S01]  /*1690*/  UIMAD.WIDE.U32 UR4, UR4, UR9, URZ ;  /* 0x00000009040472a5 */ /* 0x000fe2000f8e00ff */
[----:B--2---:R-:W2:Y:S06]  /*16a0*/  MUFU.RCP R5, R5 ;  /* 0x0000000500057308 */ /* 0x004eac0000001000 */
[----:B------:R-:W-:Y:S02]  /*16b0*/  UMOV UR4, UR5 ;  /* 0x0000000500047c82 */ /* 0x000fe40008000000 */
[----:B------:R-:W-:-:S04]  /*16c0*/  UIMAD UR5, UR4, UR7, UR9 ;  /* 0x00000007040572a4 */ /* 0x000fc8000f8e0209 */
[----:B------:R-:W-:Y:S01]  /*16d0*/  UISETP.GT.U32.AND UP0, UPT, UR6, UR5, UPT ;  /* 0x000000050600728c */ /* 0x000fe2000bf04070 */
[----:B--2---:R-:W-:-:S10]  /*16e0*/  VIADD R6, R5, 0xffffffe ;  /* 0x0ffffffe05067836 */ /* 0x004fd40000000000 */
[----:B------:R-:W-:Y:S01]  /*16f0*/  @!UP0 UIADD3 UR5, UPT, UPT, UR5, -UR6, URZ ;  /* 0x8000000605058290 */ /* 0x000fe2000fffe0ff */
[----:B------:R-:W2:Y:S01]  /*1700*/  F2I.FTZ.U32.TRUNC.NTZ R4, R6 ;  /* 0x0000000600047305 */ /* 0x000ea2000021f000 */
[----:B------:R-:W-:Y:S02]  /*1710*/  @!UP0 UIADD3 UR4, UPT, UPT, UR4, 0x1, URZ ;  /* 0x0000000104048890 */ /* 0x000fe4000fffe0ff */
[----:B------:R-:W-:Y:S02]  /*1720*/  UISETP.GE.U32.AND UP1, UPT, UR5, UR6, UPT ;  /* 0x000000060500728c */ /* 0x000fe4000bf26070 */
[----:B------:R-:W-:-:S04]  /*1730*/  ULOP3.LUT UR5, UR16, UR14, URZ, 0x3c, !UPT ;  /* 0x0000000e10057292 */ /* 0x000fc8000f8e3cff */
[----:B------:R-:W-:-:S05]  /*1740*/  UISETP.GE.AND UP0, UPT, UR5, URZ, UPT ;  /* 0x000000ff0500728c */ /* 0x000fca000bf06270 */
[----:B------:R-:W-:Y:S01]  /*1750*/  @UP1 UIADD3 UR4, UPT, UPT, UR4, 0x1, URZ ;  /* 0x0000000104041890 */ /* 0x000fe2000fffe0ff */
[----:B--2---:R-:W-:Y:S01]  /*1760*/  R2UR UR5, R4 ;  /* 0x00000000040572ca */ /* 0x004fe200000e0000 */
[----:B------:R-:W-:Y:S01]  /*1770*/  UISETP.NE.AND UP1, UPT, UR14, URZ, UPT ;  /* 0x000000ff0e00728c */ /* 0x000fe2000bf25270 */
[----:B---3--:R-:W-:-:S04]  /*1780*/  IMAD.U32 R4, RZ, RZ, UR11 ;  /* 0x0000000bff047e24 */ /* 0x008fc8000f8e00ff */
[----:B------:R-:W-:Y:S01]  /*1790*/  UMOV UR7, UR4 ;  /* 0x0000000400077c82 */ /* 0x000fe20008000000 */
[----:B------:R-:W-:Y:S01]  /*17a0*/  IABS R4, R4 ;  /* 0x0000000400047213 */ /* 0x000fe20000000000 */
[----:B------:R-:W-:-:S03]  /*17b0*/  @!UP0 UIADD3 UR7, UPT, UPT, -UR7, URZ, URZ ;  /* 0x000000ff07078290 */ /* 0x000fc6000fffe1ff */
[----:B------:R-:W-:Y:S01]  /*17c0*/  R2UR UR9, R4 ;  /* 0x00000000040972ca */ /* 0x000fe200000e0000 */
[----:B------:R-:W-:Y:S02]  /*17d0*/  @!UP1 ULOP3.LUT UR7, URZ, UR14, URZ, 0x33, !UPT ;  /* 0x0000000eff079292 */ /* 0x000fe4000f8e33ff */
[----:B------:R-:W-:-:S04]  /*17e0*/  UIADD3 UR4, UPT, UPT, URZ, -UR5, URZ ;  /* 0x80000005ff047290 */ /* 0x000fc8000fffe0ff */
[----:B------:R-:W-:Y:S01]  /*17f0*/  IMAD.U32 R5, RZ, RZ, UR7 ;  /* 0x00000007ff057e24 */ /* 0x000fe2000f8e00ff */
[----:B------:R-:W-:-:S03]  /*1800*/  UIMAD UR6, UR4, UR8, URZ ;  /* 0x00000008040672a4 */ /* 0x000fc6000f8e02ff */
[----:B------:R-:W-:Y:S01]  /*1810*/  UMOV UR4, URZ ;  /* 0x000000ff00047c82 */ /* 0x000fe20008000000 */
[----:B------:R-:W-:Y:S01]  /*1820*/  IABS R5, R5 ;  /* 0x0000000500057213 */ /* 0x000fe20000000000 */
[----:B------:R-:W-:-:S03]  /*1830*/  UIMAD.WIDE.U32 UR4, UR5, UR6, UR4 ;  /* 0x00000006050472a5 */ /* 0x000fc6000f8e0004 */
[----:B------:R-:W-:Y:S02]  /*1840*/  R2UR UR10, R5 ;  /* 0x00000000050a72ca */ /* 0x000fe400000e0000 */
[----:B------:R-:W2:Y:S02]  /*1850*/  I2F.RP R5, UR9 ;  /* 0x0000000900057d06 */ /* 0x000ea40008209400 */
[----:B------:R-:W-:-:S09]  /*1860*/  UMOV UR4, UR5 ;  /* 0x0000000500047c82 */ /* 0x000fd20008000000 */
[----:B------:R-:W-:Y:S01]  /*1870*/  UIMAD.WIDE.U32 UR4, UR4, UR10, URZ ;  /* 0x0000000a040472a5 */ /* 0x000fe2000f8e00ff */
[----:B--2---:R-:W2:Y:S06]  /*1880*/  MUFU.RCP R4, R5 ;  /* 0x0000000500047308 */ /* 0x004eac0000001000 */
[----:B------:R-:W-:Y:S02]  /*1890*/  UMOV UR4, UR5 ;  /* 0x0000000500047c82 */ /* 0x000fe40008000000 */
[----:B------:R-:W-:-:S04]  /*18a0*/  UIADD3 UR5, UPT, UPT, -UR4, URZ, URZ ;  /* 0x000000ff04057290 */ /* 0x000fc8000fffe1ff */
[----:B------:R-:W-:-:S04]  /*18b0*/  UIMAD UR5, UR8, UR5, UR10 ;  /* 0x00000005080572a4 */ /* 0x000fc8000f8e020a */
[----:B------:R-:W-:Y:S01]  /*18c0*/  UISETP.GT.U32.AND UP0, UPT, UR8, UR5, UPT ;  /* 0x000000050800728c */ /* 0x000fe2000bf04070 */
[----:B--2---:R-:W-:Y:S02]  /*18d0*/  VIADD R4, R4, 0xffffffe ;  /* 0x0ffffffe04047836 */ /* 0x004fe40000000000 */
[----:B------:R-:W-:-:S04]  /*18e0*/  IMAD.U32 R5, RZ, RZ, UR56 ;  /* 0x00000038ff057e24 */ /* 0x000fc8000f8e00ff */
[----:B------:R-:W2:Y:S04]  /*18f0*/  F2I.FTZ.U32.TRUNC.NTZ R4, R4 ;  /* 0x0000000400047305 */ /* 0x000ea8000021f000 */
[----:B------:R-:W-:Y:S01]  /*1900*/  @!UP0 UIADD3 UR5, UPT, UPT, UR5, -UR8, URZ ;  /* 0x8000000805058290 */ /* 0x000fe2000fffe0ff */
[----:B------:R-:W-:Y:S01]  /*1910*/  SHF.L.U32 R5, R5, 0x1f, RZ ;  /* 0x0000001f05057819 */ /* 0x000fe200000006ff */
[----:B------:R-:W-:Y:S02]  /*1920*/  @!UP0 UIADD3 UR4, UPT, UPT, UR4, 0x1, URZ ;  /* 0x0000000104048890 */ /* 0x000fe4000fffe0ff */
[----:B------:R-:W-:Y:S01]  /*1930*/  UISETP.GE.U32.AND UP1, UPT, UR5, UR8, UPT ;  /* 0x000000080500728c */ /* 0x000fe2000bf26070 */
[----:B------:R-:W3:Y:S01]  /*1940*/  S2UR UR8, SR_CgaCtaId ;  /* 0x00000000000879c3 */ /* 0x000ee20000008800 */
[----:B------:R-:W-:-:S04]  /*1950*/  ULOP3.LUT UR5, UR7, UR12, URZ, 0x3c, !UPT ;  /* 0x0000000c07057292 */ /* 0x000fc8000f8e3cff */
[----:B------:R-:W-:-:S03]  /*1960*/  UISETP.GE.AND UP0, UPT, UR5, URZ, UPT ;  /* 0x000000ff0500728c */ /* 0x000fc6000bf06270 */
[----:B--2---:R-:W-:Y:S02]  /*1970*/  R2UR UR5, R4 ;  /* 0x00000000040572ca */ /* 0x004fe400000e0000 */
[----:B------:R-:W-:Y:S02]  /*1980*/  @UP1 UIADD3 UR4, UPT, UPT, UR4, 0x1, URZ ;  /* 0x0000000104041890 */ /* 0x000fe4000fffe0ff */
[----:B------:R-:W-:-:S05]  /*1990*/  UISETP.NE.AND UP1, UPT, UR12, URZ, UPT ;  /* 0x000000ff0c00728c */ /* 0x000fca000bf25270 */
[----:B------:R-:W-:Y:S02]  /*19a0*/  UMOV UR6, UR4 ;  /* 0x0000000400067c82 */ /* 0x000fe40008000000 */
[----:B------:R-:W-:Y:S02]  /*19b0*/  @!UP0 UIADD3 UR6, UPT, UPT, -UR6, URZ, URZ ;  /* 0x000000ff06068290 */ /* 0x000fe4000fffe1ff */
[----:B------:R-:W-:Y:S02]  /*19c0*/  UIADD3 UR4, UPT, UPT, URZ, -UR5, URZ ;  /* 0x80000005ff047290 */ /* 0x000fe4000fffe0ff */
[----:B------:R-:W-:Y:S02]  /*19d0*/  @!UP1 ULOP3.LUT UR6, URZ, UR12, URZ, 0x33, !UPT ;  /* 0x0000000cff069292 */ /* 0x000fe4000f8e33ff */
[----:B---3--:R-:W-:-:S04]  /*19e0*/  ULEA UR58, UR8, UR58, 0x18 ;  /* 0x0000003a083a7291 */ /* 0x008fc8000f8ec0ff */
[----:B------:R-:W-:Y:S01]  /*19f0*/  ULEA UR8, UR57, UR58, 0x3 ;  /* 0x0000003a39087291 */ /* 0x000fe2000f8e18ff */
[----:B------:R-:W-:-:S05]  /*1a00*/  IMAD.U32 R4, RZ, RZ, UR6 ;  /* 0x00000006ff047e24 */ /* 0x000fca000f8e00ff */
[----:B------:R-:W-:-:S03]  /*1a10*/  IABS R4, R4 ;  /* 0x0000000400047213 */ /* 0x000fc60000000000 */
[----:B------:R2:W3:Y:S01]  /*1a20*/  SYNCS.PHASECHK.TRANS64.TRYWAIT P0, [UR8+0x18], R5 ;  /* 0x00001805ff0075a7 */ /* 0x0004e20008001108 */
[----:B------:R-:W-:Y:S01]  /*1a30*/  R2UR UR10, R4 ;  /* 0x00000000040a72ca */ /* 0x000fe200000e0000 */
[----:B------:R-:W-:-:S03]  /*1a40*/  UIMAD UR8, UR4, UR9, URZ ;  /* 0x00000009040872a4 */ /* 0x000fc6000f8e02ff */
[----:B------:R-:W-:Y:S02]  /*1a50*/  UMOV UR4, URZ ;  /* 0x000000ff00047c82 */ /* 0x000fe40008000000 */
[----:B------:R-:W-:Y:S02]  /*1a60*/  UIMAD.WIDE.U32 UR4, UR5, UR8, UR4 ;  /* 0x00000008050472a5 */ /* 0x000fe4000f8e0004 */
[----:B------:R-:W-:-:S05]  /*1a70*/  UIADD3 UR8, UPT, UPT, -UR6, URZ, URZ ;  /* 0x000000ff06087290 */ /* 0x000fca000fffe1ff */
[----:B------:R-:W-:Y:S02]  /*1a80*/  UMOV UR4, UR5 ;  /* 0x0000000500047c82 */ /* 0x000fe40008000000 */
[----:B------:R-:W-:-:S07]  /*1a90*/  UIMAD.WIDE.U32 UR4, UR4, UR10, URZ ;  /* 0x0000000a040472a5 */ /* 0x000fce000f8e00ff */
[----:B------:R-:W-:Y:S02]  /*1aa0*/  UMOV UR4, UR5 ;  /* 0x0000000500047c82 */ /* 0x000fe40008000000 */
[----:B------:R-:W-:-:S04]  /*1ab0*/  UIADD3 UR5, UPT, UPT, -UR4, URZ, URZ ;  /* 0x000000ff04057290 */ /* 0x000fc8000fffe1ff */
[----:B------:R-:W-:-:S04]  /*1ac0*/  UIMAD UR5, UR9, UR5, UR10 ;  /* 0x00000005090572a4 */ /* 0x000fc8000f8e020a */
[----:B------:R-:W-:-:S11]  /*1ad0*/  UISETP.GT.U32.AND UP0, UPT, UR9, UR5, UPT ;  /* 0x000000050900728c */ /* 0x000fd6000bf04070 */
[----:B------:R-:W-:Y:S02]  /*1ae0*/  @!UP0 UIADD3 UR5, UPT, UPT, UR5, -UR9, URZ ;  /* 0x8000000905058290 */ /* 0x000fe4000fffe0ff */
[----:B------:R-:W-:Y:S02]  /*1af0*/  @!UP0 UIADD3 UR4, UPT, UPT, UR4, 0x1, URZ ;  /* 0x0000000104048890 */ /* 0x000fe4000fffe0ff */
[----:B------:R-:W-:Y:S02]  /*1b00*/  UISETP.GE.U32.AND UP1, UPT, UR5, UR9, UPT ;  /* 0x000000090500728c */ /* 0x000fe4000bf26070 */
[----:B------:R-:W-:-:S04]  /*1b10*/  ULOP3.LUT UR5, UR6, UR11, URZ, 0x3c, !UPT ;  /* 0x0000000b06057292 */ /* 0x000fc8000f8e3cff */
[----:B------:R-:W-:-:S05]  /*1b20*/  UISETP.GE.AND UP0, UPT, UR5, URZ, UPT ;  /* 0x000000ff0500728c */ /* 0x000fca000bf06270 */
[----:B------:R-:W-:Y:S02]  /*1b30*/  @UP1 UIADD3 UR4, UPT, UPT, UR4, 0x1, URZ ;  /* 0x0000000104041890 */ /* 0x000fe4000fffe0ff */
[----:B------:R-:W-:-:S05]  /*1b40*/  UISETP.NE.AND UP1, UPT, UR11, URZ, UPT ;  /* 0x000000ff0b00728c */ /* 0x000fca000bf25270 */
[----:B------:R-:W-:Y:S01]  /*1b50*/  UMOV UR77, UR4 ;  /* 0x00000004004d7c82 */ /* 0x000fe20008000000 */
[----:B------:R-:W-:Y:S02]  /*1b60*/  UIADD3 UR4, UPT, UPT, -UR7, URZ, URZ ;  /* 0x000000ff07047290 */ /* 0x000fe4000fffe1ff */
[----:B------:R-:W-:Y:S02]  /*1b70*/  @!UP0 UIADD3 UR77, UPT, UPT, -UR77, URZ, URZ ;  /* 0x000000ff4d4d8290 */ /* 0x000fe4000fffe1ff */
[----:B------:R-:W-:Y:S02]  /*1b80*/  UIMAD UR4, UR14, UR4, UR16 ;  /* 0x000000040e0472a4 */ /* 0x000fe4000f8e0210 */
[----:B------:R-:W-:Y:S02]  /*1b90*/  @!UP1 ULOP3.LUT UR77, URZ, UR11, URZ, 0x33, !UPT ;  /* 0x0000000bff4d9292 */ /* 0x000fe4000f8e33ff */
[----:B------:R-:W-:Y:S02]  /*1ba0*/  UISETP.GE.U32.AND UP0, UPT, UR13, 0x7f, UPT ;  /* 0x0000007f0d00788c */ /* 0x000fe4000bf06070 */
[----:B------:R-:W-:-:S02]  /*1bb0*/  UIADD3 UR5, UPT, UPT, -UR77, URZ, URZ ;  /* 0x000000ff4d057290 */ /* 0x000fc4000fffe1ff */
[----:B------:R-:W-:Y:S02]  /*1bc0*/  USHF.L.U32 UR34, UR4, 0x7, URZ ;  /* 0x0000000704227899 */ /* 0x000fe400080006ff */
[----:B------:R-:W-:Y:S02]  /*1bd0*/  UIMAD UR7, UR12, UR8, UR7 ;  /* 0x000000080c0772a4 */ /* 0x000fe4000f8e0207 */
[----:B------:R-:W-:-:S04]  /*1be0*/  UIMAD UR4, UR11, UR5, UR6 ;  /* 0x000000050b0472a4 */ /* 0x000fc8000f8e0206 */
[----:B------:R-:W-:Y:S02]  /*1bf0*/  IMAD.U32 R13, RZ, RZ, UR7 ;  /* 0x00000007ff0d7e24 */ /* 0x000fe4000f8e00ff */
[----:B------:R-:W-:Y:S01]  /*1c00*/  IMAD.U32 R6, RZ, RZ, UR4 ;  /* 0x00000004ff067e24 */ /* 0x000fe2000f8e00ff */
[----:B--23--:R-:W-:Y:S06]  /*1c10*/  BRA.U !UP0, `(.L_x_17) ;  /* 0x0000000908047547 */ /* 0x00cfec000b800000 */
[----:B------:R-:W2:Y:S01]  /*1c20*/  LDCU.64 UR6, c[0x0][0x5c0] ;  /* 0x0000b800ff0677ac */ /* 0x000ea20008000a00 */
[----:B------:R-:W-:Y:S02]  /*1c30*/  R2UR UR10, R13 ;  /* 0x000000000d0a72ca */ /* 0x000fe400000e0000 */
[----:B------:R-:W-:Y:S01]  /*1c40*/  R2UR UR9, R6 ;  /* 0x00000000060972ca */ /* 0x000fe200000e0000 */
[----:B------:R-:W2:Y:S01]  /*1c50*/  LDCU.64 UR4, c[0x0][0x5f8] ;  /* 0x0000bf00ff0477ac */ /* 0x000ea20008000a00 */
[----:B------:R-:W3:Y:S01]  /*1c60*/  LDCU UR8, c[0x0][0x5c8] ;  /* 0x0000b900ff0877ac */ /* 0x000ee20008000800 */
[----:B------:R-:W3:Y:S01]  /*1c70*/  LDCU UR59, c[0x0][0x600] ;  /* 0x0000c000ff3b77ac */ /* 0x000ee20008000800 */
[----:B------:R-:W4:Y:S01]  /*1c80*/  LDCU UR45, c[0x0][0x5a8] ;  /* 0x0000b500ff2d77ac */ /* 0x000f220008000800 */
[----:B------:R-:W1:Y:S06]  /*1c90*/  LDCU UR44, c[0x0][0x59c] ;  /* 0x0000b380ff2c77ac */ /* 0x000e6c0008000800 */
[----:B--2---:R-:W-:-:S02]  /*1ca0*/  UIMAD UR73, UR10, UR6, UR4 ;  /* 0x000000060a4972a4 */ /* 0x004fc4000f8e0204 */
[----:B------:R-:W-:Y:S01]  /*1cb0*/  UIMAD UR72, UR9, UR7, UR5 ;  /* 0x00000007094872a4 */ /* 0x000fe2000f8e0205 */
[----:B------:R-:W2:Y:S01]  /*1cc0*/  LDCU UR31, c[0x0][0x590] ;  /* 0x0000b200ff1f77ac */ /* 0x000ea20008000800 */
[----:B------:R-:W1:Y:S01]  /*1cd0*/  LDCU UR49, c[0x0][0x594] ;  /* 0x0000b280ff3177ac */ /* 0x000e620008000800 */
[----:B------:R-:W1:Y:S01]  /*1ce0*/  LDCU UR48, c[0x0][0x598] ;  /* 0x0000b300ff3077ac */ /* 0x000e620008000800 */
[----:B------:R-:W1:Y:S01]  /*1cf0*/  LDCU UR47, c[0x0][0x5ac] ;  /* 0x0000b580ff2f77ac */ /* 0x000e620008000800 */
[----:B------:R-:W1:Y:S01]  /*1d00*/  LDCU UR46, c[0x0][0x5b0] ;  /* 0x0000b600ff2e77ac */ /* 0x000e620008000800 */
[----:B------:R-:W1:Y:S01]  /*1d10*/  LDCU UR5, c[0x0][0x5cc] ;  /* 0x0000b980ff0577ac */ /* 0x000e620008000800 */
[----:B------:R-:W1:Y:S01]  /*1d20*/  LDCU UR4, c[0x0][0x5ec] ;  /* 0x0000bd80ff0477ac */ /* 0x000e620008000800 */
[----:B------:R-:W1:Y:S01]  /*1d30*/  LDCU.64 UR42, c[0x0][0x5a0] ;  /* 0x0000b400ff2a77ac */ /* 0x000e620008000a00 */
[----:B------:R-:W1:Y:S01]  /*1d40*/  LDCU.64 UR40, c[0x0][0x5d0] ;  /* 0x0000ba00ff2877ac */ /* 0x000e620008000a00 */
[----:B------:R-:W1:Y:S01]  /*1d50*/  LDCU.64 UR6, c[0x0][0x5f0] ;  /* 0x0000be00ff0677ac */ /* 0x000e620008000a00 */
[----:B------:R-:W-:-:S02]  /*1d60*/  UIADD3 UR62, UPT, UPT, UR54, 0x20, URZ ;  /* 0x00000020363e7890 */ /* 0x000fc4000fffe0ff */
[----:B------:R-:W-:Y:S02]  /*1d70*/  UIADD3 UR70, UPT, UPT, UR54, 0x40, URZ ;  /* 0x0000004036467890 */ /* 0x000fe4000fffe0ff */
[----:B------:R-:W-:Y:S02]  /*1d80*/  UIADD3 UR66, UPT, UPT, UR54, 0x60, URZ ;  /* 0x0000006036427890 */ /* 0x000fe4000fffe0ff */
[----:B------:R-:W-:Y:S02]  /*1d90*/  UIADD3 UR26, UPT, UPT, UR34, 0x20, URZ ;  /* 0x00000020221a7890 */ /* 0x000fe4000fffe0ff */
[----:B------:R-:W-:Y:S02]  /*1da0*/  UIADD3 UR18, UPT, UPT, UR34, 0x40, URZ ;  /* 0x0000004022127890 */ /* 0x000fe4000fffe0ff */
[----:B------:R-:W-:Y:S02]  /*1db0*/  UIADD3 UR10, UPT, UPT, UR34, 0x60, URZ ;  /* 0x00000060220a7890 */ /* 0x000fe4000fffe0ff */
[----:B---3--:R-:W-:Y:S01]  /*1dc0*/  UIMAD UR59, UR77, UR8, UR59 ;  /* 0x000000084d3b72a4 */ /* 0x008fe2000f8e023b */
[----:B------:R-:W-:Y:S01]  /*1dd0*/  UMOV UR15, URZ ;  /* 0x000000ff000f7c82 */ /* 0x000fe20008000000 */
[----:B--2-4-:R-:W-:-:S10]  /*1de0*/  UMOV UR14, UR57 ;  /* 0x00000039000e7c82 */ /* 0x014fd40008000000 */
.L_x_22:
[----:B------:R-:W-:Y:S01]  /*1df0*/  @!P3 MOV R5, 0x10000 ;  /* 0x000100000005b802 */ /* 0x000fe20000000f00 */
[----:B------:R-:W-:Y:S01]  /*1e00*/  ULEA UR53, UR14, UR58, 0x3 ;  /* 0x0000003a0e357291 */ /* 0x000fe2000f8e18ff */
[----:B------:R-:W-:Y:S11]  /*1e10*/  @P0 BRA `(.L_x_18) ;  /* 0x0000000000100947 */ /* 0x000ff60003800000 */
[----:B------:R-:W-:Y:S04]  /*1e20*/  MOV R4, UR56 ;  /* 0x0000003800047c02 */ /* 0x000fe80008000f00 */
[----:B------:R-:W-:Y:S04]  /*1e30*/  SHF.L.U32 R7, R4, 0x1f, RZ ;  /* 0x0000001f04077819 */ /* 0x000fe800000006ff */
[----:B------:R-:W2:Y:S02]  /*1e40*/  SYNCS.PHASECHK.TRANS64.TRYWAIT P0, [UR53+0x18], R7 ;  /* 0x00001807ff0075a7 */ /* 0x000ea40008001135 */
[----:B--2---:R-:W-:Y:S05]  /*1e50*/  @!P0 BRA `(.L_x_19) ;  /* 0x000000ac00808947 */ /* 0x004fea0003800000 */
.L_x_18:
[----:B------:R3:W-:Y:S01]  /*1e60*/  @!P3 SYNCS.ARRIVE.TRANS64 RZ, [UR53], R5 ;  /* 0x00000005ffffb9a7 */ /* 0x0007e20008000035 */
[----:B------:R-:W-:Y:S04]  /*1e70*/  BSSY.RECONVERGENT B0, `(.L_x_20) ;  /* 0x0000003000007945 */ /* 0x000fe80003800200 */
[----:B------:R-:W-:Y:S05]  /*1e80*/  @P2 BRA `(.L_x_21) ;  /* 0x0000000000042947 */ /* 0x000fea0003800000 */
[----:B-1----:R-:W-:Y:S05]  /*1e90*/  BPT.TRAP 0x1 ;  /* 0x000000040000795c */ /* 0x002fea0000300000 */
.L_x_21:
[----:B-1----:R-:W-:Y:S05]  /*1ea0*/  BSYNC.RECONVERGENT B0 ;  /* 0x0000000000007941 */ /* 0x002fea0003800200 */
.L_x_20:
[----:B------:R-:W1:Y:S01]  /*1eb0*/  LDCU.64 UR20, c[0x0][0x348] ;  /* 0x00006900ff1477ac */ /* 0x000e620008000a00 */
[----:B------:R-:W-:Y:S02]  /*1ec0*/  UIADD3 UR8, UPT, UPT, UR14, 0x1, URZ ;  /* 0x000000010e087890 */ /* 0x000fe4000fffe0ff */
[----:B------:R-:W-:Y:S02]  /*1ed0*/  USHF.L.U32 UR55, UR15, 0x6, URZ ;  /* 0x000000060f377899 */ /* 0x000fe400080006ff */
[----:B------:R-:W-:Y:S02]  /*1ee0*/  UISETP.NE.AND UP0, UPT, UR8, 0x3, UPT ;  /* 0x000000030800788c */ /* 0x000fe4000bf05270 */
[----:B------:R-:W-:Y:S02]  /*1ef0*/  UIMAD.WIDE.U32 UR12, UR55, UR49, URZ ;  /* 0x00000031370c72a5 */ /* 0x000fe4000f8e00ff */
[----:B------:R-:W-:Y:S02]  /*1f00*/  USEL UR9, URZ, 0x1, UP0 ;  /* 0x00000001ff097887 */ /* 0x000fe40008000000 */
[----:B------:R-:W-:Y:S02]  /*1f10*/  ULEA UR14, UR14, UR58, 0xf ;  /* 0x0000003a0e0e7291 */ /* 0x000fe4000f8e78ff */
[----:B------:R-:W-:Y:S02]  /*1f20*/  ULOP3.LUT UR56, UR56, UR9, URZ, 0x3c, !UPT ;  /* 0x0000000938387292 */ /* 0x000fe4000f8e3cff */
[----:B-1----:R-:W-:Y:S02]  /*1f30*/  UIADD3 UR22, UP2, UPT, UR20, 0x80, URZ ;  /* 0x0000008014167890 */ /* 0x002fe4000ff5e0ff */
[----:B------:R-:W-:Y:S02]  /*1f40*/  USEL UR57, UR8, URZ, UP0 ;  /* 0x000000ff08397287 */ /* 0x000fe40008000000 */
[----:B------:R-:W-:Y:S01]  /*1f50*/  UISETP.NE.AND UP3, UPT, UR31, 0x1, UPT ;  /* 0x000000011f00788c */ /* 0x000fe2000bf65270 */
[----:B--2---:R-:W-:Y:S01]  /*1f60*/  MOV R4, UR56 ;  /* 0x0000003800047c02 */ /* 0x004fe20008000f00 */
[----:B------:R-:W-:Y:S02]  /*1f70*/  ULEA UR8, UR57, UR58, 0x3 ;  /* 0x0000003a39087291 */ /* 0x000fe4000f8e18ff */
[----:B------:R-:W-:Y:S01]  /*1f80*/  UIADD3.X UR23, UPT, UPT, URZ, UR21, URZ, UP2, !UPT ;  /* 0x00000015ff177290 */ /* 0x000fe200097fe4ff */
[----:B---3--:R-:W-:Y:S01]  /*1f90*/  SHF.L.U32 R5, R4, 0x1f, RZ ;  /* 0x0000001f04057819 */ /* 0x008fe200000006ff */
[----:B------:R-:W-:Y:S02]  /*1fa0*/  UIADD3 UR52, UPT, UPT, UR14, 0x8400, URZ ;  /* 0x000084000e347890 */ /* 0x000fe4000fffe0ff */
[----:B------:R-:W-:Y:S02]  /*1fb0*/  UIADD3 UR60, UPT, UPT, UR14, 0xa400, URZ ;  /* 0x0000a4000e3c7890 */ /* 0x000fe4000fffe0ff */
[----:B------:R-:W-:Y:S01]  /*1fc0*/  UISETP.NE.AND UP4, UPT, UR44, 0x1, UPT ;  /* 0x000000012c00788c */ /* 0x000fe2000bf85270 */
[----:B------:R2:W3:Y:S01]  /*1fd0*/  SYNCS.PHASECHK.TRANS64.TRYWAIT P0, [UR8+0x18], R5 ;  /* 0x00001805ff0075a7 */ /* 0x0004e20008001108 */
[----:B------:R-:W-:Y:S02]  /*1fe0*/  UIADD3 UR68, UPT, UPT, UR14, 0xc400, URZ ;  /* 0x0000c4000e447890 */ /* 0x000fe4000fffe0ff */
[----:B------:R-:W-:Y:S02]  /*1ff0*/  UIADD3 UR50, UP1, UPT, UR20, 0x180, URZ ;  /* 0x0000018014327890 */ /* 0x000fe4000ff3e0ff */
[----:B------:R-:W-:Y:S02]  /*2000*/  UIADD3 UR64, UPT, UPT, UR14, 0xe400, URZ ;  /* 0x0000e4000e407890 */ /* 0x000fe4000fffe0ff */
[----:B------:R-:W-:Y:S02]  /*2010*/  UIADD3.X UR51, UPT, UPT, URZ, UR21, URZ, UP1, !UPT ;  /* 0x00000015ff337290 */ /* 0x000fe40008ffe4ff */
[----:B------:R-:W-:Y:S02]  /*2020*/  ULEA UR16, UR72, UR73, 0x5 ;  /* 0x0000004948107291 */ /* 0x000fe4000f8e28ff */
[----:B------:R-:W-:Y:S02]  /*2030*/  UISETP.NE.AND UP0, UPT, UR45, 0x1, UPT ;  /* 0x000000012d00788c */ /* 0x000fe4000bf05270 */
[----:B------:R-:W-:Y:S02]  /*2040*/  ULEA UR28, UR59, UR16, 0xa ;  /* 0x000000103b1c7291 */ /* 0x000fe4000f8e50ff */
[----:B------:R-:W-:Y:S02]  /*2050*/  UIADD3 UR32, UPT, UPT, UR14, 0x20400, URZ ;  /* 0x000204000e207890 */ /* 0x000fe4000fffe0ff */
[----:B------:R-:W-:Y:S02]  /*2060*/  UIADD3 UR24, UPT, UPT, UR14, 0x22400, URZ ;  /* 0x000224000e187890 */ /* 0x000fe4000fffe0ff */
[----:B------:R-:W-:Y:S02]  /*2070*/  UIADD3 UR16, UPT, UPT, UR14, 0x24400, URZ ;  /* 0x000244000e107890 */ /* 0x000fe4000fffe0ff */
[----:B------:R-:W-:Y:S01]  /*2080*/  UIADD3 UR15, UPT, UPT, UR15, 0x1, URZ ;  /* 0x000000010f0f7890 */ /* 0x000fe2000fffe0ff */
[----:B------:R-:W-:Y:S01]  /*2090*/  UMOV UR74, 0x0 ;  /* 0x00000000004a7882 */ /* 0x000fe20000000000 */
[----:B------:R-:W-:Y:S01]  /*20a0*/  UMOV UR75, 0x10000000 ;  /* 0x10000000004b7882 */ /* 0x000fe20000000000 */
[----:B------:R-:W-:Y:S01]  /*20b0*/  UMOV UR61, UR53 ;  /* 0x00000035003d7c82 */ /* 0x000fe20008000000 */
[----:B------:R1:W-:Y:S01]  /*20c0*/  UTMALDG.2D [UR52], [UR22], desc[UR74] ;  /* 0x00004a34160075b4 */ /* 0x0003e20008009000 */
[----:B------:R-:W-:Y:S01]  /*20d0*/  UMOV UR63, UR55 ;  /* 0x00000037003f7c82 */ /* 0x000fe20008000000 */
[----:B------:R-:W-:Y:S01]  /*20e0*/  UMOV UR69, UR53 ;  /* 0x0000003500457c82 */ /* 0x000fe20008000000 */
[----:B------:R-:W-:Y:S01]  /*20f0*/  UMOV UR71, UR55 ;  /* 0x0000003700477c82 */ /* 0x000fe20008000000 */
[----:B------:R-:W-:Y:S01]  /*2100*/  UMOV UR65, UR53 ;  /* 0x0000003500417c82 */ /* 0x000fe20008000000 */
[----:B------:R-:W-:Y:S01]  /*2110*/  UMOV UR67, UR55 ;  /* 0x0000003700437c82 */ /* 0x000fe20008000000 */
[----:B------:R-:W-:Y:S01]  /*2120*/  UMOV UR33, UR53 ;  /* 0x0000003500217c82 */ /* 0x000fe20008000000 */
[----:B------:R-:W-:Y:S01]  /*2130*/  UMOV UR25, UR53 ;  /* 0x0000003500197c82 */ /* 0x000fe20008000000 */
[----:B------:R-:W-:Y:S01]  /*2140*/  UTMALDG.2D [UR60], [UR22], desc[UR74] ;  /* 0x00004a3c160075b4 */ /* 0x000fe20008009000 */
[----:B------:R-:W-:Y:S01]  /*2150*/  UMOV UR17, UR53 ;  /* 0x0000003500117c82 */ /* 0x000fe20008000000 */
[----:B------:R-:W-:Y:S01]  /*2160*/  UMOV UR9, UR53 ;  /* 0x0000003500097c82 */ /* 0x000fe20008000000 */
[----:B------:R-:W-:Y:S02]  /*2170*/  UMOV UR11, UR13 ;  /* 0x0000000d000b7c82 */ /* 0x000fe40008000000 */
[----:B------:R-:W-:Y:S01]  /*2180*/  USHF.R.U32.HI UR11, URZ, UR48, UR11 ;  /* 0x00000030ff0b7299 */ /* 0x000fe2000801160b */
[----:B------:R-:W-:Y:S03]  /*2190*/  UTMALDG.2D [UR68], [UR22], desc[UR74] ;  /* 0x00004a44160075b4 */ /* 0x000fe60008009000 */
[----:B------:R-:W-:Y:S04]  /*21a0*/  USEL UR11, UR55, UR11, !UP3 ;  /* 0x0000000b370b7287 */ /* 0x000fe8000d800000 */
[----:B------:R-:W-:Y:S02]  /*21b0*/  UIMAD.WIDE.U32 UR12, UR11, UR42, URZ ;  /* 0x0000002a0b0c72a5 */ /* 0x000fe4000f8e00ff */
[----:B------:R-:W-:Y:S01]  /*21c0*/  UIADD3 UR12, UPT, UPT, -UR11, URZ, URZ ;  /* 0x000000ff0b0c7290 */ /* 0x000fe2000fffe1ff */
[----:B------:R4:W-:Y:S04]  /*21d0*/  UTMALDG.2D [UR64], [UR22], desc[UR74] ;  /* 0x00004a40160075b4 */ /* 0x0009e80008009000 */
[----:B------:R-:W-:Y:S01]  /*21e0*/  UMOV UR8, UR13 ;  /* 0x0000000d00087c82 */ /* 0x000fe20008000000 */
[----:B------:R-:W-:Y:S02]  /*21f0*/  UIMAD UR13, UR31, UR12, UR55 ;  /* 0x0000000c1f0d72a4 */ /* 0x000fe4000f8e0237 */
[----:B------:R-:W-:Y:S02]  /*2200*/  USHF.R.U32.HI UR8, URZ, UR43, UR8 ;  /* 0x0000002bff087299 */ /* 0x000fe40008011608 */
[----:B------:R-:W-:Y:S02]  /*2210*/  UIMAD UR35, UR13, UR5, UR4 ;  /* 0x000000050d2372a4 */ /* 0x000fe4000f8e0204 */
[----:B------:R-:W-:Y:S02]  /*2220*/  USEL UR12, UR11, UR8, !UP4 ;  /* 0x000000080b0c7287 */ /* 0x000fe4000e000000 */
[----:B------:R-:W-:Y:S02]  /*2230*/  UIADD3 UR8, UPT, UPT, UR14, 0x26400, URZ ;  /* 0x000264000e087890 */ /* 0x000fe4000fffe0ff */
[----:B------:R-:W-:Y:S02]  /*2240*/  UIMAD.WIDE.U32 UR20, UR12, UR47, URZ ;  /* 0x0000002f0c1472a5 */ /* 0x000fe4000f8e00ff */
[----:B------:R-:W-:Y:S02]  /*2250*/  UIADD3 UR14, UPT, UPT, -UR12, URZ, URZ ;  /* 0x000000ff0c0e7290 */ /* 0x000fe4000fffe1ff */
[----:B-1----:R-:W-:Y:S02]  /*2260*/  UPRMT UR52, UR28, 0x5410, URZ ;  /* 0x000054101c347896 */ /* 0x002fe400080000ff */
[----:B------:R-:W-:Y:S01]  /*2270*/  UIMAD UR11, UR44, UR14, UR11 ;  /* 0x0000000e2c0b72a4 */ /* 0x000fe2000f8e020b */
[----:B------:R-:W-:Y:S01]  /*2280*/  UMOV UR13, UR21 ;  /* 0x00000015000d7c82 */ /* 0x000fe20008000000 */
[----:B------:R-:W-:Y:S01]  /*2290*/  UMOV UR27, UR35 ;  /* 0x00000023001b7c82 */ /* 0x000fe20008000000 */
[----:B------:R-:W-:Y:S02]  /*22a0*/  USHF.R.U32.HI UR13, URZ, UR46, UR13 ;  /* 0x0000002eff0d7299 */ /* 0x000fe4000801160d */
[----:B------:R-:W-:Y:S02]  /*22b0*/  UIMAD UR36, UR11, UR40, UR6 ;  /* 0x000000280b2472a4 */ /* 0x000fe4000f8e0206 */
[----:B------:R-:W-:Y:S01]  /*22c0*/  USEL UR38, UR12, UR13, !UP0 ;  /* 0x0000000d0c267287 */ /* 0x000fe2000c000000 */
[----:B------:R-:W-:Y:S01]  /*22d0*/  UMOV UR19, UR35 ;  /* 0x0000002300137c82 */ /* 0x000fe20008000000 */
[----:B------:R-:W-:Y:S02]  /*22e0*/  UMOV UR11, UR35 ;  /* 0x00000023000b7c82 */ /* 0x000fe40008000000 */
[----:B------:R-:W-:Y:S01]  /*22f0*/  UIADD3 UR13, UPT, UPT, -UR38, URZ, URZ ;  /* 0x000000ff260d7290 */ /* 0x000fe2000fffe1ff */
[----:B------:R-:W-:Y:S02]  /*2300*/  UMOV UR28, UR36 ;  /* 0x00000024001c7c82 */ /* 0x000fe40008000000 */
[----:B------:R-:W-:Y:S01]  /*2310*/  UMOV UR30, UR38 ;  /* 0x00000026001e7c82 */ /* 0x000fe20008000000 */
[----:B------:R-:W-:Y:S01]  /*2320*/  UIMAD UR12, UR45, UR13, UR12 ;  /* 0x0000000d2d0c72a4 */ /* 0x000fe2000f8e020c */
[----:B------:R-:W-:Y:S01]  /*2330*/  UMOV UR20, UR36 ;  /* 0x0000002400147c82 */ /* 0x000fe20008000000 */
[----:B----4-:R-:W-:Y:S02]  /*2340*/  UMOV UR22, UR38 ;  /* 0x0000002600167c82 */ /* 0x010fe40008000000 */
[----:B------:R-:W-:Y:S01]  /*2350*/  UIMAD UR37, UR12, UR41, UR7 ;  /* 0x000000290c2572a4 */ /* 0x000fe2000f8e0207 */
[----:B------:R-:W-:Y:S02]  /*2360*/  UMOV UR14, UR38 ;  /* 0x00000026000e7c82 */ /* 0x000fe40008000000 */
[----:B------:R-:W-:Y:S01]  /*2370*/  UMOV UR12, UR36 ;  /* 0x00000024000c7c82 */ /* 0x000fe20008000000 */
[----:B------:R-:W-:Y:S01]  /*2380*/  UISETP.NE.AND UP0, UPT, UR15, UR76, UPT ;  /* 0x0000004c0f00728c */ /* 0x000fe2000bf05270 */
[----:B------:R-:W-:Y:S02]  /*2390*/  UMOV UR23, UR76 ;  /* 0x0000004c00177c82 */ /* 0x000fe40008000000 */
[----:B------:R-:W-:Y:S01]  /*23a0*/  UMOV UR29, UR37 ;  /* 0x00000025001d7c82 */ /* 0x000fe20008000000 */
[----:B------:R-:W-:Y:S01]  /*23b0*/  UMOV UR21, UR37 ;  /* 0x0000002500157c82 */ /* 0x000fe20008000000 */
[----:B------:R-:W-:Y:S01]  /*23c0*/  UTMALDG.5D.IM2COL [UR32], [UR50], UR52 ;  /* 0x00000020320073b4 */ /* 0x000fe20008060034 */
[----:B------:R-:W-:Y:S01]  /*23d0*/  UMOV UR13, UR37 ;  /* 0x00000025000d7c82 */ /* 0x000fe20008000000 */
[----:B------:R-:W-:Y:S01]  /*23e0*/  UTMALDG.5D.IM2COL [UR24], [UR50], UR52 ;  /* 0x00000018320073b4 */ /* 0x000fe20008060034 */
[----:B------:R-:W-:Y:S01]  /*23f0*/  UTMALDG.5D.IM2COL [UR16], [UR50], UR52 ;  /* 0x00000010320073b4 */ /* 0x000fe20008060034 */
[----:B------:R1:W-:Y:S02]  /*2400*/  UTMALDG.5D.IM2COL [UR8], [UR50], UR52 ;  /* 0x00000008320073b4 */ /* 0x0003e40008060034 */
[----:B-1----:R-:W-:Y:S01]  /*2410*/  UMOV UR14, UR57 ;  /* 0x00000039000e7c82 */ /* 0x002fe20008000000 */
[----:B--23--:R-:W-:Y:S05]  /*2420*/  BRA.U UP0, `(.L_x_22) ;  /* 0xfffffff900707547 */ /* 0x00cfea000b83ffff */
.L_x_17:
[----:B------:R-:W-:Y:S01]  /*2430*/  ULEA UR4, UR57, UR58, 0x3 ;  /* 0x0000003a39047291 */ /* 0x000fe2000f8e18ff */
[----:B------:R-:W-:Y:S01]  /*2440*/  IMAD.U32 R4, RZ, RZ, UR56 ;  /* 0x00000038ff047e24 */ /* 0x000fe2000f8e00ff */
[----:B------:R-:W-:Y:S01]  /*2450*/  @!P1 SYNCS.ARRIVE.TRANS64.A1T0 RZ, [UR58+0x78], RZ ;  /* 0x000078ffffff99a7 */ /* 0x000fe2000810003a */
[----:B------:R-:W-:Y:S02]  /*2460*/  R2UR UR6, R10 ;  /* 0x000000000a0672ca */ /* 0x000fe400000e0000 */
[----:B------:R-:W-:Y:S02]  /*2470*/  R2UR UR5, R11 ;  /* 0x000000000b0572ca */ /* 0x000fe400000e0000 */
[----:B------:R-:W-:-:S04]  /*2480*/  SHF.L.U32 R4, R4, 0x1f, RZ ;  /* 0x0000001f04047819 */ /* 0x000fc800000006ff */
[----:B------:R2:W3:Y:S07]  /*2490*/  SYNCS.PHASECHK.TRANS64.TRYWAIT P0, [UR4+0x18], R4 ;  /* 0x00001804ff0075a7 */ /* 0x0004ee0008001104 */
[----:B------:R-:W-:-:S09]  /*24a0*/  UISETP.GT.AND UP0, UPT, UR5, UR6, UPT ;  /* 0x000000060500728c */ /* 0x000fd2000bf04270 */
[----:B------:R-:W-:Y:S05]  /*24b0*/  BRA.U !UP0, `(.L_x_23) ;  /* 0x0000000908047547 */ /* 0x000fea000b800000 */
[----:B------:R-:W4:Y:S01]  /*24c0*/  LDCU.64 UR6, c[0x0][0x5c0] ;  /* 0x0000b800ff0677ac */ /* 0x000f220008000a00 */
[----:B------:R-:W-:Y:S02]  /*24d0*/  R2UR UR11, R13 ;  /* 0x000000000d0b72ca */ /* 0x000fe400000e0000 */
[----:B------:R-:W-:Y:S01]  /*24e0*/  R2UR UR10, R6 ;  /* 0x00000000060a72ca */ /* 0x000fe200000e0000 */
[----:B------:R-:W4:Y:S01]  /*24f0*/  LDCU.64 UR4, c[0x0][0x5f8] ;  /* 0x0000bf00ff0477ac */ /* 0x000f220008000a00 */
[----:B------:R-:W-:Y:S01]  /*2500*/  R2UR UR9, R8 ;  /* 0x00000000080972ca */ /* 0x000fe200000e0000 */
[----:B------:R-:W1:Y:S01]  /*2510*/  LDCU UR8, c[0x0][0x5c8] ;  /* 0x0000b900ff0877ac */ /* 0x000e620008000800 */
[----:B------:R-:W1:Y:S01]  /*2520*/  LDCU UR59, c[0x0][0x600] ;  /* 0x0000c000ff3b77ac */ /* 0x000e620008000800 */
[----:B------:R-:W1:Y:S10]  /*2530*/  LDCU UR45, c[0x0][0x5a8] ;  /* 0x0000b500ff2d77ac */ /* 0x000e740008000800 */
[----:B------:R-:W-:-:S02]  /*2540*/  UIADD3 UR73, UPT, UPT, UR9, UR23, URZ ;  /* 0x0000001709497290 */ /* 0x000fc4000fffe0ff */
[----:B----4-:R-:W-:Y:S02]  /*2550*/  UIMAD UR74, UR11, UR6, UR4 ;  /* 0x000000060b4a72a4 */ /* 0x010fe4000f8e0204 */
[----:B------:R-:W-:Y:S01]  /*2560*/  UIMAD UR72, UR10, UR7, UR5 ;  /* 0x000000070a4872a4 */ /* 0x000fe2000f8e0205 */
[----:B------:R-:W4:Y:S01]  /*2570*/  LDCU UR44, c[0x0][0x59c] ;  /* 0x0000b380ff2c77ac */ /* 0x000f220008000800 */
[----:B------:R-:W1:Y:S01]  /*2580*/  LDCU UR31, c[0x0][0x590] ;  /* 0x0000b200ff1f77ac */ /* 0x000e620008000800 */
[----:B------:R-:W1:Y:S01]  /*2590*/  LDCU UR49, c[0x0][0x594] ;  /* 0x0000b280ff3177ac */ /* 0x000e620008000800 */
[----:B------:R-:W1:Y:S01]  /*25a0*/  LDCU UR48, c[0x0][0x598] ;  /* 0x0000b300ff3077ac */ /* 0x000e620008000800 */
[----:B------:R-:W1:Y:S01]  /*25b0*/  LDCU UR47, c[0x0][0x5ac] ;  /* 0x0000b580ff2f77ac */ /* 0x000e620008000800 */
[----:B------:R-:W1:Y:S01]  /*25c0*/  LDCU UR46, c[0x0][0x5b0] ;  /* 0x0000b600ff2e77ac */ /* 0x000e620008000800 */
[----:B------:R-:W2:Y:S01]  /*25d0*/  LDCU UR5, c[0x0][0x5cc] ;  /* 0x0000b980ff0577ac */ /* 0x000ea20008000800 */
[----:B------:R-:W2:Y:S01]  /*25e0*/  LDCU UR4, c[0x0][0x5ec] ;  /* 0x0000bd80ff0477ac */ /* 0x000ea20008000800 */
[----:B------:R-:W2:Y:S01]  /*25f0*/  LDCU.64 UR42, c[0x0][0x5a0] ;  /* 0x0000b400ff2a77ac */ /* 0x000ea20008000a00 */
[----:B------:R-:W2:Y:S01]  /*2600*/  LDCU.64 UR40, c[0x0][0x5d0] ;  /* 0x0000ba00ff2877ac */ /* 0x000ea20008000a00 */
[----:B------:R-:W2:Y:S01]  /*2610*/  LDCU.64 UR6, c[0x0][0x5f0] ;  /* 0x0000be00ff0677ac */ /* 0x000ea20008000a00 */
[----:B------:R-:W-:-:S02]  /*2620*/  UIADD3 UR62, UPT, UPT, UR54, 0x20, URZ ;  /* 0x00000020363e7890 */ /* 0x000fc4000fffe0ff */
[----:B------:R-:W-:Y:S02]  /*2630*/  UIADD3 UR70, UPT, UPT, UR54, 0x40, URZ ;  /* 0x0000004036467890 */ /* 0x000fe4000fffe0ff */
[----:B------:R-:W-:Y:S02]  /*2640*/  UIADD3 UR66, UPT, UPT, UR54, 0x60, URZ ;  /* 0x0000006036427890 */ /* 0x000fe4000fffe0ff */
[----:B------:R-:W-:Y:S02]  /*2650*/  UIADD3 UR26, UPT, UPT, UR34, 0x20, URZ ;  /* 0x00000020221a7890 */ /* 0x000fe4000fffe0ff */
[----:B------:R-:W-:Y:S02]  /*2660*/  UIADD3 UR18, UPT, UPT, UR34, 0x40, URZ ;  /* 0x0000004022127890 */ /* 0x000fe4000fffe0ff */
[----:B------:R-:W-:Y:S02]  /*2670*/  UIADD3 UR10, UPT, UPT, UR34, 0x60, URZ ;  /* 0x00000060220a7890 */ /* 0x000fe4000fffe0ff */
[----:B-1----:R-:W-:Y:S01]  /*2680*/  UIMAD UR59, UR77, UR8, UR59 ;  /* 0x000000084d3b72a4 */ /* 0x002fe2000f8e023b */
[----:B----4-:R-:W-:-:S11]  /*2690*/  UMOV UR19, UR57 ;  /* 0x0000003900137c82 */ /* 0x010fd60008000000 */
.L_x_28:
[----:B------:R-:W-:Y:S01]  /*26a0*/  @!P3 MOV R5, 0x10000 ;  /* 0x000100000005b802 */ /* 0x000fe20000000f00 */
[----:B------:R-:W-:Y:S01]  /*26b0*/  ULEA UR53, UR19, UR58, 0x3 ;  /* 0x0000003a13357291 */ /* 0x000fe2000f8e18ff */
[----:B---3--:R-:W-:Y:S11]  /*26c0*/  @P0 BRA `(.L_x_24) ;  /* 0x0000000000100947 */ /* 0x008ff60003800000 */
[----:B--2---:R-:W-:Y:S04]  /*26d0*/  MOV R4, UR56 ;  /* 0x0000003800047c02 */ /* 0x004fe80008000f00 */
[----:B------:R-:W-:Y:S04]  /*26e0*/  SHF.L.U32 R7, R4, 0x1f, RZ ;  /* 0x0000001f04077819 */ /* 0x000fe800000006ff */
[----:B------:R-:W1:Y:S02]  /*26f0*/  SYNCS.PHASECHK.TRANS64.TRYWAIT P0, [UR53+0x18], R7 ;  /* 0x00001807ff0075a7 */ /* 0x000e640008001135 */
[----:B-1----:R-:W-:Y:S05]  /*2700*/  @!P0 BRA `(.L_x_25) ;  /* 0x000000a4006c8947 */ /* 0x002fea0003800000 */
.L_x_24:
[----:B------:R3:W-:Y:S01]  /*2710*/  @!P3 SYNCS.ARRIVE.TRANS64 RZ, [UR53], R5 ;  /* 0x00000005ffffb9a7 */ /* 0x0007e20008000035 */
[----:B------:R-:W-:Y:S04]  /*2720*/  BSSY.RECONVERGENT B0, `(.L_x_26) ;  /* 0x0000003000007945 */ /* 0x000fe80003800200 */
[----:B------:R-:W-:Y:S05]  /*2730*/  @P2 BRA `(.L_x_27) ;  /* 0x0000000000042947 */ /* 0x000fea0003800000 */
[----:B--2---:R-:W-:Y:S05]  /*2740*/  BPT.TRAP 0x1 ;  /* 0x000000040000795c */ /* 0x004fea0000300000 */
.L_x_27:
[----:B--2---:R-:W-:Y:S05]  /*2750*/  BSYNC.RECONVERGENT B0 ;  /* 0x0000000000007941 */ /* 0x004fea0003800200 */
.L_x_26:
[----:B------:R-:W2:Y:S01]  /*2760*/  LDCU.64 UR36, c[0x0][0x348] ;  /* 0x00006900ff2477ac */ /* 0x000ea20008000a00 */
[----:B------:R-:W-:Y:S02]  /*2770*/  UIADD3 UR8, UPT, UPT, UR19, 0x1, URZ ;  /* 0x0000000113087890 */ /* 0x000fe4000fffe0ff */
[----:B------:R-:W-:Y:S02]  /*2780*/  USHF.L.U32 UR55, UR23, 0x6, URZ ;  /* 0x0000000617377899 */ /* 0x000fe400080006ff */
[----:B------:R-:W-:Y:S02]  /*2790*/  UISETP.NE.AND UP0, UPT, UR8, 0x3, UPT ;  /* 0x000000030800788c */ /* 0x000fe4000bf05270 */
[----:B------:R-:W-:Y:S02]  /*27a0*/  ULEA UR19, UR19, UR58, 0xf ;  /* 0x0000003a13137291 */ /* 0x000fe4000f8e78ff */
[----:B------:R-:W-:Y:S02]  /*27b0*/  USEL UR9, URZ, 0x1, UP0 ;  /* 0x00000001ff097887 */ /* 0x000fe40008000000 */
[----:B------:R-:W-:Y:S02]  /*27c0*/  USEL UR57, UR8, URZ, UP0 ;  /* 0x000000ff08397287 */ /* 0x000fe40008000000 */
[----:B------:R-:W-:Y:S02]  /*27d0*/  ULOP3.LUT UR56, UR56, UR9, URZ, 0x3c, !UPT ;  /* 0x0000000938387292 */ /* 0x000fe4000f8e3cff */
[----:B--2---:R-:W-:Y:S02]  /*27e0*/  UIADD3 UR20, UP2, UPT, UR36, 0x80, URZ ;  /* 0x0000008024147890 */ /* 0x004fe4000ff5e0ff */
[----:B------:R-:W-:Y:S02]  /*27f0*/  UIMAD.WIDE.U32 UR12, UR55, UR49, URZ ;  /* 0x00000031370c72a5 */ /* 0x000fe4000f8e00ff */
[----:B------:R-:W-:Y:S01]  /*2800*/  ULEA UR8, UR57, UR58, 0x3 ;  /* 0x0000003a39087291 */ /* 0x000fe2000f8e18ff */
[----:B-1----:R-:W-:Y:S01]  /*2810*/  MOV R4, UR56 ;  /* 0x0000003800047c02 */ /* 0x002fe20008000f00 */
[----:B------:R-:W-:Y:S02]  /*2820*/  UIADD3.X UR21, UPT, UPT, URZ, UR37, URZ, UP2, !UPT ;  /* 0x00000025ff157290 */ /* 0x000fe400097fe4ff */
[----:B------:R-:W-:Y:S01]  /*2830*/  UIADD3 UR52, UPT, UPT, UR19, 0x8400, URZ ;  /* 0x0000840013347890 */ /* 0x000fe2000fffe0ff */
[----:B---3--:R-:W-:Y:S01]  /*2840*/  SHF.L.U32 R5, R4, 0x1f, RZ ;  /* 0x0000001f04057819 */ /* 0x008fe200000006ff */
[----:B------:R-:W-:Y:S02]  /*2850*/  UISETP.NE.AND UP3, UPT, UR31, 0x1, UPT ;  /* 0x000000011f00788c */ /* 0x000fe4000bf65270 */
[----:B------:R-:W-:Y:S01]  /*2860*/  UIADD3 UR60, UPT, UPT, UR19, 0xa400, URZ ;  /* 0x0000a400133c7890 */ /* 0x000fe2000fffe0ff */
[----:B------:R4:W1:Y:S01]  /*2870*/  SYNCS.PHASECHK.TRANS64.TRYWAIT P0, [UR8+0x18], R5 ;  /* 0x00001805ff0075a7 */ /* 0x0008620008001108 */
[----:B------:R-:W-:Y:S02]  /*2880*/  UIADD3 UR68, UPT, UPT, UR19, 0xc400, URZ ;  /* 0x0000c40013447890 */ /* 0x000fe4000fffe0ff */
[----:B------:R-:W-:Y:S02]  /*2890*/  UISETP.NE.AND UP4, UPT, UR44, 0x1, UPT ;  /* 0x000000012c00788c */ /* 0x000fe4000bf85270 */
[----:B------:R-:W-:Y:S02]  /*28a0*/  UIADD3 UR64, UPT, UPT, UR19, 0xe400, URZ ;  /* 0x0000e40013407890 */ /* 0x000fe4000fffe0ff */
[----:B------:R-:W-:Y:S02]  /*28b0*/  ULEA UR14, UR72, UR74, 0x5 ;  /* 0x0000004a480e7291 */ /* 0x000fe4000f8e28ff */
[----:B------:R-:W-:Y:S02]  /*28c0*/  UISETP.NE.AND UP0, UPT, UR45, 0x1, UPT ;  /* 0x000000012d00788c */ /* 0x000fe4000bf05270 */
[----:B------:R-:W-:Y:S02]  /*28d0*/  ULEA UR22, UR59, UR14, 0xa ;  /* 0x0000000e3b167291 */ /* 0x000fe4000f8e50ff */
[----:B------:R-:W-:Y:S02]  /*28e0*/  UIADD3 UR50, UP1, UPT, UR36, 0x180, URZ ;  /* 0x0000018024327890 */ /* 0x000fe4000ff3e0ff */
[----:B------:R-:W-:Y:S02]  /*28f0*/  UIADD3 UR32, UPT, UPT, UR19, 0x20400, URZ ;  /* 0x0002040013207890 */ /* 0x000fe4000fffe0ff */
[----:B------:R-:W-:Y:S02]  /*2900*/  UIADD3.X UR51, UPT, UPT, URZ, UR37, URZ, UP1, !UPT ;  /* 0x00000025ff337290 */ /* 0x000fe40008ffe4ff */
[----:B------:R-:W-:Y:S02]  /*2910*/  UIADD3 UR24, UPT, UPT, UR19, 0x22400, URZ ;  /* 0x0002240013187890 */ /* 0x000fe4000fffe0ff */
[----:B------:R-:W-:Y:S02]  /*2920*/  UIADD3 UR16, UPT, UPT, UR19, 0x24400, URZ ;  /* 0x0002440013107890 */ /* 0x000fe4000fffe0ff */
[----:B------:R-:W-:Y:S01]  /*2930*/  UIADD3 UR23, UPT, UPT, UR23, 0x1, URZ ;  /* 0x0000000117177890 */ /* 0x000fe2000fffe0ff */
[----:B------:R-:W-:Y:S01]  /*2940*/  UMOV UR28, 0x0 ;  /* 0x00000000001c7882 */ /* 0x000fe20000000000 */
[----:B------:R-:W-:Y:S01]  /*2950*/  UMOV UR29, 0x10000000 ;  /* 0x10000000001d7882 */ /* 0x000fe20000000000 */
[----:B------:R-:W-:Y:S01]  /*2960*/  UMOV UR61, UR53 ;  /* 0x00000035003d7c82 */ /* 0x000fe20008000000 */
[----:B------:R-:W-:Y:S01]  /*2970*/  UTMALDG.2D [UR52], [UR20], desc[UR28] ;  /* 0x00001c34140075b4 */ /* 0x000fe20008009000 */
        /* <DEDUP_REMOVED lines=16> */
[----:B------:R2:W-:Y:S03]  /*2a80*/  UTMALDG.2D [UR64], [UR20], desc[UR28] ;  /* 0x00001c40140075b4 */ /* 0x0005e60008009000 */
[----:B------:R-:W-:Y:S01]  /*2a90*/  UIMAD UR8, UR31, UR8, UR55 ;  /* 0x000000081f0872a4 */ /* 0x000fe2000f8e0237 */
[----:B------:R-:W-:Y:S02]  /*2aa0*/  UMOV UR12, UR13 ;  /* 0x0000000d000c7c82 */ /* 0x000fe40008000000 */
[----:B------:R-:W-:Y:S02]  /*2ab0*/  USHF.R.U32.HI UR12, URZ, UR43, UR12 ;  /* 0x0000002bff0c7299 */ /* 0x000fe4000801160c */
[----:B------:R-:W-:Y:S02]  /*2ac0*/  UIMAD UR35, UR8, UR5, UR4 ;  /* 0x00000005082372a4 */ /* 0x000fe4000f8e0204 */
[----:B------:R-:W-:Y:S02]  /*2ad0*/  USEL UR12, UR11, UR12, !UP4 ;  /* 0x0000000c0b0c7287 */ /* 0x000fe4000e000000 */
[----:B------:R-:W-:Y:S02]  /*2ae0*/  UIADD3 UR8, UPT, UPT, UR19, 0x26400, URZ ;  /* 0x0002640013087890 */ /* 0x000fe4000fffe0ff */
[----:B------:R-:W-:Y:S02]  /*2af0*/  UIMAD.WIDE.U32 UR14, UR12, UR47, URZ ;  /* 0x0000002f0c0e72a5 */ /* 0x000fe4000f8e00ff */
[----:B------:R-:W-:Y:S01]  /*2b00*/  UIADD3 UR14, UPT, UPT, -UR12, URZ, URZ ;  /* 0x000000ff0c0e7290 */ /* 0x000fe2000fffe1ff */
[----:B------:R-:W-:Y:S01]  /*2b10*/  UMOV UR27, UR35 ;  /* 0x00000023001b7c82 */ /* 0x000fe20008000000 */
[----:B------:R-:W-:Y:S02]  /*2b20*/  UMOV UR19, UR35 ;  /* 0x0000002300137c82 */ /* 0x000fe40008000000 */
[----:B------:R-:W-:Y:S01]  /*2b30*/  UIMAD UR11, UR44, UR14, UR11 ;  /* 0x0000000e2c0b72a4 */ /* 0x000fe2000f8e020b */
[----:B------:R-:W-:Y:S01]  /*2b40*/  UMOV UR13, UR15 ;  /* 0x0000000f000d7c82 */ /* 0x000fe20008000000 */
[----:B------:R-:W-:Y:S02]  /*2b50*/  UPRMT UR15, UR22, 0x5410, URZ ;  /* 0x00005410160f7896 */ /* 0x000fe400080000ff */
[----:B------:R-:W-:Y:S02]  /*2b60*/  USHF.R.U32.HI UR13, URZ, UR46, UR13 ;  /* 0x0000002eff0d7299 */ /* 0x000fe4000801160d */
[----:B------:R-:W-:Y:S02]  /*2b70*/  UIMAD UR36, UR11, UR40, UR6 ;  /* 0x000000280b2472a4 */ /* 0x000fe4000f8e0206 */
[----:B------:R-:W-:Y:S01]  /*2b80*/  USEL UR38, UR12, UR13, !UP0 ;  /* 0x0000000d0c267287 */ /* 0x000fe2000c000000 */
[----:B------:R-:W-:Y:S01]  /*2b90*/  UMOV UR11, UR35 ;  /* 0x00000023000b7c82 */ /* 0x000fe20008000000 */
[----:B------:R-:W-:Y:S02]  /*2ba0*/  UISETP.NE.AND UP0, UPT, UR23, UR73, UPT ;  /* 0x000000491700728c */ /* 0x000fe4000bf05270 */
[----:B------:R-:W-:Y:S01]  /*2bb0*/  UIADD3 UR13, UPT, UPT, -UR38, URZ, URZ ;  /* 0x000000ff260d7290 */ /* 0x000fe2000fffe1ff */
[----:B--2---:R-:W-:Y:S02]  /*2bc0*/  UMOV UR28, UR36 ;  /* 0x00000024001c7c82 */ /* 0x004fe40008000000 */
[----:B------:R-:W-:Y:S01]  /*2bd0*/  UMOV UR30, UR38 ;  /* 0x00000026001e7c82 */ /* 0x000fe20008000000 */
[----:B------:R-:W-:Y:S01]  /*2be0*/  UIMAD UR12, UR45, UR13, UR12 ;  /* 0x0000000d2d0c72a4 */ /* 0x000fe2000f8e020c */
[----:B------:R-:W-:Y:S01]  /*2bf0*/  UMOV UR20, UR36 ;  /* 0x0000002400147c82 */ /* 0x000fe20008000000 */
[----:B------:R-:W-:Y:S02]  /*2c00*/  UMOV UR22, UR38 ;  /* 0x0000002600167c82 */ /* 0x000fe40008000000 */
[----:B------:R-:W-:Y:S01]  /*2c10*/  UIMAD UR37, UR12, UR41, UR7 ;  /* 0x000000290c2572a4 */ /* 0x000fe2000f8e0207 */
[----:B------:R-:W-:Y:S02]  /*2c20*/  UMOV UR14, UR38 ;  /* 0x00000026000e7c82 */ /* 0x000fe40008000000 */
[----:B------:R-:W-:Y:S04]  /*2c30*/  UMOV UR12, UR36 ;  /* 0x00000024000c7c82 */ /* 0x000fe80008000000 */
[----:B------:R-:W-:Y:S01]  /*2c40*/  UMOV UR29, UR37 ;  /* 0x00000025001d7c82 */ /* 0x000fe20008000000 */
[----:B------:R-:W-:Y:S01]  /*2c50*/  UMOV UR21, UR37 ;  /* 0x0000002500157c82 */ /* 0x000fe20008000000 */
[----:B------:R-:W-:Y:S01]  /*2c60*/  UTMALDG.5D.IM2COL [UR32], [UR50], UR15 ;  /* 0x00000020320073b4 */ /* 0x000fe2000806000f */
[----:B------:R-:W-:Y:S01]  /*2c70*/  UMOV UR13, UR37 ;  /* 0x00000025000d7c82 */ /* 0x000fe20008000000 */
[----:B------:R-:W-:Y:S01]  /*2c80*/  UTMALDG.5D.IM2COL [UR24], [UR50], UR15 ;  /* 0x00000018320073b4 */ /* 0x000fe2000806000f */
[----:B------:R2:W-:Y:S01]  /*2c90*/  UTMALDG.5D.IM2COL [UR16], [UR50], UR15 ;  /* 0x00000010320073b4 */ /* 0x0005e2000806000f */
[----:B------:R4:W-:Y:S01]  /*2ca0*/  UTMALDG.5D.IM2COL [UR8], [UR50], UR15 ;  /* 0x00000008320073b4 */ /* 0x0009e2000806000f */
[----:B--2---:R-:W-:Y:S01]  /*2cb0*/  UMOV UR19, UR57 ;  /* 0x0000003900137c82 */ /* 0x004fe20008000000 */
[----:B-1--4-:R-:W-:Y:S05]  /*2cc0*/  BRA.U UP0, `(.L_x_28) ;  /* 0xfffffff900747547 */ /* 0x012fea000b83ffff */
.L_x_23:
[----:B------:R-:W-:Y:S01]  /*2cd0*/  SHF.L.U32 R5, R0, 0x1f, RZ ;  /* 0x0000001f00057819 */ /* 0x000fe200000006ff */
[----:B------:R-:W-:-:S03]  /*2ce0*/  NOP ;  /* 0x0000000000007918 */ /* 0x000fc60000000000 */
[----:B---3--:R-:W3:Y:S02]  /*2cf0*/  SYNCS.PHASECHK.TRANS64.TRYWAIT P0, [UR58+0x80], R5 ;  /* 0x00008005ff0075a7 */ /* 0x008ee4000800113a */
[----:B---3--:R-:W-:Y:S05]  /*2d00*/  @!P0 BRA `(.L_x_29) ;  /* 0x000000a000048947 */ /* 0x008fea0003800000 */
.L_x_161:
[----:B--2---:R-:W2:Y:S01]  /*2d10*/  LDS.128 R4, [UR58+0xc0] ;  /* 0x0000c03aff047984 */ /* 0x004ea20008000c00 */
[----:B------:R-:W-:Y:S01]  /*2d20*/  UIADD3 UR4, UPT, UPT, UR58, 0x88, URZ ;  /* 0x000000883a047890 */ /* 0x000fe2000fffe0ff */
[----:B------:R-:W-:Y:S01]  /*2d30*/  R2UR UR8, R15 ;  /* 0x000000000f0872ca */ /* 0x000fe200000e0000 */
[----:B-1----:R-:W-:Y:S01]  /*2d40*/  UISETP.GE.AND UP0, UPT, UR39, 0x1, UPT ;  /* 0x000000012700788c */ /* 0x002fe2000bf06270 */
[----:B------:R-:W-:Y:S01]  /*2d50*/  @!PT LDS RZ, [RZ] ;  /* 0x00000000fffff984 */ /* 0x000fe20000000800 */
[----:B------:R-:W-:Y:S01]  /*2d60*/  @!PT LDS RZ, [RZ] ;  /* 0x00000000fffff984 */ /* 0x000fe20000000800 */
[----:B------:R-:W-:Y:S01]  /*2d70*/  @!PT LDS RZ, [RZ] ;  /* 0x00000000fffff984 */ /* 0x000fe20000000800 */
[----:B------:R-:W-:Y:S01]  /*2d80*/  @!PT LDS RZ, [RZ] ;  /* 0x00000000fffff984 */ /* 0x000fe20000000800 */
[----:B------:R1:W-:Y:S06]  /*2d90*/  MEMBAR.ALL.CTA ;  /* 0x0000000000007992 */ /* 0x0003ec0000008000 */
[----:B-1----:R-:W1:Y:S01]  /*2da0*/  FENCE.VIEW.ASYNC.S ;  /* 0x00000000000073c6 */ /* 0x002e620000000000 */
[----:B------:R-:W-:Y:S01]  /*2db0*/  UPRMT UR4, URZ, 0x654, UR4 ;  /* 0x00000654ff047896 */ /* 0x000fe20008000004 */
[----:B------:R-:W-:-:S08]  /*2dc0*/  R2UR UR7, R14 ;  /* 0x000000000e0772ca */ /* 0x000fd000000e0000 */
[----:B-1----:R-:W-:Y:S01]  /*2dd0*/  SYNCS.ARRIVE.TRANS64.RED.A1T0 RZ, [UR4], RZ ;  /* 0x000000ffffff79a7 */ /* 0x002fe20008100404 */
[----:B--2---:R-:W-:-:S13]  /*2de0*/  LOP3.LUT P0, RZ, R6, 0x1, RZ, 0xc0, !PT ;  /* 0x0000000106ff7812 */ /* 0x004fda000780c0ff */
[----:B------:R-:W-:Y:S01]  /*2df0*/  VOTEU.ANY UP1, P0 ;  /* 0x0000000000ff7886 */ /* 0x000fe20000020100 */
[----:B------:R-:W-:-:S13]  /*2e00*/  PLOP3.LUT P0, PT, PT, PT, UP1, 0x80, 0x8 ;  /* 0x000000000008781c */ /* 0x000fda0003f0f018 */
[----:B------:R-:W-:Y:S02]  /*2e10*/  @P0 MOV R13, R4 ;  /* 0x00000004000d0202 */ /* 0x000fe40000000f00 */
[----:B------:R-:W-:Y:S02]  /*2e20*/  @P0 LOP3.LUT R4, R5, 0xffff, RZ, 0xc0, !PT ;  /* 0x0000ffff05040812 */ /* 0x000fe400078ec0ff */
[----:B------:R-:W-:Y:S02]  /*2e30*/  @P0 R2UR UR6, R13 ;  /* 0x000000000d0602ca */ /* 0x000fe400000e0000 */
[----:B------:R-:W-:-:S11]  /*2e40*/  @P0 R2UR UR5, R4 ;  /* 0x00000000040502ca */ /* 0x000fd600000e0000 */
[----:B------:R-:W-:Y:S02]  /*2e50*/  @UP1 UMOV UR8, UR6 ;  /* 0x0000000600081c82 */ /* 0x000fe40008000000 */
[----:B------:R-:W-:Y:S01]  /*2e60*/  @UP1 UMOV UR7, UR5 ;  /* 0x0000000500071c82 */ /* 0x000fe20008000000 */
[----:B------:R-:W-:Y:S02]  /*2e70*/  IMAD.U32 R15, RZ, RZ, UR8 ;  /* 0x00000008ff0f7e24 */ /* 0x000fe4000f8e00ff */
[----:B------:R-:W-:Y:S01]  /*2e80*/  IMAD.U32 R14, RZ, RZ, UR7 ;  /* 0x00000007ff0e7e24 */ /* 0x000fe2000f8e00ff */
[----:B------:R-:W-:Y:S06]  /*2e90*/  BRA.U !UP0, `(.L_x_30) ;  /* 0x0000000108ec7547 */ /* 0x000fec000b800000 */
[----:B------:R-:W1:Y:S01]  /*2ea0*/  LDCU.128 UR16, c[0x0][0xc10] ;  /* 0x00018200ff1077ac */ /* 0x000e620008000c00 */
[----:B------:R-:W-:Y:S02]  /*2eb0*/  R2UR UR8, R2 ;  /* 0x00000000020872ca */ /* 0x000fe400000e0000 */
[----:B------:R-:W-:Y:S01]  /*2ec0*/  R2UR UR12, R3 ;  /* 0x00000000030c72ca */ /* 0x000fe200000e0000 */
[----:B------:R-:W2:Y:S01]  /*2ed0*/  LDCU UR20, c[0x0][0xc20] ;  /* 0x00018400ff1477ac */ /* 0x000ea20008000800 */
[----:B------:R-:W-:Y:S02]  /*2ee0*/  R2UR UR22, R14 ;  /* 0x000000000e1672ca */ /* 0x000fe400000e0000 */
[----:B------:R-:W-:Y:S01]  /*2ef0*/  R2UR UR21, R15 ;  /* 0x000000000f1572ca */ /* 0x000fe200000e0000 */
[----:B------:R-:W3:Y:S01]  /*2f00*/  LDCU UR13, c[0x0][0xc0c] ;  /* 0x00018180ff0d77ac */ /* 0x000ee20008000800 */
[----:B------:R-:W4:Y:S01]  /*2f10*/  LDCU.64 UR14, c[0x0][0xc28] ;  /* 0x00018500ff0e77ac */ /* 0x000f220008000a00 */
[----:B------:R-:W-:-:S04]  /*2f20*/  UISETP.NE.AND UP3, UPT, UR39, 0x1, UPT ;  /* 0x000000012700788c */ /* 0x000fc8000bf65270 */
[----:B-1----:R-:W-:Y:S02]  /*2f30*/  UIMAD.WIDE.U32 UR4, UR8, UR19, URZ ;  /* 0x00000013080472a5 */ /* 0x002fe4000f8e00ff */
[----:B------:R-:W-:Y:S02]  /*2f40*/  UIMAD.WIDE.U32 UR6, UR12, UR16, URZ ;  /* 0x000000100c0672a5 */ /* 0x000fe4000f8e00ff */
[----:B------:R-:W-:Y:S02]  /*2f50*/  UISETP.NE.AND UP0, UPT, UR18, 0x1, UPT ;  /* 0x000000011200788c */ /* 0x000fe4000bf05270 */
[----:B------:R-:W-:Y:S01]  /*2f60*/  UIMAD.WIDE.U32 UR10, UR22, UR19, URZ ;  /* 0x00000013160a72a5 */ /* 0x000fe2000f8e00ff */
[----:B------:R-:W-:Y:S01]  /*2f70*/  UMOV UR4, UR5 ;  /* 0x0000000500047c82 */ /* 0x000fe20008000000 */
[----:B---3--:R-:W-:Y:S02]  /*2f80*/  UISETP.NE.AND UP2, UPT, UR13, 0x1, UPT ;  /* 0x000000010d00788c */ /* 0x008fe4000bf45270 */
[----:B--2---:R-:W-:-:S03]  /*2f90*/  USHF.R.U32.HI UR5, URZ, UR20, UR4 ;  /* 0x00000014ff057299 */ /* 0x004fc60008011604 */
[----:B------:R-:W-:Y:S01]  /*2fa0*/  UMOV UR4, UR7 ;  /* 0x0000000700047c82 */ /* 0x000fe20008000000 */
[----:B------:R-:W-:Y:S02]  /*2fb0*/  USEL UR5, UR8, UR5, !UP0 ;  /* 0x0000000508057287 */ /* 0x000fe4000c000000 */
[----:B------:R-:W-:Y:S02]  /*2fc0*/  USHF.R.U32.HI UR4, URZ, UR17, UR4 ;  /* 0x00000011ff047299 */ /* 0x000fe40008011604 */
[----:B----4-:R-:W-:Y:S02]  /*2fd0*/  UIMAD.WIDE.U32 UR6, UR5, UR14, URZ ;  /* 0x0000000e050672a5 */ /* 0x010fe4000f8e00ff */
[----:B------:R-:W-:Y:S02]  /*2fe0*/  USEL UR12, UR12, UR4, !UP2 ;  /* 0x000000040c0c7287 */ /* 0x000fe4000d000000 */
[----:B------:R-:W-:Y:S01]  /*2ff0*/  UIMAD.WIDE.U32 UR8, UR21, UR16, URZ ;  /* 0x00000010150872a5 */ /* 0x000fe2000f8e00ff */
[----:B------:R-:W-:Y:S01]  /*3000*/  UMOV UR4, UR11 ;  /* 0x0000000b00047c82 */ /* 0x000fe20008000000 */
[----:B------:R-:W-:Y:S01]  /*3010*/  UIMAD.WIDE.U32 UR10, UR12, UR14, URZ ;  /* 0x0000000e0c0a72a5 */ /* 0x000fe2000f8e00ff */
[----:B------:R-:W-:Y:S01]  /*3020*/  UMOV UR6, UR7 ;  /* 0x0000000700067c82 */ /* 0x000fe20008000000 */
[----:B------:R-:W-:-:S02]  /*3030*/  USHF.R.U32.HI UR4, URZ, UR20, UR4 ;  /* 0x00000014ff047299 */ /* 0x000fc40008011604 */
[----:B------:R-:W-:Y:S01]  /*3040*/  @UP3 USHF.R.U32.HI UR5, URZ, UR15, UR6 ;  /* 0x0000000fff053299 */ /* 0x000fe20008011606 */
[----:B------:R-:W-:Y:S02]  /*3050*/  UMOV UR8, UR9 ;  /* 0x0000000900087c82 */ /* 0x000fe40008000000 */
[----:B------:R-:W-:Y:S01]  /*3060*/  UMOV UR6, UR11 ;  /* 0x0000000b00067c82 */ /* 0x000fe20008000000 */
[----:B------:R-:W-:Y:S02]  /*3070*/  USHF.R.U32.HI UR17, URZ, UR17, UR8 ;  /* 0x00000011ff117299 */ /* 0x000fe40008011608 */
[----:B------:R-:W-:Y:S02]  /*3080*/  @UP3 USHF.R.U32.HI UR12, URZ, UR15, UR6 ;  /* 0x0000000fff0c3299 */ /* 0x000fe40008011606 */
[----:B------:R-:W-:Y:S02]  /*3090*/  USEL UR4, UR22, UR4, !UP0 ;  /* 0x0000000416047287 */ /* 0x000fe4000c000000 */
[----:B------:R-:W-:-:S02]  /*30a0*/  UIMAD UR6, UR39, UR5, URZ ;  /* 0x00000005270672a4 */ /* 0x000fc4000f8e02ff */
[----:B------:R-:W-:Y:S02]  /*30b0*/  USEL UR5, UR21, UR17, !UP2 ;  /* 0x0000001115057287 */ /* 0x000fe4000d000000 */
[----:B------:R-:W-:Y:S02]  /*30c0*/  UIMAD UR8, UR39, UR12, URZ ;  /* 0x0000000c270872a4 */ /* 0x000fe4000f8e02ff */
[----:B------:R-:W-:Y:S02]  /*30d0*/  UISETP.GE.AND UP0, UPT, UR4, UR6, UPT ;  /* 0x000000060400728c */ /* 0x000fe4000bf06270 */
[----:B------:R-:W-:Y:S02]  /*30e0*/  UIMAD.WIDE.U32 UR6, UR4, UR14, URZ ;  /* 0x0000000e040672a5 */ /* 0x000fe4000f8e00ff */
[----:B------:R-:W-:Y:S02]  /*30f0*/  UISETP.GE.OR UP0, UPT, UR5, UR8, UP0 ;  /* 0x000000080500728c */ /* 0x000fe40008706670 */
[----:B------:R-:W-:-:S02]  /*3100*/  UIMAD.WIDE.U32 UR8, UR5, UR14, URZ ;  /* 0x0000000e050872a5 */ /* 0x000fc4000f8e00ff */
[----:B------:R-:W-:Y:S01]  /*3110*/  UIADD3 UR10, UPT, UPT, -UR4, URZ, URZ ;  /* 0x000000ff040a7290 */ /* 0x000fe2000fffe1ff */
[----:B------:R-:W-:Y:S02]  /*3120*/  UMOV UR6, UR7 ;  /* 0x0000000700067c82 */ /* 0x000fe40008000000 */
[----:B------:R-:W-:Y:S02]  /*3130*/  USHF.R.U32.HI UR6, URZ, UR15, UR6 ;  /* 0x0000000fff067299 */ /* 0x000fe40008011606 */
[----:B------:R-:W-:Y:S02]  /*3140*/  UIMAD UR10, UR18, UR10, UR22 ;  /* 0x0000000a120a72a4 */ /* 0x000fe4000f8e0216 */
[----:B------:R-:W-:Y:S01]  /*3150*/  USEL UR6, UR4, UR6, !UP3 ;  /* 0x0000000604067287 */ /* 0x000fe2000d800000 */
[----:B------:R-:W-:Y:S01]  /*3160*/  @!UP0 UMOV UR7, UR9 ;  /* 0x0000000900078c82 */ /* 0x000fe20008000000 */
[----:B------:R-:W-:Y:S02]  /*3170*/  UIADD3 UR9, UPT, UPT, -UR5, URZ, URZ ;  /* 0x000000ff05097290 */ /* 0x000fe4000fffe1ff */
[----:B------:R-:W-:-:S02]  /*3180*/  @!UP0 USHF.R.U32.HI UR7, URZ, UR15, UR7 ;  /* 0x0000000fff078299 */ /* 0x000fc40008011607 */
[----:B------:R-:W-:Y:S02]  /*3190*/  UIADD3 UR8, UPT, UPT, -UR6, URZ, URZ ;  /* 0x000000ff06087290 */ /* 0x000fe4000fffe1ff */
[----:B------:R-:W-:Y:S02]  /*31a0*/  @!UP0 USEL UR7, UR5, UR7, !UP3 ;  /* 0x0000000705078287 */ /* 0x000fe4000d800000 */
[----:B------:R-:W-:Y:S02]  /*31b0*/  UIMAD UR8, UR39, UR8, UR4 ;  /* 0x00000008270872a4 */ /* 0x000fe4000f8e0204 */
[----:B------:R-:W-:Y:S02]  /*31c0*/  @!UP0 UIADD3 UR6, UPT, UPT, UR6, -UR7, URZ ;  /* 0x8000000706068290 */ /* 0x000fe4000fffe0ff */
[----:B------:R-:W-:Y:S02]  /*31d0*/  @!UP0 UIMAD UR7, UR8, UR12, UR7 ;  /* 0x0000000c080782a4 */ /* 0x000fe4000f8e0207 */
[----:B------:R-:W-:-:S02]  /*31e0*/  @!UP0 UIMAD UR4, UR39, UR6, UR5 ;  /* 0x00000006270482a4 */ /* 0x000fc4000f8e0205 */
[----:B------:R-:W-:Y:S02]  /*31f0*/  UIMAD UR6, UR13, UR9, UR21 ;  /* 0x000000090d0672a4 */ /* 0x000fe4000f8e0215 */
[----:B------:R-:W-:Y:S01]  /*3200*/  UIMAD UR8, UR4, UR18, UR10 ;  /* 0x00000012040872a4 */ /* 0x000fe2000f8e020a */
[----:B------:R-:W-:Y:S02]  /*3210*/  @!UP0 UMOV UR5, UR7 ;  /* 0x0000000700058c82 */ /* 0x000fe40008000000 */
[----:B------:R-:W-:-:S03]  /*3220*/  UIMAD UR4, UR5, UR13, UR6 ;  /* 0x0000000d050472a4 */ /* 0x000fc6000f8e0206 */
[----:B------:R-:W-:-:S03]  /*3230*/  IMAD.U32 R14, RZ, RZ, UR8 ;  /* 0x00000008ff0e7e24 */ /* 0x000fc6000f8e00ff */
[----:B------:R-:W-:-:S07]  /*3240*/  IMAD.U32 R15, RZ, RZ, UR4 ;  /* 0x00000004ff0f7e24 */ /* 0x000fce000f8e00ff */
.L_x_30:
[----:B------:R-:W1:Y:S02]  /*3250*/  LDCU UR4, c[0x0][0xc30] ;  /* 0x00018600ff0477ac */ /* 0x000e640008000800 */
[----:B-1----:R-:W-:-:S09]  /*3260*/  UISETP.NE.AND UP0, UPT, UR4, 0x1, UPT ;  /* 0x000000010400788c */ /* 0x002fd2000bf05270 */
[----:B------:R-:W-:Y:S05]  /*3270*/  BRA.U UP0, `(.L_x_31) ;  /* 0x0000000100547547 */ /* 0x000fea000b800000 */
[----:B------:R-:W1:Y:S01]  /*3280*/  LDCU.128 UR8, c[0x0][0xc10] ;  /* 0x00018200ff0877ac */ /* 0x000e620008000c00 */
[----:B------:R-:W-:Y:S02]  /*3290*/  R2UR UR15, R14 ;  /* 0x000000000e0f72ca */ /* 0x000fe400000e0000 */
[----:B------:R-:W-:Y:S01]  /*32a0*/  R2UR UR14, R15 ;  /* 0x000000000f0e72ca */ /* 0x000fe200000e0000 */
[----:B------:R-:W2:Y:S01]  /*32b0*/  LDCU UR12, c[0x0][0xc0c] ;  /* 0x00018180ff0c77ac */ /* 0x000ea20008000800 */
[----:B------:R-:W3:Y:S11]  /*32c0*/  LDCU UR13, c[0x0][0xc20] ;  /* 0x00018400ff0d77ac */ /* 0x000ef60008000800 */
[----:B-1----:R-:W-:-:S02]  /*32d0*/  UIMAD.WIDE.U32 UR6, UR14, UR8, URZ ;  /* 0x000000080e0672a5 */ /* 0x002fc4000f8e00ff */
[----:B------:R-:W-:Y:S02]  /*32e0*/  UIMAD.WIDE.U32 UR4, UR15, UR11, URZ ;  /* 0x0000000b0f0472a5 */ /* 0x000fe4000f8e00ff */
[----:B--2---:R-:W-:Y:S02]  /*32f0*/  UISETP.NE.AND UP2, UPT, UR12, 0x1, UPT ;  /* 0x000000010c00788c */ /* 0x004fe4000bf45270 */
[----:B------:R-:W-:Y:S01]  /*3300*/  UISETP.NE.AND UP0, UPT, UR10, 0x1, UPT ;  /* 0x000000010a00788c */ /* 0x000fe2000bf05270 */
[----:B------:R-:W-:Y:S02]  /*3310*/  UMOV UR6, UR7 ;  /* 0x0000000700067c82 */ /* 0x000fe40008000000 */
[----:B------:R-:W-:Y:S01]  /*3320*/  UMOV UR4, UR5 ;  /* 0x0000000500047c82 */ /* 0x000fe20008000000 */
[----:B------:R-:W-:Y:S02]  /*3330*/  USHF.R.U32.HI UR6, URZ, UR9, UR6 ;  /* 0x00000009ff067299 */ /* 0x000fe40008011606 */
[----:B---3--:R-:W-:-:S02]  /*3340*/  USHF.R.U32.HI UR4, URZ, UR13, UR4 ;  /* 0x0000000dff047299 */ /* 0x008fc40008011604 */
[----:B------:R-:W-:Y:S02]  /*3350*/  USEL UR5, UR14, UR6, !UP2 ;  /* 0x000000060e057287 */ /* 0x000fe4000d000000 */
[----:B------:R-:W-:-:S04]  /*3360*/  USEL UR4, UR15, UR4, !UP0 ;  /* 0x000000040f047287 */ /* 0x000fc8000c000000 */
[----:B------:R-:W-:Y:S02]  /*3370*/  UIADD3 UR6, UPT, UPT, UR5, -UR4, URZ ;  /* 0x8000000405067290 */ /* 0x000fe4000fffe0ff */
[----:B------:R-:W-:Y:S02]  /*3380*/  UIADD3 UR4, UPT, UPT, -UR5, UR4, URZ ;  /* 0x0000000405047290 */ /* 0x000fe4000fffe1ff */
[----:B------:R-:W-:Y:S02]  /*3390*/  UIMAD UR15, UR6, UR10, UR15 ;  /* 0x0000000a060f72a4 */ /* 0x000fe4000f8e020f */
[----:B------:R-:W-:-:S04]  /*33a0*/  UIMAD UR14, UR4, UR12, UR14 ;  /* 0x0000000c040e72a4 */ /* 0x000fc8000f8e020e */
[----:B------:R-:W-:Y:S02]  /*33b0*/  IMAD.U32 R14, RZ, RZ, UR15 ;  /* 0x0000000fff0e7e24 */ /* 0x000fe4000f8e00ff */
[----:B------:R-:W-:-:S07]  /*33c0*/  IMAD.U32 R15, RZ, RZ, UR14 ;  /* 0x0000000eff0f7e24 */ /* 0x000fce000f8e00ff */
.L_x_31:
[----:B------:R-:W-:Y:S02]  /*33d0*/  R2UR UR7, R15 ;  /* 0x000000000f0772ca */ /* 0x000fe400000e0000 */
[----:B------:R-:W-:Y:S02]  /*33e0*/  R2UR UR6, R14 ;  /* 0x000000000e0672ca */ /* 0x000fe400000e0000 */
[----:B------:R-:W-:Y:S02]  /*33f0*/  R2UR UR5, R64 ;  /* 0x00000000400572ca */ /* 0x000fe400000e0000 */
[----:B------:R-:W-:Y:S02]  /*3400*/  R2UR UR4, R63 ;  /* 0x000000003f0472ca */ /* 0x000fe400000e0000 */
[----:B------:R-:W-:Y:S02]  /*3410*/  PLOP3.LUT P1, PT, PT, PT, PT, 0x80, 0x8 ;  /* 0x000000000008781c */ /* 0x000fe40003f2f070 */
[----:B------:R-:W-:-:S07]  /*3420*/  LOP3.LUT R0, R0, 0x1, RZ, 0x3c, !PT ;  /* 0x0000000100007812 */ /* 0x000fce00078e3cff */
[----:B------:R-:W-:Y:S02]  /*3430*/  UIADD3 UR21, UPT, UPT, UR7, UR5, URZ ;  /* 0x0000000507157290 */ /* 0x000fe4000fffe0ff */
[----:B------:R-:W-:Y:S01]  /*3440*/  UIADD3 UR16, UPT, UPT, UR6, UR4, URZ ;  /* 0x0000000406107290 */ /* 0x000fe2000fffe0ff */
[----:B------:R-:W-:Y:S11]  /*3450*/  BRA.U UP1, `(.L_x_32) ;  /* 0xffffffe101147547 */ /* 0x000ff6000b83ffff */
[----:B------:R-:W-:Y:S01]  /*3460*/  UIADD3 UR58, UPT, UPT, UR58, 0x18, URZ ;  /* 0x000000183a3a7890 */ /* 0x000fe2000fffe0ff */
[----:B------:R-:W-:-:S03]  /*3470*/  MOV R3, UR56 ;  /* 0x0000003800037c02 */ /* 0x000fc60008000f00 */
[----:B------:R-:W-:Y:S01]  /*3480*/  ULEA UR4, UR57, UR58, 0x3 ;  /* 0x0000003a39047291 */ /* 0x000fe2000f8e18ff */
[----:B------:R-:W-:-:S08]  /*3490*/  SHF.L.U32 R3, R3, 0x1f, RZ ;  /* 0x0000001f03037819 */ /* 0x000fd000000006ff */
[----:B------:R-:W1:Y:S02]  /*34a0*/  SYNCS.PHASECHK.TRANS64.TRYWAIT P0, [UR4], R3 ;  /* 0x00000003ff0075a7 */ /* 0x000e640008001104 */
[----:B-1----:R-:W-:Y:S05]  /*34b0*/  @!P0 BRA `(.L_x_33) ;  /* 0x0000009800308947 */ /* 0x002fea0003800000 */
.L_x_163:
[----:B------:R-:W-:-:S04]  /*34c0*/  UIADD3 UR4, UPT, UPT, UR57, 0x1, URZ ;  /* 0x0000000139047890 */ /* 0x000fc8000fffe0ff */
[----:B------:R-:W-:-:S04]  /*34d0*/  UISETP.NE.AND UP0, UPT, UR4, 0x3, UPT ;  /* 0x000000030400788c */ /* 0x000fc8000bf05270 */
[----:B------:R-:W-:Y:S02]  /*34e0*/  USEL UR5, URZ, 0x1, UP0 ;  /* 0x00000001ff057887 */ /* 0x000fe40008000000 */
[----:B------:R-:W-:Y:S02]  /*34f0*/  USEL UR4, UR4, URZ, UP0 ;  /* 0x000000ff04047287 */ /* 0x000fe40008000000 */
[----:B------:R-:W-:Y:S02]  /*3500*/  ULOP3.LUT UR56, UR56, UR5, URZ, 0x3c, !UPT ;  /* 0x0000000538387292 */ /* 0x000fe4000f8e3cff */
[----:B------:R-:W-:-:S04]  /*3510*/  ULEA UR5, UR4, UR58, 0x3 ;  /* 0x0000003a04057291 */ /* 0x000fc8000f8e18ff */
[----:B-1----:R-:W-:-:S04]  /*3520*/  MOV R3, UR56 ;  /* 0x0000003800037c02 */ /* 0x002fc80008000f00 */
[----:B------:R-:W-:-:S04]  /*3530*/  SHF.L.U32 R3, R3, 0x1f, RZ ;  /* 0x0000001f03037819 */ /* 0x000fc800000006ff */
[----:B------:R-:W1:Y:S02]  /*3540*/  SYNCS.PHASECHK.TRANS64.TRYWAIT P0, [UR5], R3 ;  /* 0x00000003ff0075a7 */ /* 0x000e640008001105 */
[----:B-1----:R-:W-:Y:S05]  /*3550*/  @!P0 BRA `(.L_x_34) ;  /* 0x0000009800208947 */ /* 0x002fea0003800000 */
.L_x_165:
[----:B------:R-:W-:-:S04]  /*3560*/  UIADD3 UR4, UPT, UPT, UR4, 0x1, URZ ;  /* 0x0000000104047890 */ /* 0x000fc8000fffe0ff */
[----:B------:R-:W-:-:S04]  /*3570*/  UISETP.NE.AND UP0, UPT, UR4, 0x3, UPT ;  /* 0x000000030400788c */ /* 0x000fc8000bf05270 */
[----:B------:R-:W-:Y:S02]  /*3580*/  USEL UR5, URZ, 0x1, UP0 ;  /* 0x00000001ff057887 */ /* 0x000fe40008000000 */
[----:B------:R-:W-:Y:S02]  /*3590*/  USEL UR4, UR4, URZ, UP0 ;  /* 0x000000ff04047287 */ /* 0x000fe40008000000 */
[----:B------:R-:W-:Y:S02]  /*35a0*/  ULOP3.LUT UR5, UR56, UR5, URZ, 0x3c, !UPT ;  /* 0x0000000538057292 */ /* 0x000fe4000f8e3cff */
[----:B------:R-:W-:-:S04]  /*35b0*/  ULEA UR4, UR4, UR58, 0x3 ;  /* 0x0000003a04047291 */ /* 0x000fc8000f8e18ff */
[----:B------:R-:W-:Y:S02]  /*35c0*/  IMAD.U32 R2, RZ, RZ, UR5 ;  /* 0x00000005ff027e24 */ /* 0x000fe4000f8e00ff */
[----:B-1----:R-:W-:-:S03]  /*35d0*/  MOV R0, UR4 ;  /* 0x0000000400007c02 */ /* 0x002fc60008000f00 */
[----:B------:R-:W-:-:S07]  /*35e0*/  SHF.L.U32 R3, R2, 0x1f, RZ ;  /* 0x0000001f02037819 */ /* 0x000fce00000006ff */
.L_x_35:
[----:B-1----:R1:W2:Y:S02]  /*35f0*/  SYNCS.PHASECHK.TRANS64.TRYWAIT P0, [R0+URZ], R3 ;  /* 0x00000003000075a7 */ /* 0x0022a400080011ff */
[----:B--2---:R-:W-:Y:S05]  /*3600*/  @!P0 NANOSLEEP.SYNCS 0x989680 ;  /* 0x009896800000895d */ /* 0x004fea0003900000 */
[----:B------:R-:W2:Y:S02]  /*3610*/  @!P0 SYNCS.PHASECHK.TRANS64 P0, [R0+URZ], R3 ;  /* 0x00000003000085a7 */ /* 0x000ea400080010ff */
[----:B--2---:R-:W-:Y:S05]  /*3620*/  @P0 EXIT ;  /* 0x000000000000094d */ /* 0x004fea0003800000 */
[----:B------:R-:W-:Y:S05]  /*3630*/  BRA `(.L_x_35) ;  /* 0xfffffffc00ec7947 */ /* 0x000fea000383ffff */
.L_x_16:
[----:B------:R-:W2:Y:S02]  /*3640*/  S2UR UR4, SR_CgaCtaId ;  /* 0x00000000000479c3 */ /* 0x000ea40000008800 */
[----:B--2---:R-:W-:-:S04]  /*3650*/  UISETP.NE.AND UP0, UPT, UR4, URZ, UPT ;  /* 0x000000ff0400728c */ /* 0x004fc8000bf05270 */
[----:B------:R-:W-:-:S09]  /*3660*/  UISETP.NE.OR UP0, UPT, UR17, 0x1, UP0 ;  /* 0x000000011100788c */ /* 0x000fd20008705670 */
[----:B------:R-:W-:Y:S05]  /*3670*/  BRA.U UP0, `(.L_x_36) ;  /* 0x0000000100b47547 */ /* 0x000fea000b800000 */
[----:B------:R-:W2:Y:S01]  /*3680*/  S2UR UR5, SR_CgaCtaId ;  /* 0x00000000000579c3 */ /* 0x000ea20000008800 */
[----:B------:R-:W-:Y:S01]  /*3690*/  UMOV UR4, 0x400 ;  /* 0x0000040000047882 */ /* 0x000fe20000000000 */
[----:B------:R-:W-:Y:S01]  /*36a0*/  HFMA2 R3, -RZ, RZ, 0, 5.9604644775390625e-08 ;  /* 0x00000001ff037431 */ /* 0x000fe200000001ff */
[----:B------:R-:W-:Y:S01]  /*36b0*/  ISETP.NE.AND P0, PT, R0, RZ, PT ;  /* 0x000000ff0000720c */ /* 0x000fe20003f05270 */
[----:B------:R-:W-:Y:S01]  /*36c0*/  IMAD.MOV.U32 R8, RZ, RZ, RZ ;  /* 0x000000ffff087224 */ /* 0x000fe200078e00ff */
[----:B--2---:R-:W-:-:S04]  /*36d0*/  ULEA UR4, UR5, UR4, 0x18 ;  /* 0x0000000405047291 */ /* 0x004fc8000f8ec0ff */
[----:B------:R-:W-:Y:S02]  /*36e0*/  UIADD3 UR5, UPT, UPT, UR4, 0x88, URZ ;  /* 0x0000008804057890 */ /* 0x000fe4000fffe0ff */
[----:B------:R-:W-:Y:S02]  /*36f0*/  UIADD3 UR8, UPT, UPT, UR4, 0x80, URZ ;  /* 0x0000008004087890 */ /* 0x000fe4000fffe0ff */
[----:B------:R-:W-:-:S12]  /*3700*/  UPRMT UR5, URZ, 0x654, UR5 ;  /* 0x00000654ff057896 */ /* 0x000fd80008000005 */
.L_x_39:
[----:B------:R-:W-:Y:S01]  /*3710*/  SHF.L.U32 R7, R3, 0x1f, RZ ;  /* 0x0000001f03077819 */ /* 0x000fe200000006ff */
[----:B------:R-:W-:Y:S02]  /*3720*/  IMAD.U32 R9, RZ, RZ, UR8 ;  /* 0x00000008ff097e24 */ /* 0x000fe4000f8e00ff */
[----:B------:R-:W-:Y:S01]  /*3730*/  @!P0 IMAD.MOV.U32 R5, RZ, RZ, 0x10 ;  /* 0x00000010ff058424 */ /* 0x000fe200078e00ff */
[----:B------:R-:W2:Y:S02]  /*3740*/  SYNCS.PHASECHK.TRANS64.TRYWAIT P1, [UR4+0x88], R7 ;  /* 0x00008807ff0075a7 */ /* 0x000ea40008021104 */
[----:B------:R-:W-:-:S04]  /*3750*/  PRMT R9, R0, 0x654, R9 ;  /* 0x0000065400097816 */ /* 0x000fc80000000009 */
[----:B------:R-:W-:Y:S01]  /*3760*/  SEL R2, R9, R2, !P0 ;  /* 0x0000000209027207 */ /* 0x000fe20004000000 */
[----:B--2---:R-:W-:Y:S06]  /*3770*/  @!P1 BRA `(.L_x_37) ;  /* 0x0000009400b09947 */ /* 0x004fec0003800000 */
.L_x_167:
[----:B------:R-:W-:Y:S01]  /*3780*/  UIADD3 UR6, UPT, UPT, UR4, 0xc0, URZ ;  /* 0x000000c004067890 */ /* 0x000fe2000fffe0ff */
[----:B------:R3:W-:Y:S01]  /*3790*/  @!P0 SYNCS.ARRIVE.TRANS64.RED RZ, [R2+URZ], R5 ;  /* 0x0000000502ff89a7 */ /* 0x0007e200080004ff */
[----:B------:R-:W-:Y:S01]  /*37a0*/  UIADD3 UR7, UPT, UPT, UR4, 0x80, URZ ;  /* 0x0000008004077890 */ /* 0x000fe2000fffe0ff */
[----:B------:R-:W-:-:S08]  /*37b0*/  LOP3.LUT R3, R3, 0x1, RZ, 0x3c, !PT ;  /* 0x0000000103037812 */ /* 0x000fd000078e3cff */
[----:B------:R-:W-:Y:S06]  /*37c0*/  UGETNEXTWORKID.BROADCAST [UR6], [UR7] ;  /* 0x00000000060073ca */ /* 0x000fec0008000100 */
[----:B---3--:R-:W-:-:S04]  /*37d0*/  SHF.L.U32 R5, R8, 0x1f, RZ ;  /* 0x0000001f08057819 */ /* 0x008fc800000006ff */
[----:B------:R-:W3:Y:S02]  /*37e0*/  SYNCS.PHASECHK.TRANS64.TRYWAIT P1, [UR4+0x80], R5 ;  /* 0x00008005ff0075a7 */ /* 0x000ee40008021104 */
[----:B---3--:R-:W-:Y:S05]  /*37f0*/  @!P1 BRA `(.L_x_38) ;  /* 0x0000009400a89947 */ /* 0x008fea0003800000 */
.L_x_169:
[----:B--2---:R-:W2:Y:S01]  /*3800*/  LDS.128 R4, [UR4+0xc0] ;  /* 0x0000c004ff047984 */ /* 0x004ea20008000c00 */
[----:B------:R-:W-:Y:S01]  /*3810*/  LOP3.LUT R8, R8, 0x1, RZ, 0x3c, !PT ;  /* 0x0000000108087812 */ /* 0x000fe200078e3cff */
[----:B------:R-:W-:Y:S01]  /*3820*/  @!PT LDS RZ, [RZ] ;  /* 0x00000000fffff984 */ /* 0x000fe20000000800 */
[----:B------:R-:W-:Y:S01]  /*3830*/  @!PT LDS RZ, [RZ] ;  /* 0x00000000fffff984 */ /* 0x000fe20000000800 */
[----:B------:R-:W-:Y:S01]  /*3840*/  @!PT LDS RZ, [RZ] ;  /* 0x00000000fffff984 */ /* 0x000fe20000000800 */
[----:B------:R-:W-:Y:S01]  /*3850*/  @!PT LDS RZ, [RZ] ;  /* 0x00000000fffff984 */ /* 0x000fe20000000800 */
[----:B------:R3:W-:Y:S06]  /*3860*/  MEMBAR.ALL.CTA ;  /* 0x0000000000007992 */ /* 0x0007ec0000008000 */
[----:B---3--:R-:W3:Y:S02]  /*3870*/  FENCE.VIEW.ASYNC.S ;  /* 0x00000000000073c6 */ /* 0x008ee40000000000 */
[----:B---3--:R-:W-:Y:S01]  /*3880*/  SYNCS.ARRIVE.TRANS64.RED.A1T0 RZ, [UR5], RZ ;  /* 0x000000ffffff79a7 */ /* 0x008fe20008100405 */
[----:B--2---:R-:W-:-:S13]  /*3890*/  LOP3.LUT P1, RZ, R6, 0x1, RZ, 0xc0, !PT ;  /* 0x0000000106ff7812 */ /* 0x004fda000782c0ff */
[----:B------:R-:W-:Y:S05]  /*38a0*/  @P1 BRA `(.L_x_39) ;  /* 0xfffffffc00981947 */ /* 0x000fea000383ffff */
[----:B------:R-:W-:-:S04]  /*38b0*/  SHF.L.U32 R0, R3, 0x1f, RZ ;  /* 0x0000001f03007819 */ /* 0x000fc800000006ff */
[----:B------:R-:W2:Y:S02]  /*38c0*/  SYNCS.PHASECHK.TRANS64 P0, [UR4+0x88], R0 ;  /* 0x00008800ff0075a7 */ /* 0x000ea40008001004 */
[----:B-12---:R-:W-:Y:S05]  /*38d0*/  @P0 EXIT ;  /* 0x000000000000094d */ /* 0x006fea0003800000 */
[----:B------:R-:W-:-:S07]  /*38e0*/  MOV R0, UR4 ;  /* 0x0000000400007c02 */ /* 0x000fce0008000f00 */
.L_x_40:
[----:B-1----:R-:W-:-:S04]  /*38f0*/  SHF.L.U32 R5, R3, 0x1f, RZ ;  /* 0x0000001f03057819 */ /* 0x002fc800000006ff */
[----:B------:R1:W2:Y:S03]  /*3900*/  SYNCS.PHASECHK.TRANS64.TRYWAIT P0, [R0+URZ+0x88], R5 ;  /* 0x00008805000075a7 */ /* 0x0002a600080011ff */
[----:B--2---:R-:W-:Y:S05]  /*3910*/  @!P0 NANOSLEEP.SYNCS 0x989680 ;  /* 0x009896800000895d */ /* 0x004fea0003900000 */
[----:B------:R-:W2:Y:S02]  /*3920*/  @!P0 SYNCS.PHASECHK.TRANS64 P0, [R0+URZ+0x88], R5 ;  /* 0x00008805000085a7 */ /* 0x000ea400080010ff */
[----:B--2---:R-:W-:Y:S05]  /*3930*/  @P0 EXIT ;  /* 0x000000000000094d */ /* 0x004fea0003800000 */
[----:B------:R-:W-:Y:S05]  /*3940*/  BRA `(.L_x_40) ;  /* 0xfffffffc00e87947 */ /* 0x000fea000383ffff */
.L_x_36:
[----:B------:R-:W-:-:S09]  /*3950*/  UISETP.NE.AND UP0, UPT, UR17, URZ, UPT ;  /* 0x000000ff1100728c */ /* 0x000fd2000bf05270 */
[----:B------:R-:W-:Y:S05]  /*3960*/  BRA.U UP0, `(.L_x_41) ;  /* 0x0000001100007547 */ /* 0x000fea000b800000 */
[----:B------:R-:W2:Y:S01]  /*3970*/  S2UR UR7, SR_CgaCtaId ;  /* 0x00000000000779c3 */ /* 0x000ea20000008800 */
[----:B------:R-:W-:Y:S01]  /*3980*/  UMOV UR4, 0x40 ;  /* 0x0000004000047882 */ /* 0x000fe20000000000 */
[----:B------:R-:W-:Y:S01]  /*3990*/  NOP ;  /* 0x0000000000007918 */ /* 0x000fe20000000000 */
[----:B------:R-:W-:Y:S01]  /*39a0*/  UMOV UR6, 0x400 ;  /* 0x0000040000067882 */ /* 0x000fe20000000000 */
[----:B--2---:R-:W-:Y:S02]  /*39b0*/  ULEA UR5, UR7, UR4, 0x18 ;  /* 0x0000000407057291 */ /* 0x004fe4000f8ec0ff */
[----:B------:R-:W-:-:S07]  /*39c0*/  ULEA UR6, UR7, UR6, 0x18 ;  /* 0x0000000607067291 */ /* 0x000fce000f8ec0ff */
[----:B------:R-:W2:Y:S02]  /*39d0*/  LDS.U8 R0, [UR5+0x1c] ;  /* 0x00001c05ff007984 */ /* 0x000ea40008000000 */
[----:B--2---:R-:W-:-:S13]  /*39e0*/  ISETP.NE.AND P0, PT, R0, RZ, PT ;  /* 0x000000ff0000720c */ /* 0x004fda0003f05270 */
[----:B------:R-:W-:Y:S05]  /*39f0*/  @P0 BRA `(.L_x_42) ;  /* 0x0000000000580947 */ /* 0x000fea0003800000 */
[----:B------:R-:W-:-:S13]  /*3a00*/  ELECT P0, URZ, PT ;  /* 0x0000000000ff782f */ /* 0x000fda0003800000 */
[----:B------:R-:W-:Y:S05]  /*3a10*/  @!P0 BRA `(.L_x_43) ;  /* 0x0000000000608947 */ /* 0x000fea0003800000 */
[----:B------:R-:W-:Y:S01]  /*3a20*/  UMOV UR4, 0x10 ;  /* 0x0000001000047882 */ /* 0x000fe20000000000 */
[----:B------:R-:W-:Y:S01]  /*3a30*/  HFMA2 R0, -RZ, RZ, 0, 5.9604644775390625e-08 ;  /* 0x00000001ff007431 */ /* 0x000fe200000001ff */
[----:B------:R-:W-:-:S03]  /*3a40*/  MOV R2, 0xffff ;  /* 0x0000ffff00027802 */ /* 0x000fc60000000f00 */
[----:B------:R-:W-:Y:S04]  /*3a50*/  DEPBAR.LE SB2, 0x36 ;  /* 0x0000ad800000791a */ /* 0x000fe80000000000 */
[----:B------:R-:W2:Y:S02]  /*3a60*/  UTCATOMSWS.FIND_AND_SET.ALIGN UP0, UR4, UR4 ;  /* 0x00000004000475e3 */ /* 0x000ea40008000800 */
[----:B--2---:R-:W-:Y:S01]  /*3a70*/  MOV R3, UR4 ;  /* 0x0000000400037c02 */ /* 0x004fe20008000f00 */
[----:B------:R-:W-:Y:S06]  /*3a80*/  BRA.U UP0, `(.L_x_44) ;  /* 0x0000000100187547 */ /* 0x000fec000b800000 */
.L_x_45:
[----:B------:R-:W-:Y:S05]  /*3a90*/  NANOSLEEP 0x64 ;  /* 0x000000640000795d */ /* 0x000fea0003800000 */
[----:B------:R-:W-:-:S05]  /*3aa0*/  UMOV UR4, 0x10 ;  /* 0x0000001000047882 */ /* 0x000fca0000000000 */
[----:B------:R-:W-:Y:S04]  /*3ab0*/  DEPBAR.LE SB2, 0x36 ;  /* 0x0000ad800000791a */ /* 0x000fe80000000000 */
[----:B------:R-:W2:Y:S02]  /*3ac0*/  UTCATOMSWS.FIND_AND_SET.ALIGN UP0, UR4, UR4 ;  /* 0x00000004000475e3 */ /* 0x000ea40008000800 */
[----:B--2---:R-:W-:Y:S01]  /*3ad0*/  MOV R3, UR4 ;  /* 0x0000000400037c02 */ /* 0x004fe20008000f00 */
[----:B------:R-:W-:Y:S05]  /*3ae0*/  BRA.U !UP0, `(.L_x_45) ;  /* 0xfffffffd08e87547 */ /* 0x000fea000b83ffff */
.L_x_44:
[-C--:B------:R-:W-:Y:S02]  /*3af0*/  SHF.L.U32 R2, R2, R3.reuse, RZ ;  /* 0x0000000302027219 */ /* 0x080fe400000006ff */
[----:B------:R-:W-:Y:S01]  /*3b00*/  SHF.L.U32 R0, R0, R3, RZ ;  /* 0x0000000300007219 */ /* 0x000fe200000006ff */
[----:B------:R-:W-:Y:S02]  /*3b10*/  IMAD.SHL.U32 R3, R3, 0x20, RZ ;  /* 0x0000002003037824 */ /* 0x000fe400078e00ff */
[----:B------:R2:W-:Y:S04]  /*3b20*/  ATOMS.OR RZ, [UR5+0x14], R2 ;  /* 0x00001402ffff798c */ /* 0x0005e8000b000005 */
[----:B------:R2:W-:Y:S04]  /*3b30*/  ATOMS.OR RZ, [UR5+0x18], R0 ;  /* 0x00001800ffff798c */ /* 0x0005e8000b000005 */
[----:B------:R2:W-:Y:S01]  /*3b40*/  STS [UR6+0xd0], R3 ;  /* 0x0000d003ff007988 */ /* 0x0005e20008000806 */
[----:B------:R-:W-:Y:S05]  /*3b50*/  BRA `(.L_x_43) ;  /* 0x0000000000107947 */ /* 0x000fea0003800000 */
.L_x_42:
[----:B------:R-:W-:Y:S02]  /*3b60*/  MOV R0, 0xffffffff ;  /* 0xffffffff00007802 */ /* 0x000fe40000000f00 */
[----:B------:R-:W-:-:S03]  /*3b70*/  MOV R2, 0x3ba0 ;  /* 0x00003ba000027802 */ /* 0x000fc60000000f00 */
[----:B------:R2:W-:Y:S04]  /*3b80*/  STS [UR6+0xd0], R0 ;  /* 0x0000d000ff007988 */ /* 0x0005e80008000806 */
[----:B-12--5:R-:W-:Y:S05]  /*3b90*/  CALL.REL.NOINC `($__internal_1_$__cuda_sm10x_tcgen05_guardrail_trap_phase_invalid_during_alloc) ;  /* 0x0000009c00647944 */ /* 0x026fea0003c00000 */
.L_x_43:
[----:B------:R-:W-:Y:S05]  /*3ba0*/  WARPSYNC.ALL ;  /* 0x0000000000007948 */ /* 0x000fea0003800000 */
[----:B------:R-:W3:Y:S01]  /*3bb0*/  S2UR UR4, SR_CgaCtaId ;  /* 0x00000000000479c3 */ /* 0x000ee20000008800 */
[----:B------:R-:W-:Y:S01]  /*3bc0*/  UMOV UR24, 0x400 ;  /* 0x0000040000187882 */ /* 0x000fe20000000000 */
[----:B------:R-:W-:-:S06]  /*3bd0*/  NOP ;  /* 0x0000000000007918 */ /* 0x000fcc0000000000 */
[----:B------:R-:W-:Y:S06]  /*3be0*/  BAR.ARV 0x6, 0xa0 ;  /* 0x0182800000007b1d */ /* 0x000fec0000002000 */
[----:B------:R-:W4:Y:S01]  /*3bf0*/  LDCU UR6, c[0x0][0x394] ;  /* 0x00007280ff0677ac */ /* 0x000f220008000800 */
[----:B------:R-:W-:Y:S01]  /*3c00*/  IMAD.MOV.U32 R8, RZ, RZ, 0x1 ;  /* 0x00000001ff087424 */ /* 0x000fe200078e00ff */
[----:B------:R-:W2:Y:S01]  /*3c10*/  LDCU UR7, c[0x0][0x394] ;  /* 0x00007280ff0777ac */ /* 0x000ea20008000800 */
[----:B------:R-:W-:Y:S01]  /*3c20*/  UMOV UR27, URZ ;  /* 0x000000ff001b7c82 */ /* 0x000fe20008000000 */
[----:B------:R-:W-:Y:S01]  /*3c30*/  UMOV UR23, URZ ;  /* 0x000000ff00177c82 */ /* 0x000fe20008000000 */
[----:B---3--:R-:W-:Y:S01]  /*3c40*/  ULEA UR24, UR4, UR24, 0x18 ;  /* 0x0000001804187291 */ /* 0x008fe2000f8ec0ff */
[----:B------:R-:W-:Y:S01]  /*3c50*/  UMOV UR44, 0x0 ;  /* 0x00000000002c7882 */ /* 0x000fe20000000000 */
[----:B------:R-:W-:-:S02]  /*3c60*/  UMOV UR45, 0x8218910 ;  /* 0x08218910002d7882 */ /* 0x000fc40000000000 */
[----:B------:R-:W-:Y:S02]  /*3c70*/  UIADD3 UR4, UPT, UPT, UR24, 0x8400, URZ ;  /* 0x0000840018047890 */ /* 0x000fe4000fffe0ff */
[----:B------:R-:W-:Y:S02]  /*3c80*/  UIADD3 UR5, UPT, UPT, UR24, 0x20400, URZ ;  /* 0x0002040018057890 */ /* 0x000fe4000fffe0ff */
[----:B----4-:R-:W-:Y:S01]  /*3c90*/  UIADD3 UR6, UPT, UPT, UR6, 0x3f, URZ ;  /* 0x0000003f06067890 */ /* 0x010fe2000fffe0ff */
[----:B------:R-:W3:Y:S01]  /*3ca0*/  LDS R9, [UR24+0xd0] ;  /* 0x0000d018ff097984 */ /* 0x000ee20008000800 */
[----:B------:R-:W-:Y:S02]  /*3cb0*/  USHF.R.U32.HI UR25, URZ, 0x4, UR4 ;  /* 0x00000004ff197899 */ /* 0x000fe40008011604 */
[----:B------:R-:W-:Y:S02]  /*3cc0*/  USHF.R.S32.HI UR29, URZ, 0x1f, UR6 ;  /* 0x0000001fff1d7899 */ /* 0x000fe40008011406 */
[----:B------:R-:W-:-:S02]  /*3cd0*/  USHF.R.U32.HI UR4, URZ, 0x4, UR5 ;  /* 0x00000004ff047899 */ /* 0x000fc40008011605 */
[----:B------:R-:W-:Y:S02]  /*3ce0*/  ULEA.HI UR29, UR29, UR6, URZ, 0x6 ;  /* 0x000000061d1d7291 */ /* 0x000fe4000f8f30ff */
[----:B------:R-:W-:Y:S02]  /*3cf0*/  UIADD3 UR46, UPT, UPT, UR24, 0x88, URZ ;  /* 0x00000088182e7890 */ /* 0x000fe4000fffe0ff */
[----:B------:R-:W-:Y:S02]  /*3d00*/  USHF.R.S32.HI UR29, URZ, 0x6, UR29 ;  /* 0x00000006ff1d7899 */ /* 0x000fe4000801141d */
[----:B------:R-:W-:Y:S02]  /*3d10*/  ULOP3.LUT UR25, UR25, 0x3fff, URZ, 0xc0, !UPT ;  /* 0x00003fff19197892 */ /* 0x000fe4000f8ec0ff */
[----:B------:R-:W-:Y:S02]  /*3d20*/  UISETP.LT.AND UP0, UPT, UR29, 0x1, UPT ;  /* 0x000000011d00788c */ /* 0x000fe4000bf01270 */
[----:B------:R-:W-:-:S02]  /*3d30*/  ULOP3.LUT UR4, UR4, 0x3fff, URZ, 0xc0, !UPT ;  /* 0x00003fff04047892 */ /* 0x000fc4000f8ec0ff */
[----:B------:R-:W-:Y:S01]  /*3d40*/  USEL UR47, UR29, 0x1, !UP0 ;  /* 0x000000011d2f7887 */ /* 0x000fe2000c000000 */
[----:B------:R-:W-:Y:S01]  /*3d50*/  UMOV UR42, 0x0 ;  /* 0x00000000002a7882 */ /* 0x000fe20000000000 */
[----:B------:R-:W-:Y:S01]  /*3d60*/  UMOV UR43, 0x8218910 ;  /* 0x08218910002b7882 */ /* 0x000fe20000000000 */
[----:B------:R-:W-:Y:S01]  /*3d70*/  UMOV UR40, 0x0 ;  /* 0x0000000000287882 */ /* 0x000fe20000000000 */
[----:B------:R-:W-:Y:S01]  /*3d80*/  UMOV UR41, 0x8218910 ;  /* 0x0821891000297882 */ /* 0x000fe20000000000 */
[----:B------:R-:W-:Y:S01]  /*3d90*/  UMOV UR38, 0x0 ;  /* 0x0000000000267882 */ /* 0x000fe20000000000 */
[----:B-1----:R-:W-:Y:S01]  /*3da0*/  UMOV UR39, 0x8218910 ;  /* 0x0821891000277882 */ /* 0x002fe20000000000 */
[----:B------:R-:W-:Y:S01]  /*3db0*/  UMOV UR36, 0x0 ;  /* 0x0000000000247882 */ /* 0x000fe20000000000 */
[----:B------:R-:W-:Y:S01]  /*3dc0*/  UMOV UR37, 0x8218910 ;  /* 0x0821891000257882 */ /* 0x000fe20000000000 */
[----:B------:R-:W-:Y:S02]  /*3dd0*/  UPRMT UR46, URZ, 0x654, UR46 ;  /* 0x00000654ff2e7896 */ /* 0x000fe4000800002e */
[----:B------:R-:W-:-:S02]  /*3de0*/  ULOP3.LUT UR25, UR25, 0x2000000, URZ, 0xfc, !UPT ;  /* 0x0200000019197892 */ /* 0x000fc4000f8efcff */
[----:B------:R-:W-:Y:S02]  /*3df0*/  ULOP3.LUT UR26, UR4, 0x2000000, URZ, 0xfc, !UPT ;  /* 0x02000000041a7892 */ /* 0x000fe4000f8efcff */
[----:B------:R-:W-:Y:S02]  /*3e00*/  UIADD3 UR47, UPT, UPT, -UR47, URZ, URZ ;  /* 0x000000ff2f2f7290 */ /* 0x000fe4000fffe1ff */
[----:B--2---:R-:W-:Y:S01]  /*3e10*/  UISETP.GE.AND UP4, UPT, UR7, 0x1, UPT ;  /* 0x000000010700788c */ /* 0x004fe2000bf86270 */
[----:B------:R-:W-:Y:S01]  /*3e20*/  UMOV UR34, 0x0 ;  /* 0x0000000000227882 */ /* 0x000fe20000000000 */
[C---:B---3--:R-:W-:Y:S01]  /*3e30*/  VIADD R3, R9.reuse, 0x80 ;  /* 0x0000008009037836 */ /* 0x048fe20000000000 */
[----:B------:R-:W-:Y:S01]  /*3e40*/  LOP3.LUT R2, R9, 0xffff, RZ, 0xc0, !PT ;  /* 0x0000ffff09027812 */ /* 0x000fe200078ec0ff */
[----:B------:R-:W-:Y:S01]  /*3e50*/  UMOV UR35, 0x8218910 ;  /* 0x0821891000237882 */ /* 0x000fe20000000000 */
[----:B------:R-:W-:Y:S01]  /*3e60*/  UMOV UR32, 0x0 ;  /* 0x0000000000207882 */ /* 0x000fe20000000000 */
[----:B------:R-:W-:Y:S01]  /*3e70*/  UMOV UR33, 0x8218910 ;  /* 0x0821891000217882 */ /* 0x000fe20000000000 */
[----:B------:R-:W-:Y:S01]  /*3e80*/  LOP3.LUT R3, R3, 0xffff, RZ, 0xc0, !PT ;  /* 0x0000ffff03037812 */ /* 0x000fe200078ec0ff */
[----:B------:R-:W-:Y:S01]  /*3e90*/  UMOV UR30, 0x0 ;  /* 0x00000000001e7882 */ /* 0x000fe20000000000 */
[----:B------:R-:W-:-:S03]  /*3ea0*/  UMOV UR31, 0x8218910 ;  /* 0x08218910001f7882 */ /* 0x000fc60000000000 */
[----:B------:R1:W-:Y:S02]  /*3eb0*/  STL.64 [R1], R2 ;  /* 0x0000000201007387 */ /* 0x0003e40000100a00 */
[----:B-1----:R-:W-:-:S07]  /*3ec0*/  CS2R R2, SRZ ;  /* 0x0000000000027805 */ /* 0x002fce000001ff00 */
.L_x_52:
[----:B-1----:R-:W-:-:S04]  /*3ed0*/  SHF.L.U32 R5, R3, 0x1f, RZ ;  /* 0x0000001f03057819 */ /* 0x002fc800000006ff */
[----:B------:R-:W1:Y:S02]  /*3ee0*/  SYNCS.PHASECHK.TRANS64.TRYWAIT P0, [UR24+0x80], R5 ;  /* 0x00008005ff0075a7 */ /* 0x000e640008001118 */
[----:B-12---:R-:W-:Y:S05]  /*3ef0*/  @!P0 BRA `(.L_x_46) ;  /* 0x0000009000008947 */ /* 0x006fea0003800000 */
.L_x_171:
[----:B-1----:R-:W1:Y:S01]  /*3f00*/  LDS.128 R4, [UR24+0xc0] ;  /* 0x0000c018ff047984 */ /* 0x002e620008000c00 */
[----:B------:R-:W-:Y:S01]  /*3f10*/  ULEA UR28, UR27, UR24, 0x3 ;  /* 0x000000181b1c7291 */ /* 0x000fe2000f8e18ff */
[----:B------:R-:W-:Y:S01]  /*3f20*/  SHF.L.U32 R0, R8, 0x1f, RZ ;  /* 0x0000001f08007819 */ /* 0x000fe200000006ff */
[----:B------:R-:W-:Y:S01]  /*3f30*/  @!PT LDS RZ, [RZ] ;  /* 0x00000000fffff984 */ /* 0x000fe20000000800 */
[----:B------:R-:W-:Y:S01]  /*3f40*/  @!PT LDS RZ, [RZ] ;  /* 0x00000000fffff984 */ /* 0x000fe20000000800 */
[----:B------:R-:W-:Y:S01]  /*3f50*/  @!PT LDS RZ, [RZ] ;  /* 0x00000000fffff984 */ /* 0x000fe20000000800 */
[----:B------:R-:W-:Y:S01]  /*3f60*/  @!PT LDS RZ, [RZ] ;  /* 0x00000000fffff984 */ /* 0x000fe20000000800 */
[----:B------:R2:W-:Y:S06]  /*3f70*/  MEMBAR.ALL.CTA ;  /* 0x0000000000007992 */ /* 0x0005ec0000008000 */
[----:B--2---:R-:W2:Y:S02]  /*3f80*/  FENCE.VIEW.ASYNC.S ;  /* 0x00000000000073c6 */ /* 0x004ea40000000000 */
[----:B--2---:R-:W-:Y:S01]  /*3f90*/  SYNCS.ARRIVE.TRANS64.RED.A1T0 RZ, [UR46], RZ ;  /* 0x000000ffffff79a7 */ /* 0x004fe2000810042e */
[----:B------:R-:W2:Y:S01]  /*3fa0*/  SYNCS.PHASECHK.TRANS64.TRYWAIT P0, [UR28+0xa0], R0 ;  /* 0x0000a000ff0075a7 */ /* 0x000ea2000800111c */
[----:B-1----:R-:W-:Y:S01]  /*3fb0*/  LOP3.LUT P3, RZ, R6, 0x1, RZ, 0xc0, !PT ;  /* 0x0000000106ff7812 */ /* 0x002fe2000786c0ff */
[----:B--2---:R-:W-:-:S12]  /*3fc0*/  @!P0 BRA `(.L_x_47) ;  /* 0x0000008c00e48947 */ /* 0x004fd80003800000 */
.L_x_173:
[----:B------:R-:W-:Y:S05]  /*3fd0*/  BRA.U !UP4, `(.L_x_48) ;  /* 0x000000050c547547 */ /* 0x000fea000b800000 */
[----:B-1----:R-:W-:Y:S01]  /*3fe0*/  IMAD.U32 R0, RZ, RZ, UR27 ;  /* 0x0000001bff007e24 */ /* 0x002fe2000f8e00ff */
[----:B------:R-:W-:-:S04]  /*3ff0*/  ULEA UR4, UR23, UR24, 0x3 ;  /* 0x0000001817047291 */ /* 0x000fc8000f8e18ff */
[----:B------:R-:W-:Y:S02]  /*4000*/  LEA R4, R0, R1, 0x2 ;  /* 0x0000000100047211 */ /* 0x000fe400078e10ff */
[----:B------:R-:W-:-:S04]  /*4010*/  SHF.L.U32 R0, R2, 0x1f, RZ ;  /* 0x0000001f02007819 */ /* 0x000fc800000006ff */
[----:B------:R-:W5:Y:S01]  /*4020*/  LDL R4, [R4] ;  /* 0x0000000004047983 */ /* 0x000f620000100800 */
[----:B------:R1:W2:Y:S01]  /*4030*/  SYNCS.PHASECHK.TRANS64.TRYWAIT P2, [UR4], R0 ;  /* 0x00000000ff0075a7 */ /* 0x0002a20008041104 */
[----:B------:R-:W-:Y:S01]  /*4040*/  UPLOP3.LUT UP2, UPT, UPT, UPT, UPT, 0x40, 0x4 ;  /* 0x000000000004789c */ /* 0x000fe20003f4e870 */
[----:B------:R-:W-:Y:S01]  /*4050*/  UMOV UR22, UR47 ;  /* 0x0000002f00167c82 */ /* 0x000fe20008000000 */
[----:B------:R-:W-:Y:S01]  /*4060*/  UMOV UR21, UR29 ;  /* 0x0000001d00157c82 */ /* 0x000fe20008000000 */
[----:B------:R-:W-:-:S08]  /*4070*/  UMOV UR5, UR23 ;  /* 0x0000001700057c82 */ /* 0x000fd00008000000 */
.L_x_51:
[----:B------:R-:W-:Y:S02]  /*4080*/  UIADD3 UR22, UPT, UPT, UR22, 0x1, URZ ;  /* 0x0000000116167890 */ /* 0x000fe4000fffe0ff */
[----:B------:R-:W-:Y:S02]  /*4090*/  ULEA UR20, UR5, UR24, 0x3 ;  /* 0x0000001805147291 */ /* 0x000fe4000f8e18ff */
[----:B------:R-:W-:Y:S01]  /*40a0*/  UISETP.NE.AND UP3, UPT, UR22, URZ, UPT ;  /* 0x000000ff1600728c */ /* 0x000fe2000bf65270 */
[----:B--23--:R-:W-:Y:S10]  /*40b0*/  @P2 BRA `(.L_x_49) ;  /* 0x00000000000c2947 */ /* 0x00cff40003800000 */
[----:B------:R-:W-:Y:S04]  /*40c0*/  SHF.L.U32 R5, R2, 0x1f, RZ ;  /* 0x0000001f02057819 */ /* 0x000fe800000006ff */
[----:B------:R-:W2:Y:S02]  /*40d0*/  SYNCS.PHASECHK.TRANS64.TRYWAIT P0, [UR20], R5 ;  /* 0x00000005ff0075a7 */ /* 0x000ea40008001114 */
[----:B--2---:R-:W-:Y:S05]  /*40e0*/  @!P0 BRA `(.L_x_50) ;  /* 0x0000008c00b48947 */ /* 0x004fea0003800000 */
.L_x_49:
[----:B------:R-:W-:Y:S01]  /*40f0*/  UISETP.NE.AND UP0, UPT, UR21, 0x1, UPT ;  /* 0x000000011500788c */ /* 0x000fe2000bf05270 */
[----:B------:R-:W-:Y:S01]  /*4100*/  PLOP3.LUT P2, PT, PT, PT, PT, 0x80, 0x8 ;  /* 0x000000000008781c */ /* 0x000fe20003f4f070 */
[----:B------:R-:W-:Y:S01]  /*4110*/  UIADD3 UR4, UPT, UPT, UR5, 0x1, URZ ;  /* 0x0000000105047890 */ /* 0x000fe2000fffe0ff */
[----:B------:R-:W-:Y:S03]  /*4120*/  ELECT P1, URZ, PT ;  /* 0x0000000000ff782f */ /* 0x000fe60003820000 */
[----:B------:R-:W-:Y:S01]  /*4130*/  UISETP.NE.AND UP1, UPT, UR4, 0x3, UPT ;  /* 0x000000030400788c */ /* 0x000fe2000bf25270 */
[----:B------:R-:W-:Y:S01]  /*4140*/  PLOP3.LUT P0, PT, PT, PT, UP0, 0x80, 0x8 ;  /* 0x000000000008781c */ /* 0x000fe20003f0f008 */
[----:B------:R-:W-:Y:S02]  /*4150*/  ULEA UR18, UR5, UR26, 0xb ;  /* 0x0000001a05127291 */ /* 0x000fe4000f8e58ff */
[----:B------:R-:W-:Y:S02]  /*4160*/  USEL UR6, URZ, 0x1, UP1 ;  /* 0x00000001ff067887 */ /* 0x000fe40008800000 */
[----:B------:R-:W-:Y:S02]  /*4170*/  USEL UR23, UR4, URZ, UP1 ;  /* 0x000000ff04177287 */ /* 0x000fe40008800000 */
[----:B------:R-:W-:Y:S02]  /*4180*/  ULEA UR16, UR5, UR25, 0xb ;  /* 0x0000001905107291 */ /* 0x000fe4000f8e58ff */
[----:B------:R-:W-:Y:S01]  /*4190*/  @UP0 ULEA UR4, UR23, UR24, 0x3 ;  /* 0x0000001817040291 */ /* 0x000fe2000f8e18ff */
[----:B------:R-:W-:Y:S01]  /*41a0*/  LOP3.LUT R2, R2, UR6, RZ, 0x3c, !PT ;  /* 0x0000000602027c12 */ /* 0x000fe2000f8e3cff */
[----:B------:R-:W-:Y:S01]  /*41b0*/  UIADD3 UR8, UPT, UPT, UR18, 0x40, URZ ;  /* 0x0000004012087890 */ /* 0x000fe2000fffe0ff */
[----:B-----5:R-:W-:Y:S01]  /*41c0*/  @P1 R2UR.BROADCAST UR6, R4 ;  /* 0x00000000040612ca */ /* 0x020fe200008e0000 */
[----:B------:R-:W-:Y:S01]  /*41d0*/  UIADD3 UR12, UPT, UPT, UR18, 0x80, URZ ;  /* 0x00000080120c7890 */ /* 0x000fe2000fffe0ff */
[----:B-1----:R-:W-:Y:S01]  /*41e0*/  @P0 SHF.L.U32 R0, R2, 0x1f, RZ ;  /* 0x0000001f02000819 */ /* 0x002fe200000006ff */
[----:B------:R-:W-:Y:S02]  /*41f0*/  UIADD3 UR10, UPT, UPT, UR18, 0xc0, URZ ;  /* 0x000000c0120a7890 */ /* 0x000fe4000fffe0ff */
[----:B------:R-:W-:Y:S01]  /*4200*/  UIADD3 UR21, UPT, UPT, UR21, -0x1, URZ ;  /* 0xffffffff15157890 */ /* 0x000fe2000fffe0ff */
[----:B------:R3:W4:Y:S01]  /*4210*/  @P0 SYNCS.PHASECHK.TRANS64.TRYWAIT P2, [UR4], R0 ;  /* 0x00000000ff0005a7 */ /* 0x0007220008041104 */
[----:B------:R-:W-:Y:S11]  /*4220*/  ELECT P0, URZ, PT ;  /* 0x0000000000ff782f */ /* 0x000ff60003800000 */
[----:B------:R-:W-:Y:S02]  /*4230*/  @!UPT UIADD3 URZ, UPT, UPT, URZ, URZ, URZ ;  /* 0x000000fffffff290 */ /* 0x000fe4000fffe0ff */
[C---:B------:R-:W-:Y:S01]  /*4240*/  @P0 R2UR.BROADCAST UR15, R4.reuse ;  /* 0x00000000040f02ca */ /* 0x040fe200008e0000 */
[----:B------:R-:W-:Y:S01]  /*4250*/  UIADD3 UR4, UPT, UPT, UR16, 0x40, URZ ;  /* 0x0000004010047890 */ /* 0x000fe2000fffe0ff */
[----:B------:R-:W-:Y:S11]  /*4260*/  ELECT P0, URZ, PT ;  /* 0x0000000000ff782f */ /* 0x000ff60003800000 */
[----:B------:R-:W-:Y:S02]  /*4270*/  @!UPT UIADD3 URZ, UPT, UPT, URZ, URZ, URZ ;  /* 0x000000fffffff290 */ /* 0x000fe4000fffe0ff */
[C---:B------:R-:W-:Y:S02]  /*4280*/  @P0 R2UR.BROADCAST UR14, R4.reuse ;  /* 0x00000000040e02ca */ /* 0x040fe400008e0000 */
[----:B------:R-:W-:Y:S01]  /*4290*/  ELECT P0, URZ, PT ;  /* 0x0000000000ff782f */ /* 0x000fe20003800000 */
[----:B------:R-:W-:Y:S01]  /*42a0*/  UMOV UR19, 0x20004020 ;  /* 0x2000402000137882 */ /* 0x000fe20000000000 */
[----:B------:R-:W-:Y:S01]  /*42b0*/  UMOV UR17, 0x20004020 ;  /* 0x2000402000117882 */ /* 0x000fe20000000000 */
[----:B------:R-:W-:Y:S01]  /*42c0*/  UMOV UR9, 0x20004020 ;  /* 0x2000402000097882 */ /* 0x000fe20000000000 */
[----:B------:R1:W-:Y:S01]  /*42d0*/  UTCHMMA gdesc[UR16], gdesc[UR18], tmem[UR6], tmem[UR44], idesc[UR45], UP2 ;  /* 0x00ff2c12100075ea */ /* 0x0003e20009000006 */
[----:B------:R-:W-:Y:S01]  /*42e0*/  UPLOP3.LUT UP2, UPT, UPT, UPT, UPT, 0x80, 0x8 ;  /* 0x000000000008789c */ /* 0x000fe20003f4f070 */
[----:B------:R-:W-:Y:S01]  /*42f0*/  UMOV UR5, 0x20004020 ;  /* 0x2000402000057882 */ /* 0x000fe20000000000 */
[----:B------:R-:W-:Y:S01]  /*4300*/  UMOV UR13, 0x20004020 ;  /* 0x20004020000d7882 */ /* 0x000fe20000000000 */
[----:B------:R2:W-:Y:S01]  /*4310*/  UTCHMMA gdesc[UR4], gdesc[UR8], tmem[UR15], tmem[UR42], idesc[UR43], UPT ;  /* 0x00ff2a08040075ea */ /* 0x0005e2000b80000f */
[----:B------:R-:W-:Y:S01]  /*4320*/  UMOV UR7, 0x20004020 ;  /* 0x2000402000077882 */ /* 0x000fe20000000000 */
[----:B------:R-:W-:Y:S01]  /*4330*/  UMOV UR11, 0x20004020 ;  /* 0x20004020000b7882 */ /* 0x000fe20000000000 */
[----:B-1----:R-:W-:Y:S02]  /*4340*/  UIADD3 UR6, UPT, UPT, UR16, 0x80, URZ ;  /* 0x0000008010067890 */ /* 0x002fe4000fffe0ff */
[C---:B------:R-:W-:Y:S02]  /*4350*/  @P0 R2UR.BROADCAST UR19, R4.reuse ;  /* 0x00000000041302ca */ /* 0x040fe400008e0000 */
[----:B------:R-:W-:Y:S11]  /*4360*/  ELECT P0, URZ, PT ;  /* 0x0000000000ff782f */ /* 0x000ff60003800000 */
[----:B------:R-:W-:Y:S02]  /*4370*/  @!UPT UIADD3 URZ, UPT, UPT, URZ, URZ, URZ ;  /* 0x000000fffffff290 */ /* 0x000fe4000fffe0ff */
[C---:B------:R-:W-:Y:S02]  /*4380*/  @P0 R2UR.BROADCAST UR17, R4.reuse ;  /* 0x00000000041102ca */ /* 0x040fe400008e0000 */
[----:B------:R-:W-:Y:S01]  /*4390*/  ELECT P0, URZ, PT ;  /* 0x0000000000ff782f */ /* 0x000fe20003800000 */
[----:B--2---:R-:W-:Y:S02]  /*43a0*/  UIADD3 UR4, UPT, UPT, UR16, 0xc0, URZ ;  /* 0x000000c010047890 */ /* 0x004fe4000fffe0ff */
[----:B------:R-:W-:Y:S01]  /*43b0*/  UIADD3 UR8, UPT, UPT, UR18, 0x100, URZ ;  /* 0x0000010012087890 */ /* 0x000fe2000fffe0ff */
[----:B------:R1:W-:Y:S01]  /*43c0*/  UTCHMMA gdesc[UR6], gdesc[UR12], tmem[UR14], tmem[UR40], idesc[UR41], UPT ;  /* 0x00ff280c060075ea */ /* 0x0003e2000b80000e */
[----:B------:R-:W-:Y:S05]  /*43d0*/  UMOV UR15, 0x20004020 ;  /* 0x20004020000f7882 */ /* 0x000fea0000000000 */
[----:B------:R2:W-:Y:S01]  /*43e0*/  UTCHMMA gdesc[UR4], gdesc[UR10], tmem[UR19], tmem[UR38], idesc[UR39], UPT ;  /* 0x00ff260a040075ea */ /* 0x0005e2000b800013 */
[----:B-1----:R-:W-:Y:S02]  /*43f0*/  UIADD3 UR6, UPT, UPT, UR16, 0x100, URZ ;  /* 0x0000010010067890 */ /* 0x002fe4000fffe0ff */
[----:B------:R-:W-:Y:S02]  /*4400*/  UIADD3 UR14, UPT, UPT, UR18, 0x140, URZ ;  /* 0x00000140120e7890 */ /* 0x000fe4000fffe0ff */
[----:B------:R-:W-:Y:S02]  /*4410*/  UIADD3 UR12, UPT, UPT, UR18, 0x180, URZ ;  /* 0x00000180120c7890 */ /* 0x000fe4000fffe0ff */
[----:B--2---:R-:W-:Y:S01]  /*4420*/  UIADD3 UR4, UPT, UPT, UR16, 0x140, URZ ;  /* 0x0000014010047890 */ /* 0x004fe2000fffe0ff */
[C---:B------:R-:W-:Y:S02]  /*4430*/  @P0 R2UR.BROADCAST UR19, R4.reuse ;  /* 0x00000000041302ca */ /* 0x040fe400008e0000 */
[----:B------:R-:W-:Y:S01]  /*4440*/  ELECT P0, URZ, PT ;  /* 0x0000000000ff782f */ /* 0x000fe20003800000 */
[----:B------:R1:W-:Y:S01]  /*4450*/  UTCHMMA gdesc[UR6], gdesc[UR8], tmem[UR17], tmem[UR36], idesc[UR37], UPT ;  /* 0x00ff2408060075ea */ /* 0x0003e2000b800011 */
[----:B------:R-:W-:Y:S09]  /*4460*/  UIADD3 UR10, UPT, UPT, UR18, 0x1c0, URZ ;  /* 0x000001c0120a7890 */ /* 0x000ff2000fffe0ff */
[----:B------:R2:W-:Y:S01]  /*4470*/  UTCHMMA gdesc[UR4], gdesc[UR14], tmem[UR19], tmem[UR34], idesc[UR35], UPT ;  /* 0x00ff220e040075ea */ /* 0x0005e2000b800013 */
[----:B-1----:R-:W-:Y:S01]  /*4480*/  UIADD3 UR8, UPT, UPT, UR16, 0x180, URZ ;  /* 0x0000018010087890 */ /* 0x002fe2000fffe0ff */
[C---:B------:R-:W-:Y:S02]  /*4490*/  @P0 R2UR.BROADCAST UR17, R4.reuse ;  /* 0x00000000041102ca */ /* 0x040fe400008e0000 */
[----:B------:R-:W-:Y:S01]  /*44a0*/  ELECT P0, URZ, PT ;  /* 0x0000000000ff782f */ /* 0x000fe20003800000 */
[----:B------:R-:W-:Y:S02]  /*44b0*/  UIADD3 UR6, UPT, UPT, UR16, 0x1c0, URZ ;  /* 0x000001c010067890 */ /* 0x000fe4000fffe0ff */
[----:B--2---:R-:W-:Y:S10]  /*44c0*/  UIADD3 UR4, UPT, UPT, UR20, 0x18, URZ ;  /* 0x0000001814047890 */ /* 0x004ff4000fffe0ff */
[----:B------:R-:W-:Y:S01]  /*44d0*/  @P0 R2UR.BROADCAST UR14, R4 ;  /* 0x00000000040e02ca */ /* 0x000fe200008e0000 */
[----:B------:R-:W-:Y:S01]  /*44e0*/  UMOV UR5, UR23 ;  /* 0x0000001700057c82 */ /* 0x000fe20008000000 */
[----:B------:R3:W-:Y:S11]  /*44f0*/  UTCHMMA gdesc[UR8], gdesc[UR12], tmem[UR17], tmem[UR32], idesc[UR33], UPT ;  /* 0x00ff200c080075ea */ /* 0x0007f6000b800011 */
[----:B------:R3:W-:Y:S01]  /*4500*/  UTCHMMA gdesc[UR6], gdesc[UR10], tmem[UR14], tmem[UR30], idesc[UR31], UPT ;  /* 0x00ff1e0a060075ea */ /* 0x0007e2000b80000e */
[----:B------:R3:W-:Y:S01]  /*4510*/  UTCBAR [UR4], URZ ;  /* 0x000000ff040073e9 */ /* 0x0007e200080000ff */
[----:B----4-:R-:W-:Y:S05]  /*4520*/  BRA.U UP3, `(.L_x_51) ;  /* 0xfffffff903d47547 */ /* 0x010fea000b83ffff */
.L_x_48:
[----:B---3--:R-:W-:Y:S01]  /*4530*/  UIADD3 UR4, UPT, UPT, UR27, 0x1, URZ ;  /* 0x000000011b047890 */ /* 0x008fe2000fffe0ff */
[----:B------:R-:W-:Y:S01]  /*4540*/  LOP3.LUT R3, R3, 0x1, RZ, 0x3c, !PT ;  /* 0x0000000103037812 */ /* 0x000fe200078e3cff */
[----:B------:R-:W-:Y:S02]  /*4550*/  UIADD3 UR5, UPT, UPT, UR28, 0x90, URZ ;  /* 0x000000901c057890 */ /* 0x000fe4000fffe0ff */
[----:B------:R-:W-:-:S04]  /*4560*/  UISETP.NE.AND UP0, UPT, UR4, 0x2, UPT ;  /* 0x000000020400788c */ /* 0x000fc8000bf05270 */
[----:B------:R-:W-:Y:S02]  /*4570*/  USEL UR6, URZ, 0x1, UP0 ;  /* 0x00000001ff067887 */ /* 0x000fe40008000000 */
[----:B------:R-:W-:Y:S01]  /*4580*/  USEL UR27, UR4, URZ, UP0 ;  /* 0x000000ff041b7287 */ /* 0x000fe20008000000 */
[----:B------:R2:W-:Y:S03]  /*4590*/  UTCBAR [UR5], URZ ;  /* 0x000000ff050073e9 */ /* 0x0005e600080000ff */
[----:B------:R-:W-:Y:S01]  /*45a0*/  LOP3.LUT R8, R8, UR6, RZ, 0x3c, !PT ;  /* 0x0000000608087c12 */ /* 0x000fe2000f8e3cff */
[----:B------:R-:W-:Y:S07]  /*45b0*/  @P3 BRA `(.L_x_52) ;  /* 0xfffffff800443947 */ /* 0x000fee000383ffff */
[----:B------:R-:W3:Y:S01]  /*45c0*/  S2UR UR6, SR_CgaCtaId ;  /* 0x00000000000679c3 */ /* 0x000ee20000008800 */
[----:B------:R-:W-:Y:S01]  /*45d0*/  ELECT P0, URZ, PT ;  /* 0x0000000000ff782f */ /* 0x000fe20003800000 */
[----:B-1----:R-:W-:Y:S01]  /*45e0*/  IMAD.MOV.U32 R0, RZ, RZ, 0x1 ;  /* 0x00000001ff007424 */ /* 0x002fe200078e00ff */
[----:B------:R-:W-:Y:S01]  /*45f0*/  UIADD3 UR24, UPT, UPT, UR24, 0xa0, URZ ;  /* 0x000000a018187890 */ /* 0x000fe2000fffe0ff */
[----:B------:R-:W-:Y:S01]  /*4600*/  SHF.L.U32 R3, R8, 0x1f, RZ ;  /* 0x0000001f08037819 */ /* 0x000fe200000006ff */
[----:B------:R-:W-:-:S03]  /*4610*/  UMOV UR4, 0x40 ;  /* 0x0000004000047882 */ /* 0x000fc60000000000 */
[----:B------:R-:W-:Y:S01]  /*4620*/  UVIRTCOUNT.DEALLOC.SMPOOL 0x80 ;  /* 0x000000800000784c */ /* 0x000fe20000000000 */
[----:B---3--:R-:W-:Y:S02]  /*4630*/  ULEA UR6, UR6, UR4, 0x18 ;  /* 0x0000000406067291 */ /* 0x008fe4000f8ec0ff */
[----:B------:R-:W-:-:S07]  /*4640*/  ULEA UR4, UR27, UR24, 0x3 ;  /* 0x000000181b047291 */ /* 0x000fce000f8e18ff */
[----:B------:R1:W-:Y:S02]  /*4650*/  @P0 STS.U8 [UR6+0x1c], R0 ;  /* 0x00001c00ff000988 */ /* 0x0003e40008000006 */
[----:B------:R-:W3:Y:S02]  /*4660*/  SYNCS.PHASECHK.TRANS64.TRYWAIT P0, [UR4], R3 ;  /* 0x00000003ff0075a7 */ /* 0x000ee40008001104 */
[----:B-1-3--:R-:W-:Y:S05]  /*4670*/  @!P0 BRA `(.L_x_53) ;  /* 0x0000008800688947 */ /* 0x00afea0003800000 */
.L_x_176:
[----:B------:R-:W-:-:S04]  /*4680*/  UIADD3 UR4, UPT, UPT, UR27, 0x1, URZ ;  /* 0x000000011b047890 */ /* 0x000fc8000fffe0ff */
[----:B------:R-:W-:-:S04]  /*4690*/  UISETP.NE.AND UP0, UPT, UR4, 0x2, UPT ;  /* 0x000000020400788c */ /* 0x000fc8000bf05270 */
[----:B--2---:R-:W-:Y:S02]  /*46a0*/  USEL UR5, URZ, 0x1, UP0 ;  /* 0x00000001ff057887 */ /* 0x004fe40008000000 */
[----:B------:R-:W-:-:S04]  /*46b0*/  USEL UR4, UR4, URZ, UP0 ;  /* 0x000000ff04047287 */ /* 0x000fc80008000000 */
[----:B------:R-:W-:Y:S01]  /*46c0*/  ULEA UR4, UR4, UR24, 0x3 ;  /* 0x0000001804047291 */ /* 0x000fe2000f8e18ff */
[----:B-1----:R-:W-:-:S04]  /*46d0*/  LOP3.LUT R3, R8, UR5, RZ, 0x3c, !PT ;  /* 0x0000000508037c12 */ /* 0x002fc8000f8e3cff */
[----:B------:R-:W-:-:S04]  /*46e0*/  SHF.L.U32 R3, R3, 0x1f, RZ ;  /* 0x0000001f03037819 */ /* 0x000fc800000006ff */
[----:B------:R-:W1:Y:S02]  /*46f0*/  SYNCS.PHASECHK.TRANS64.TRYWAIT P0, [UR4], R3 ;  /* 0x00000003ff0075a7 */ /* 0x000e640008001104 */
[----:B-1----:R-:W-:Y:S05]  /*4700*/  @!P0 BRA `(.L_x_54) ;  /* 0x00000088005c8947 */ /* 0x002fea0003800000 */
.L_x_178:
[----:B------:R-:W-:Y:S01]  /*4710*/  NOP ;  /* 0x0000000000007918 */ /* 0x000fe20000000000 */
[----:B-1----:R-:W1:Y:S01]  /*4720*/  LDS R0, [UR6+0x14] ;  /* 0x00001406ff007984 */ /* 0x002e620008000800 */
[----:B------:R-:W-:Y:S01]  /*4730*/  LOP3.LUT R2, R9, 0xffff, RZ, 0xc0, !PT ;  /* 0x0000ffff09027812 */ /* 0x000fe200078ec0ff */
[----:B------:R-:W-:Y:S02]  /*4740*/  IMAD.MOV.U32 R3, RZ, RZ, 0xffff ;  /* 0x0000ffffff037424 */ /* 0x000fe400078e00ff */
[----:B------:R-:W-:Y:S01]  /*4750*/  IMAD.MOV.U32 R5, RZ, RZ, 0x1 ;  /* 0x00000001ff057424 */ /* 0x000fe200078e00ff */
[----:B------:R-:W-:-:S04]  /*4760*/  SHF.R.U32.HI R2, RZ, 0x5, R2 ;  /* 0x00000005ff027819 */ /* 0x000fc80000011602 */
[-C--:B------:R-:W-:Y:S02]  /*4770*/  SHF.L.U32 R3, R3, R2.reuse, RZ ;  /* 0x0000000203037219 */ /* 0x080fe400000006ff */
[----:B------:R-:W-:Y:S02]  /*4780*/  SHF.L.U32 R5, R5, R2, RZ ;  /* 0x0000000205057219 */ /* 0x000fe400000006ff */
[----:B-1----:R-:W-:-:S04]  /*4790*/  LOP3.LUT R0, R0, R3, RZ, 0xc0, !PT ;  /* 0x0000000300007212 */ /* 0x002fc800078ec0ff */
[----:B------:R-:W-:-:S13]  /*47a0*/  ISETP.NE.AND P0, PT, R0, R3, PT ;  /* 0x000000030000720c */ /* 0x000fda0003f05270 */
[----:B------:R-:W-:Y:S05]  /*47b0*/  @P0 BRA `(.L_x_55) ;  /* 0x00000000005c0947 */ /* 0x000fea0003800000 */
[----:B------:R-:W1:Y:S02]  /*47c0*/  LDS R0, [UR6+0x18] ;  /* 0x00001806ff007984 */ /* 0x000e640008000800 */
[----:B-1----:R-:W-:-:S04]  /*47d0*/  LOP3.LUT R0, R0, R5, RZ, 0xc0, !PT ;  /* 0x0000000500007212 */ /* 0x002fc800078ec0ff */
[----:B------:R-:W-:-:S13]  /*47e0*/  ISETP.NE.AND P0, PT, R0, R5, PT ;  /* 0x000000050000720c */ /* 0x000fda0003f05270 */
[----:B------:R-:W-:Y:S05]  /*47f0*/  @P0 BRA `(.L_x_56) ;  /* 0x0000000000400947 */ /* 0x000fea0003800000 */
[----:B------:R-:W-:Y:S01]  /*4800*/  R2UR UR4, R3 ;  /* 0x00000000030472ca */ /* 0x000fe200000e0000 */
[----:B------:R-:W1:Y:S01]  /*4810*/  S2R R2, SR_LANEID ;  /* 0x0000000000027919 */ /* 0x000e620000000000 */
[----:B------:R-:W-:-:S04]  /*4820*/  LOP3.LUT R5, RZ, R5, RZ, 0x33, !PT ;  /* 0x00000005ff057212 */ /* 0x000fc800078e33ff */
[----:B------:R-:W2:Y:S07]  /*4830*/  REDUX UR7, R5 ;  /* 0x00000000050773c4 */ /* 0x000eae0000000000 */
[----:B------:R-:W-:-:S03]  /*4840*/  ULOP3.LUT UR5, URZ, UR4, URZ, 0x33, !UPT ;  /* 0x00000004ff057292 */ /* 0x000fc6000f8e33ff */
[----:B------:R-:W-:Y:S02]  /*4850*/  VOTEU.ANY UR4, UPT, PT ;  /* 0x0000000000047886 */ /* 0x000fe400038e0100 */
[----:B------:R-:W-:Y:S01]  /*4860*/  UFLO.U32 UR4, UR4 ;  /* 0x00000004000472bd */ /* 0x000fe200080e0000 */
[----:B------:R-:W-:-:S04]  /*4870*/  IMAD.U32 R0, RZ, RZ, UR5 ;  /* 0x00000005ff007e24 */ /* 0x000fc8000f8e00ff */
[----:B------:R-:W3:Y:S02]  /*4880*/  REDUX UR8, R0 ;  /* 0x00000000000873c4 */ /* 0x000ee40000000000 */
[----:B------:R4:W-:Y:S01]  /*4890*/  UTCATOMSWS.AND URZ, UR5 ;  /* 0x0000000500ff79e3 */ /* 0x0009e20008000000 */
[----:B-1----:R-:W-:Y:S01]  /*48a0*/  ISETP.EQ.U32.AND P0, PT, R2, UR4, PT ;  /* 0x0000000402007c0c */ /* 0x002fe2000bf02070 */
[----:B--2---:R-:W-:Y:S02]  /*48b0*/  IMAD.U32 R2, RZ, RZ, UR7 ;  /* 0x00000007ff027e24 */ /* 0x004fe4000f8e00ff */
[----:B---3--:R-:W-:-:S10]  /*48c0*/  IMAD.U32 R3, RZ, RZ, UR8 ;  /* 0x00000008ff037e24 */ /* 0x008fd4000f8e00ff */
[----:B------:R4:W-:Y:S04]  /*48d0*/  @P0 ATOMS.AND RZ, [UR6+0x14], R3 ;  /* 0x00001403ffff098c */ /* 0x0009e8000a800006 */
[----:B------:R4:W-:Y:S01]  /*48e0*/  @P0 ATOMS.AND RZ, [UR6+0x18], R2 ;  /* 0x00001802ffff098c */ /* 0x0009e2000a800006 */
[----:B------:R-:W-:Y:S05]  /*48f0*/  BRA `(.L_x_57) ;  /* 0x0000000000147947 */ /* 0x000fea0003800000 */
.L_x_56:
[----:B------:R-:W-:Y:S02]  /*4900*/  MOV R2, 0x4920 ;  /* 0x0000492000027802 */ /* 0x000fe40000000f00 */
[----:B-----5:R-:W-:Y:S05]  /*4910*/  CALL.REL.NOINC `($__internal_0_$__cuda_sm10x_tcgen05_guardrail_trap_col_being_dealloced_not_returned_by_alloc) ;  /* 0x0000008c00f87944 */ /* 0x020fea0003c00000 */
[----:B------:R-:W-:Y:S05]  /*4920*/  BRA `(.L_x_57) ;  /* 0x0000000000087947 */ /* 0x000fea0003800000 */
.L_x_55:
[----:B------:R-:W-:Y:S02]  /*4930*/  MOV R2, 0x4950 ;  /* 0x0000495000027802 */ /* 0x000fe40000000f00 */
[----:B-----5:R-:W-:Y:S05]  /*4940*/  CALL.REL.NOINC `($__internal_2_$__cuda_sm10x_tcgen05_guardrail_trap_unallocated_columns_being_dealloced) ;  /* 0x0000009000047944 */ /* 0x020fea0003c00000 */
.L_x_57:
[----:B------:R-:W-:Y:S01]  /*4950*/  NOP ;  /* 0x0000000000007918 */ /* 0x000fe20000000000 */
[----:B----4-:R-:W-:Y:S05]  /*4960*/  EXIT ;  /* 0x000000000000794d */ /* 0x010fea0003800000 */
.L_x_41:
[----:B------:R-:W2:Y:S01]  /*4970*/  LDCU UR5, c[0x0][0x384] ;  /* 0x00007080ff0577ac */ /* 0x000ea20008000800 */
[----:B------:R-:W-:Y:S02]  /*4980*/  UISETP.NE.OR UP0, UPT, UR17, 0x3, !UP3 ;  /* 0x000000031100788c */ /* 0x000fe4000df05670 */
[----:B--2---:R-:W-:-:S07]  /*4990*/  UIADD3 UR5, UPT, UPT, UR5, 0x7f, URZ ;  /* 0x0000007f05057890 */ /* 0x004fce000fffe0ff */
[----:B------:R-:W-:Y:S05]  /*49a0*/  BRA.U UP0, `(.L_x_58) ;  /* 0x0000001d007c7547 */ /* 0x000fea000b800000 */
[----:B------:R-:W2:Y:S01]  /*49b0*/  LDCU UR71, c[0x0][0x388] ;  /* 0x00007100ff4777ac */ /* 0x000ea20008000800 */
[----:B------:R-:W3:Y:S01]  /*49c0*/  S2UR UR12, SR_CgaCtaId ;  /* 0x00000000000c79c3 */ /* 0x000ee20000008800 */
[----:B------:R-:W-:Y:S01]  /*49d0*/  R2UR UR66, R63 ;  /* 0x000000003f4272ca */ /* 0x000fe200000e0000 */
[----:B------:R-:W-:Y:S01]  /*49e0*/  IMAD.MOV.U32 R8, RZ, RZ, RZ ;  /* 0x000000ffff087224 */ /* 0x000fe200078e00ff */
[----:B------:R-:W-:Y:S01]  /*49f0*/  USHF.R.S32.HI UR4, URZ, 0x1f, UR5 ;  /* 0x0000001fff047899 */ /* 0x000fe20008011405 */
[----:B------:R-:W-:Y:S01]  /*4a00*/  R2UR UR65, R64 ;  /* 0x00000000404172ca */ /* 0x000fe200000e0000 */
[----:B------:R-:W4:Y:S03]  /*4a10*/  LDCU UR60, c[0x0][0x370] ;  /* 0x00006e00ff3c77ac */ /* 0x000f260008000800 */
[----:B------:R-:W1:Y:S01]  /*4a20*/  LDC.64 R12, c[0x0][0x348] ;  /* 0x0000d200ff0c7b82 */ /* 0x000e620000000a00 */
[----:B------:R-:W-:Y:S01]  /*4a30*/  ULEA.HI UR4, UR4, UR5, URZ, 0x7 ;  /* 0x0000000504047291 */ /* 0x000fe2000f8f38ff */
[----:B------:R-:W4:Y:S03]  /*4a40*/  LDCU.128 UR56, c[0x0][0xc10] ;  /* 0x00018200ff3877ac */ /* 0x000f260008000c00 */
[----:B------:R-:W-:Y:S01]  /*4a50*/  USHF.R.S32.HI UR45, URZ, 0x7, UR4 ;  /* 0x00000007ff2d7899 */ /* 0x000fe20008011404 */
[----:B--2---:R-:W-:Y:S01]  /*4a60*/  IMAD.U32 R0, RZ, RZ, UR71 ;  /* 0x00000047ff007e24 */ /* 0x004fe2000f8e00ff */
[----:B------:R-:W2:Y:S04]  /*4a70*/  LDCU UR55, c[0x0][0x374] ;  /* 0x00006e80ff3777ac */ /* 0x000ea80008000800 */
[----:B------:R-:W-:Y:S01]  /*4a80*/  IMAD.U32 R3, RZ, RZ, UR45 ;  /* 0x0000002dff037e24 */ /* 0x000fe2000f8e00ff */
[----:B------:R-:W-:Y:S01]  /*4a90*/  IABS R0, R0 ;  /* 0x0000000000007213 */ /* 0x000fe20000000000 */
[----:B------:R-:W4:Y:S03]  /*4aa0*/  LDCU.64 UR4, c[0x0][0x988] ;  /* 0x00013100ff0477ac */ /* 0x000f260008000a00 */
[----:B------:R-:W-:Y:S01]  /*4ab0*/  R2UR UR43, R0 ;  /* 0x00000000002b72ca */ /* 0x000fe200000e0000 */
[----:B------:R-:W1:Y:S01]  /*4ac0*/  LDCU.64 UR52, c[0x0][0x990] ;  /* 0x00013200ff3477ac */ /* 0x000e620008000a00 */
[----:B------:R-:W-:Y:S01]  /*4ad0*/  IABS R0, R3 ;  /* 0x0000000300007213 */ /* 0x000fe20000000000 */
[----:B------:R-:W-:-:S03]  /*4ae0*/  UMOV UR42, 0x400 ;  /* 0x00000400002a7882 */ /* 0x000fc60000000000 */
[----:B------:R-:W-:Y:S01]  /*4af0*/  R2UR UR44, R0 ;  /* 0x00000000002c72ca */ /* 0x000fe200000e0000 */
[----:B---3--:R-:W-:Y:S01]  /*4b00*/  ULEA UR42, UR12, UR42, 0x18 ;  /* 0x0000002a0c2a7291 */ /* 0x008fe2000f8ec0ff */
[----:B------:R-:W3:Y:S05]  /*4b10*/  LDCU UR31, c[0x0][0xc0c] ;  /* 0x00018180ff1f77ac */ /* 0x000eea0008000800 */
[----:B------:R-:W2:Y:S01]  /*4b20*/  I2F.RP R0, UR43 ;  /* 0x0000002b00007d06 */ /* 0x000ea20008209400 */
[----:B------:R-:W3:Y:S01]  /*4b30*/  LDCU UR72, c[0x0][0xc20] ;  /* 0x00018400ff4877ac */ /* 0x000ee20008000800 */
[----:B----4-:R-:W-:Y:S01]  /*4b40*/  UISETP.NE.U32.AND UP0, UPT, UR4, URZ, UPT ;  /* 0x000000ff0400728c */ /* 0x010fe2000bf05070 */
[----:B------:R-:W4:Y:S05]  /*4b50*/  LDCU UR4, c[0x0][0xc30] ;  /* 0x00018600ff0477ac */ /* 0x000f2a0008000800 */
[----:B------:R-:W1:Y:S01]  /*4b60*/  I2F.RP R2, UR44 ;  /* 0x0000002c00027d06 */ /* 0x000e620008209400 */
[----:B------:R-:W4:Y:S01]  /*4b70*/  LDCU UR54, c[0x0][0x38c] ;  /* 0x00007180ff3677ac */ /* 0x000f220008000800 */
[----:B------:R-:W-:-:S06]  /*4b80*/  UISETP.NE.AND.EX UP0, UPT, UR5, URZ, UPT, UP0 ;  /* 0x000000ff0500728c */ /* 0x000fcc000bf05300 */
[----:B--2---:R-:W2:Y:S01]  /*4b90*/  MUFU.RCP R0, R0 ;  /* 0x0000000000007308 */ /* 0x004ea20000001000 */
[----:B------:R-:W-:Y:S02]  /*4ba0*/  UIADD3 UR46, UPT, UPT, UR42, 0x30, URZ ;  /* 0x000000302a2e7890 */ /* 0x000fe4000fffe0ff */
[----:B------:R-:W-:Y:S02]  /*4bb0*/  UIADD3 UR33, UPT, UPT, UR42, 0x38, URZ ;  /* 0x000000382a217890 */ /* 0x000fe4000fffe0ff */
[----:B------:R-:W-:Y:S02]  /*4bc0*/  UIADD3 UR25, UPT, UPT, UR42, 0x40, URZ ;  /* 0x000000402a197890 */ /* 0x000fe4000fffe0ff */
[----:B------:R-:W-:Y:S01]  /*4bd0*/  UIADD3 UR17, UPT, UPT, UR42, 0x48, URZ ;  /* 0x000000482a117890 */ /* 0x000fe2000fffe0ff */
[----:B-1----:R-:W1:Y:S01]  /*4be0*/  MUFU.RCP R2, R2 ;  /* 0x0000000200027308 */ /* 0x002e620000001000 */
[----:B------:R-:W-:Y:S02]  /*4bf0*/  UPRMT UR51, UR12, 0x654, UR46 ;  /* 0x000006540c337896 */ /* 0x000fe4000800002e */
[----:B------:R-:W-:-:S02]  /*4c00*/  UPRMT UR49, UR12, 0x654, UR33 ;  /* 0x000006540c317896 */ /* 0x000fc40008000021 */
[----:B------:R-:W-:Y:S02]  /*4c10*/  UPRMT UR48, UR12, 0x654, UR25 ;  /* 0x000006540c307896 */ /* 0x000fe40008000019 */
[----:B------:R-:W-:Y:S01]  /*4c20*/  UPRMT UR47, UR12, 0x654, UR17 ;  /* 0x000006540c2f7896 */ /* 0x000fe20008000011 */
[----:B--2---:R-:W-:Y:S01]  /*4c30*/  VIADD R0, R0, 0xffffffe ;  /* 0x0ffffffe00007836 */ /* 0x004fe20000000000 */
[----:B------:R-:W-:Y:S02]  /*4c40*/  UIMAD.WIDE.U32 UR10, UR60, UR56, URZ ;  /* 0x000000383c0a72a5 */ /* 0x000fe4000f8e00ff */
[----:B------:R-:W-:Y:S01]  /*4c50*/  UIMAD.WIDE.U32 UR14, UR55, UR59, URZ ;  /* 0x0000003b370e72a5 */ /* 0x000fe2000f8e00ff */
[----:B------:R-:W-:Y:S02]  /*4c60*/  UMOV UR8, URZ ;  /* 0x000000ff00087c82 */ /* 0x000fe40008000000 */
[----:B------:R-:W2:Y:S01]  /*4c70*/  F2I.FTZ.U32.TRUNC.NTZ R0, R0 ;  /* 0x0000000000007305 */ /* 0x000ea2000021f000 */
[----:B------:R-:W-:Y:S01]  /*4c80*/  UP2UR UR69, UPR, URZ, 0x1 ;  /* 0x00000001ff457883 */ /* 0x000fe20008000000 */
[----:B-1----:R-:W-:Y:S01]  /*4c90*/  VIADD R2, R2, 0xffffffe ;  /* 0x0ffffffe02027836 */ /* 0x002fe20000000000 */
[----:B------:R-:W-:-:S02]  /*4ca0*/  UISETP.NE.AND UP0, UPT, UR39, 0x1, UPT ;  /* 0x000000012700788c */ /* 0x000fc4000bf05270 */
[----:B------:R-:W-:Y:S02]  /*4cb0*/  UISETP.NE.U32.AND UP0, UPT, UR52, URZ, UPT ;  /* 0x000000ff3400728c */ /* 0x000fe4000bf05070 */
[----:B------:R-:W-:Y:S01]  /*4cc0*/  UIADD3 UR67, UPT, UPT, UR42, 0x88, URZ ;  /* 0x000000882a437890 */ /* 0x000fe2000fffe0ff */
[----:B------:R-:W1:Y:S01]  /*4cd0*/  F2I.FTZ.U32.TRUNC.NTZ R2, R2 ;  /* 0x0000000200027305 */ /* 0x000e62000021f000 */
[----:B------:R-:W-:Y:S02]  /*4ce0*/  UISETP.GE.AND UP3, UPT, UR39, 0x1, UPT ;  /* 0x000000012700788c */ /* 0x000fe4000bf66270 */
[----:B------:R-:W-:Y:S01]  /*4cf0*/  UISETP.NE.AND.EX UP5, UPT, UR53, URZ, UPT, UP0 ;  /* 0x000000ff3500728c */ /* 0x000fe2000bfa5300 */
[----:B------:R-:W-:Y:S01]  /*4d00*/  UMOV UR64, UR11 ;  /* 0x0000000b00407c82 */ /* 0x000fe20008000000 */
[----:B------:R-:W-:Y:S01]  /*4d10*/  UMOV UR63, UR15 ;  /* 0x0000000f003f7c82 */ /* 0x000fe20008000000 */
[----:B--2---:R-:W-:Y:S01]  /*4d20*/  R2UR UR7, R0 ;  /* 0x00000000000772ca */ /* 0x004fe200000e0000 */
[----:B---3--:R-:W-:Y:S01]  /*4d30*/  UISETP.NE.AND UP3, UPT, UR31, 0x1, UPT ;  /* 0x000000011f00788c */ /* 0x008fe2000bf65270 */
[----:B------:R-:W-:Y:S01]  /*4d40*/  IABS R0, R3 ;  /* 0x0000000300007213 */ /* 0x000fe20000000000 */
[----:B------:R-:W-:-:S02]  /*4d50*/  UISETP.NE.AND UP0, UPT, UR58, 0x1, UPT ;  /* 0x000000013a00788c */ /* 0x000fc4000bf05270 */
[----:B------:R-:W-:Y:S02]  /*4d60*/  UPLOP3.LUT UP1, UPT, UPT, UPT, UPT, 0x40, 0x4 ;  /* 0x000000000004789c */ /* 0x000fe40003f2e870 */
[----:B------:R-:W-:Y:S01]  /*4d70*/  IMAD.MOV R0, RZ, RZ, -R0 ;  /* 0x000000ffff007224 */ /* 0x000fe200078e0a00 */
[----:B-1----:R-:W-:Y:S01]  /*4d80*/  R2UR UR9, R2 ;  /* 0x00000000020972ca */ /* 0x002fe200000e0000 */
[----:B------:R-:W-:Y:S01]  /*4d90*/  IMAD.MOV.U32 R2, RZ, RZ, 0x2000 ;  /* 0x00002000ff027424 */ /* 0x000fe200078e00ff */
[----:B------:R-:W1:Y:S02]  /*4da0*/  LDCU.64 UR40, c[0x0][0xc28] ;  /* 0x00018500ff2877ac */ /* 0x000e640008000a00 */
[----:B------:R-:W-:Y:S01]  /*4db0*/  R2UR UR68, R0 ;  /* 0x00000000004472ca */ /* 0x000fe200000e0000 */
[----:B------:R-:W-:Y:S02]  /*4dc0*/  UIADD3 UR5, UPT, UPT, URZ, -UR7, URZ ;  /* 0x80000007ff057290 */ /* 0x000fe4000fffe0ff */
[----:B------:R-:W-:-:S02]  /*4dd0*/  UPRMT UR67, URZ, 0x654, UR67 ;  /* 0x00000654ff437896 */ /* 0x000fc40008000043 */
[----:B------:R-:W-:Y:S02]  /*4de0*/  UIMAD UR5, UR5, UR43, URZ ;  /* 0x0000002b050572a4 */ /* 0x000fe4000f8e02ff */
[----:B------:R-:W-:Y:S02]  /*4df0*/  USHF.R.U32.HI UR64, URZ, UR57, UR64 ;  /* 0x00000039ff407299 */ /* 0x000fe40008011640 */
[----:B------:R-:W-:Y:S02]  /*4e00*/  UIADD3 UR6, UPT, UPT, URZ, -UR9, URZ ;  /* 0x80000009ff067290 */ /* 0x000fe4000fffe0ff */
[----:B------:R-:W-:Y:S02]  /*4e10*/  USHF.R.U32.HI UR63, URZ, UR72, UR63 ;  /* 0x00000048ff3f7299 */ /* 0x000fe4000801163f */
[----:B------:R-:W-:Y:S02]  /*4e20*/  UIMAD UR12, UR6, UR44, URZ ;  /* 0x0000002c060c72a4 */ /* 0x000fe4000f8e02ff */
[----:B----4-:R-:W-:Y:S01]  /*4e30*/  UISETP.NE.AND UP4, UPT, UR4, 0x1, UPT ;  /* 0x000000010400788c */ /* 0x010fe2000bf85270 */
[----:B------:R-:W-:Y:S01]  /*4e40*/  UMOV UR6, URZ ;  /* 0x000000ff00067c82 */ /* 0x000fe20008000000 */
[----:B------:R-:W-:-:S02]  /*4e50*/  UIMAD.WIDE.U32 UR8, UR9, UR12, UR8 ;  /* 0x0000000c090872a5 */ /* 0x000fc4000f8e0008 */
[----:B------:R-:W-:Y:S02]  /*4e60*/  UIMAD.WIDE.U32 UR6, UR7, UR5, UR6 ;  /* 0x00000005070672a5 */ /* 0x000fe4000f8e0006 */
[----:B------:R-:W-:Y:S02]  /*4e70*/  UISETP.NE.AND UP3, UPT, UR71, URZ, UPT ;  /* 0x000000ff4700728c */ /* 0x000fe4000bf65270 */
[----:B------:R-:W-:Y:S01]  /*4e80*/  UISETP.NE.AND UP0, UPT, UR54, URZ, UPT ;  /* 0x000000ff3600728c */ /* 0x000fe2000bf05270 */
[----:B------:R-:W-:Y:S02]  /*4e90*/  UMOV UR62, UR9 ;  /* 0x00000009003e7c82 */ /* 0x000fe40008000000 */
[----:B------:R-:W-:Y:S01]  /*4ea0*/  UMOV UR61, UR7 ;  /* 0x00000007003d7c82 */ /* 0x000fe20008000000 */
[----:B-1----:R-:W-:-:S11]  /*4eb0*/  UISETP.NE.AND UP6, UPT, UR45, URZ, UPT ;  /* 0x000000ff2d00728c */ /* 0x002fd6000bfc5270 */
.L_x_73:
[----:B------:R-:W-:Y:S04]  /*4ec0*/  SHF.L.U32 R3, R8, 0x1f, RZ ;  /* 0x0000001f08037819 */ /* 0x000fe800000006ff */
[----:B-1----:R-:W1:Y:S02]  /*4ed0*/  SYNCS.PHASECHK.TRANS64.TRYWAIT P0, [UR42+0x80], R3 ;  /* 0x00008003ff0075a7 */ /* 0x002e64000800112a */
[----:B-1----:R-:W-:Y:S05]  /*4ee0*/  @!P0 BRA `(.L_x_59) ;  /* 0x00000080007c8947 */ /* 0x002fea0003800000 */
.L_x_180:
[----:B------:R-:W2:Y:S01]  /*4ef0*/  LDS.128 R4, [UR42+0xc0] ;  /* 0x0000c02aff047984 */ /* 0x000ea20008000c00 */
[----:B------:R-:W-:Y:S01]  /*4f00*/  UISETP.GE.AND UP0, UPT, UR39, 0x1, UPT ;  /* 0x000000012700788c */ /* 0x000fe2000bf06270 */
[----:B------:R-:W-:Y:S01]  /*4f10*/  @!PT LDS RZ, [RZ] ;  /* 0x00000000fffff984 */ /* 0x000fe20000000800 */
[----:B------:R-:W-:Y:S01]  /*4f20*/  @!PT LDS RZ, [RZ] ;  /* 0x00000000fffff984 */ /* 0x000fe20000000800 */
[----:B------:R-:W-:Y:S01]  /*4f30*/  @!PT LDS RZ, [RZ] ;  /* 0x00000000fffff984 */ /* 0x000fe20000000800 */
[----:B------:R-:W-:Y:S01]  /*4f40*/  @!PT LDS RZ, [RZ] ;  /* 0x00000000fffff984 */ /* 0x000fe20000000800 */
[----:B------:R3:W-:Y:S06]  /*4f50*/  MEMBAR.ALL.CTA ;  /* 0x0000000000007992 */ /* 0x0007ec0000008000 */
[----:B---3--:R-:W3:Y:S02]  /*4f60*/  FENCE.VIEW.ASYNC.S ;  /* 0x00000000000073c6 */ /* 0x008ee40000000000 */
[----:B---3--:R-:W-:Y:S01]  /*4f70*/  SYNCS.ARRIVE.TRANS64.RED.A1T0 RZ, [UR67], RZ ;  /* 0x000000ffffff79a7 */ /* 0x008fe20008100443 */
[----:B--2---:R-:W-:Y:S11]  /*4f80*/  LOP3.LUT P0, RZ, R6, 0x1, RZ, 0xc0, !PT ;  /* 0x0000000106ff7812 */ /* 0x004ff6000780c0ff */
[----:B------:R-:W-:Y:S02]  /*4f90*/  @!UPT UIADD3 URZ, UPT, UPT, URZ, URZ, URZ ;  /* 0x000000fffffff290 */ /* 0x000fe4000fffe0ff */
[----:B------:R-:W-:Y:S01]  /*4fa0*/  VOTEU.ANY UP3, P0 ;  /* 0x0000000000ff7886 */ /* 0x000fe20000060100 */
[----:B------:R-:W-:Y:S11]  /*4fb0*/  PLOP3.LUT P0, PT, PT, PT, UP3, 0x80, 0x8 ;  /* 0x000000000008781c */ /* 0x000ff60003f0f038 */
[----:B------:R-:W-:Y:S02]  /*4fc0*/  @!UPT UIADD3 URZ, UPT, UPT, URZ, URZ, URZ ;  /* 0x000000fffffff290 */ /* 0x000fe4000fffe0ff */
[----:B-1----:R-:W-:Y:S02]  /*4fd0*/  @P0 MOV R3, R4 ;  /* 0x0000000400030202 */ /* 0x002fe40000000f00 */
[----:B------:R-:W-:Y:S02]  /*4fe0*/  @P0 LOP3.LUT R0, R5, 0xffff, RZ, 0xc0, !PT ;  /* 0x0000ffff05000812 */ /* 0x000fe400078ec0ff */
[----:B------:R-:W-:Y:S02]  /*4ff0*/  @P0 R2UR UR5, R3 ;  /* 0x00000000030502ca */ /* 0x000fe400000e0000 */
[----:B------:R-:W-:Y:S11]  /*5000*/  @P0 R2UR UR4, R0 ;  /* 0x00000000000402ca */ /* 0x000ff600000e0000 */
[----:B------:R-:W-:Y:S02]  /*5010*/  @UP3 UMOV UR23, UR5 ;  /* 0x0000000500173c82 */ /* 0x000fe40008000000 */
[----:B------:R-:W-:Y:S01]  /*5020*/  @UP3 UMOV UR15, UR4 ;  /* 0x00000004000f3c82 */ /* 0x000fe20008000000 */
[----:B------:R-:W-:Y:S05]  /*5030*/  BRA.U !UP0, `(.L_x_60) ;  /* 0x0000000108c07547 */ /* 0x000fea000b800000 */
[----:B------:R-:W-:Y:S02]  /*5040*/  UIMAD.WIDE.U32 UR8, UR15, UR59, URZ ;  /* 0x0000003b0f0872a5 */ /* 0x000fe4000f8e00ff */
[----:B------:R-:W-:Y:S02]  /*5050*/  UP2UR UR14, UPR, URZ, 0x4 ;  /* 0x00000004ff0e7883 */ /* 0x000fe40008000000 */
[----:B------:R-:W-:Y:S02]  /*5060*/  UISETP.NE.AND UP2, UPT, UR58, 0x1, UPT ;  /* 0x000000013a00788c */ /* 0x000fe4000bf45270 */
[----:B------:R-:W-:Y:S02]  /*5070*/  UIMAD.WIDE.U32 UR10, UR23, UR56, URZ ;  /* 0x00000038170a72a5 */ /* 0x000fe4000f8e00ff */
[----:B------:R-:W-:Y:S02]  /*5080*/  USEL UR4, UR55, UR63, !UP2 ;  /* 0x0000003f37047287 */ /* 0x000fe4000d000000 */
[----:B------:R-:W-:Y:S02]  /*5090*/  UISETP.NE.AND UP0, UPT, UR31, 0x1, UPT ;  /* 0x000000011f00788c */ /* 0x000fe4000bf05270 */
[----:B------:R-:W-:Y:S02]  /*50a0*/  UP2UR UR20, UPR, URZ, 0x2 ;  /* 0x00000002ff147883 */ /* 0x000fe40008000000 */
[----:B------:R-:W-:Y:S02]  /*50b0*/  UISETP.NE.AND UP1, UPT, UR39, 0x1, UPT ;  /* 0x000000012700788c */ /* 0x000fe4000bf25270 */
[----:B------:R-:W-:Y:S02]  /*50c0*/  UIMAD.WIDE.U32 UR12, UR4, UR40, URZ ;  /* 0x00000028040c72a5 */ /* 0x000fe4000f8e00ff */
[----:B------:R-:W-:Y:S01]  /*50d0*/  USEL UR7, UR60, UR64, !UP0 ;  /* 0x000000403c077287 */ /* 0x000fe2000c000000 */
[----:B------:R-:W-:Y:S02]  /*50e0*/  UMOV UR5, UR9 ;  /* 0x0000000900057c82 */ /* 0x000fe40008000000 */
[----:B------:R-:W-:Y:S02]  /*50f0*/  USHF.R.U32.HI UR6, URZ, UR72, UR5 ;  /* 0x00000048ff067299 */ /* 0x000fe40008011605 */
[----:B------:R-:W-:Y:S02]  /*5100*/  UIMAD.WIDE.U32 UR18, UR7, UR40, URZ ;  /* 0x00000028071272a5 */ /* 0x000fe4000f8e00ff */
[----:B------:R-:W-:Y:S02]  /*5110*/  USEL UR6, UR15, UR6, !UP2 ;  /* 0x000000060f067287 */ /* 0x000fe4000d000000 */
[----:B------:R-:W-:Y:S01]  /*5120*/  UISETP.NE.AND UP2, UPT, UR14, URZ, UPT ;  /* 0x000000ff0e00728c */ /* 0x000fe2000bf45270 */
[----:B------:R-:W-:Y:S01]  /*5130*/  UMOV UR5, UR11 ;  /* 0x0000000b00057c82 */ /* 0x000fe20008000000 */
[----:B------:R-:W-:Y:S02]  /*5140*/  UIMAD.WIDE.U32 UR10, UR6, UR40, URZ ;  /* 0x00000028060a72a5 */ /* 0x000fe4000f8e00ff */
[----:B------:R-:W-:Y:S03]  /*5150*/  USHF.R.U32.HI UR8, URZ, UR57, UR5 ;  /* 0x00000039ff087299 */ /* 0x000fe60008011605 */
[----:B------:R-:W-:Y:S02]  /*5160*/  UMOV UR5, UR13 ;  /* 0x0000000d00057c82 */ /* 0x000fe40008000000 */
[----:B------:R-:W-:Y:S03]  /*5170*/  @UP1 USHF.R.U32.HI UR4, URZ, UR41, UR5 ;  /* 0x00000029ff041299 */ /* 0x000fe60008011605 */
[----:B------:R-:W-:Y:S01]  /*5180*/  UMOV UR5, UR19 ;  /* 0x0000001300057c82 */ /* 0x000fe20008000000 */
[----:B------:R-:W-:Y:S02]  /*5190*/  UIMAD UR4, UR39, UR4, URZ ;  /* 0x00000004270472a4 */ /* 0x000fe4000f8e02ff */
[----:B------:R-:W-:Y:S02]  /*51a0*/  @UP1 USHF.R.U32.HI UR7, URZ, UR41, UR5 ;  /* 0x00000029ff071299 */ /* 0x000fe40008011605 */
[----:B------:R-:W-:Y:S02]  /*51b0*/  USEL UR5, UR23, UR8, !UP0 ;  /* 0x0000000817057287 */ /* 0x000fe4000c000000 */
[----:B------:R-:W-:Y:S02]  /*51c0*/  UIMAD UR8, UR39, UR7, URZ ;  /* 0x00000007270872a4 */ /* 0x000fe4000f8e02ff */
[----:B------:R-:W-:Y:S03]  /*51d0*/  UISETP.GE.AND UP0, UPT, UR6, UR4, UPT ;  /* 0x000000040600728c */ /* 0x000fe6000bf06270 */
[----:B------:R-:W-:Y:S01]  /*51e0*/  UMOV UR4, UR11 ;  /* 0x0000000b00047c82 */ /* 0x000fe20008000000 */
[----:B------:R-:W-:Y:S02]  /*51f0*/  UISETP.GE.OR UP0, UPT, UR5, UR8, UP0 ;  /* 0x000000080500728c */ /* 0x000fe40008706670 */
[----:B------:R-:W-:Y:S02]  /*5200*/  USHF.R.U32.HI UR4, URZ, UR41, UR4 ;  /* 0x00000029ff047299 */ /* 0x000fe40008011604 */
[----:B------:R-:W-:Y:S02]  /*5210*/  UIMAD.WIDE.U32 UR8, UR5, UR40, URZ ;  /* 0x00000028050872a5 */ /* 0x000fe4000f8e00ff */
[----:B------:R-:W-:Y:S04]  /*5220*/  USEL UR10, UR6, UR4, !UP1 ;  /* 0x00000004060a7287 */ /* 0x000fe8000c800000 */
[----:B------:R-:W-:Y:S01]  /*5230*/  UIADD3 UR11, UPT, UPT, -UR10, URZ, URZ ;  /* 0x000000ff0a0b7290 */ /* 0x000fe2000fffe1ff */
[----:B------:R-:W-:Y:S02]  /*5240*/  @!UP0 UMOV UR4, UR9 ;  /* 0x0000000900048c82 */ /* 0x000fe40008000000 */
[----:B------:R-:W-:Y:S02]  /*5250*/  @!UP0 USHF.R.U32.HI UR4, URZ, UR41, UR4 ;  /* 0x00000029ff048299 */ /* 0x000fe40008011604 */
[----:B------:R-:W-:Y:S02]  /*5260*/  UIMAD UR8, UR39, UR11, UR6 ;  /* 0x0000000b270872a4 */ /* 0x000fe4000f8e0206 */
[----:B------:R-:W-:Y:S02]  /*5270*/  @!UP0 USEL UR4, UR5, UR4, !UP1 ;  /* 0x0000000405048287 */ /* 0x000fe4000c800000 */
[----:B------:R-:W-:Y:S02]  /*5280*/  UISETP.NE.AND UP1, UPT, UR20, URZ, UPT ;  /* 0x000000ff1400728c */ /* 0x000fe4000bf25270 */
[----:B------:R-:W-:Y:S02]  /*5290*/  @!UP0 UIMAD UR7, UR7, UR8, UR4 ;  /* 0x00000008070782a4 */ /* 0x000fe4000f8e0204 */
[----:B------:R-:W-:Y:S02]  /*52a0*/  @!UP0 UIADD3 UR9, UPT, UPT, UR10, -UR4, URZ ;  /* 0x800000040a098290 */ /* 0x000fe4000fffe0ff */
[----:B------:R-:W-:Y:S02]  /*52b0*/  UIADD3 UR8, UPT, UPT, -UR6, URZ, URZ ;  /* 0x000000ff06087290 */ /* 0x000fe4000fffe1ff */
[----:B------:R-:W-:Y:S02]  /*52c0*/  UIADD3 UR4, UPT, UPT, -UR5, URZ, URZ ;  /* 0x000000ff05047290 */ /* 0x000fe4000fffe1ff */
[----:B------:R-:W-:Y:S03]  /*52d0*/  @!UP0 UIMAD UR6, UR9, UR39, UR5 ;  /* 0x00000027090682a4 */ /* 0x000fe6000f8e0205 */
[----:B------:R-:W-:Y:S01]  /*52e0*/  @!UP0 UMOV UR5, UR7 ;  /* 0x0000000700058c82 */ /* 0x000fe20008000000 */
[----:B------:R-:W-:Y:S02]  /*52f0*/  UIMAD UR7, UR31, UR4, UR23 ;  /* 0x000000041f0772a4 */ /* 0x000fe4000f8e0217 */
[----:B------:R-:W-:Y:S02]  /*5300*/  UIMAD UR4, UR58, UR8, UR15 ;  /* 0x000000083a0472a4 */ /* 0x000fe4000f8e020f */
[----:B------:R-:W-:Y:S02]  /*5310*/  UIMAD UR23, UR5, UR31, UR7 ;  /* 0x0000001f051772a4 */ /* 0x000fe4000f8e0207 */
[----:B------:R-:W-:Y:S11]  /*5320*/  UIMAD UR15, UR6, UR58, UR4 ;  /* 0x0000003a060f72a4 */ /* 0x000ff6000f8e0204 */
[----:B------:R-:W-:Y:S01]  /*5330*/  @!UPT UIADD3 URZ, UPT, UPT, URZ, URZ, URZ ;  /* 0x000000fffffff290 */ /* 0x000fe2000fffe0ff */
.L_x_60:
[----:B------:R-:W1:Y:S01]  /*5340*/  @!UP4 LDCU.128 UR8, c[0x0][0xc10] ;  /* 0x00018200ff08c7ac */ /* 0x000e620008000c00 */
[----:B------:R-:W-:Y:S04]  /*5350*/  MOV R0, UR16 ;  /* 0x0000001000007c02 */ /* 0x000fe80008000f00 */
[----:B------:R-:W-:Y:S01]  /*5360*/  IABS R0, R0 ;  /* 0x0000000000007213 */ /* 0x000fe20000000000 */
[----:B------:R-:W2:Y:S01]  /*5370*/  @!UP4 LDCU UR5, c[0x0][0xc0c] ;  /* 0x00018180ff05c7ac */ /* 0x000ea20008000800 */
[----:B------:R-:W3:Y:S01]  /*5380*/  @!UP4 LDCU UR4, c[0x0][0xc20] ;  /* 0x00018400ff04c7ac */ /* 0x000ee20008000800 */
[----:B-1----:R-:W-:Y:S04]  /*5390*/  UIMAD.WIDE.U32 UR6, UR23, UR8, URZ ;  /* 0x00000008170672a5 */ /* 0x002fe8000f8e00ff */
[----:B------:R-:W-:Y:S02]  /*53a0*/  @!UP4 USHF.R.U32.HI UR7, URZ, UR9, UR7 ;  /* 0x00000009ff07c299 */ /* 0x000fe40008011607 */
[----:B------:R-:W-:Y:S02]  /*53b0*/  UIMAD.WIDE.U32 UR8, UR15, UR11, URZ ;  /* 0x0000000b0f0872a5 */ /* 0x000fe4000f8e00ff */
[----:B--2---:R-:W-:Y:S04]  /*53c0*/  @!UP4 UISETP.NE.AND UP0, UPT, UR5, 0x1, UPT ;  /* 0x000000010500c88c */ /* 0x004fe8000bf05270 */
[----:B------:R-:W-:Y:S02]  /*53d0*/  @!UP4 USEL UR7, UR23, UR7, !UP0 ;  /* 0x000000071707c287 */ /* 0x000fe4000c000000 */
[----:B------:R-:W-:Y:S01]  /*53e0*/  @!UP4 UISETP.NE.AND UP0, UPT, UR10, 0x1, UPT ;  /* 0x000000010a00c88c */ /* 0x000fe2000bf05270 */
[----:B------:R-:W-:Y:S02]  /*53f0*/  @!UP4 UMOV UR6, UR9 ;  /* 0x000000090006cc82 */ /* 0x000fe40008000000 */
[----:B---3--:R-:W-:Y:S04]  /*5400*/  @!UP4 USHF.R.U32.HI UR6, URZ, UR4, UR6 ;  /* 0x00000004ff06c299 */ /* 0x008fe80008011606 */
[----:B------:R-:W-:Y:S04]  /*5410*/  @!UP4 USEL UR6, UR15, UR6, !UP0 ;  /* 0x000000060f06c287 */ /* 0x000fe8000c000000 */
[----:B------:R-:W-:Y:S02]  /*5420*/  @!UP4 UIADD3 UR4, UPT, UPT, -UR7, UR6, URZ ;  /* 0x000000060704c290 */ /* 0x000fe4000fffe1ff */
[----:B------:R-:W-:Y:S02]  /*5430*/  @!UP4 UIADD3 UR6, UPT, UPT, UR7, -UR6, URZ ;  /* 0x800000060706c290 */ /* 0x000fe4000fffe0ff */
[----:B------:R-:W-:Y:S02]  /*5440*/  @!UP4 UIMAD UR23, UR4, UR5, UR23 ;  /* 0x000000050417c2a4 */ /* 0x000fe4000f8e0217 */
[----:B------:R-:W-:Y:S01]  /*5450*/  @!UP4 UIMAD UR15, UR6, UR10, UR15 ;  /* 0x0000000a060fc2a4 */ /* 0x000fe2000f8e020f */
[----:B------:R-:W-:Y:S11]  /*5460*/  BRA.U UP1, `(.L_x_61) ;  /* 0x0000000101107547 */ /* 0x000ff6000b800000 */
[----:B------:R-:W-:Y:S04]  /*5470*/  MOV R3, UR70 ;  /* 0x0000004600037c02 */ /* 0x000fe80008000f00 */
[----:B------:R-:W-:Y:S04]  /*5480*/  SHF.L.U32 R10, R3, 0x1f, RZ ;  /* 0x0000001f030a7819 */ /* 0x000fe800000006ff */
[----:B------:R-:W1:Y:S02]  /*5490*/  SYNCS.PHASECHK.TRANS64.TRYWAIT P1, [UR42+0x78], R10 ;  /* 0x0000780aff0075a7 */ /* 0x000e64000802112a */
[----:B-1----:R-:W-:Y:S05]  /*54a0*/  @!P1 BRA `(.L_x_62) ;  /* 0x0000007c00249947 */ /* 0x002fea0003800000 */
.L_x_61:
[----:B------:R-:W-:Y:S01]  /*54b0*/  UISETP.NE.AND UP1, UPT, UR71, URZ, UPT ;  /* 0x000000ff4700728c */ /* 0x000fe2000bf25270 */
[----:B------:R-:W-:Y:S01]  /*54c0*/  R2UR UR4, R0 ;  /* 0x00000000000472ca */ /* 0x000fe200000e0000 */
[----:B------:R-:W-:Y:S11]  /*54d0*/  USHF.L.U32 UR11, UR21, 0x7, URZ ;  /* 0x00000007150b7899 */ /* 0x000ff600080006ff */
[----:B------:R-:W-:Y:S01]  /*54e0*/  @!UPT UIADD3 URZ, UPT, UPT, URZ, URZ, URZ ;  /* 0x000000fffffff290 */ /* 0x000fe2000fffe0ff */
[----:B------:R-:W-:Y:S07]  /*54f0*/  UIMAD.WIDE.U32 UR6, UR62, UR4, URZ ;  /* 0x000000043e0672a5 */ /* 0x000fee000f8e00ff */
[----:B------:R-:W-:Y:S02]  /*5500*/  UMOV UR12, UR7 ;  /* 0x00000007000c7c82 */ /* 0x000fe40008000000 */
[----:B------:R-:W-:Y:S04]  /*5510*/  UIMAD UR4, UR12, UR68, UR4 ;  /* 0x000000440c0472a4 */ /* 0x000fe8000f8e0204 */
[----:B------:R-:W-:Y:S11]  /*5520*/  UISETP.GT.U32.AND UP0, UPT, UR44, UR4, UPT ;  /* 0x000000042c00728c */ /* 0x000ff6000bf04070 */
[----:B------:R-:W-:Y:S02]  /*5530*/  @!UP0 UIADD3 UR4, UPT, UPT, UR4, -UR44, URZ ;  /* 0x8000002c04048290 */ /* 0x000fe4000fffe0ff */
[----:B------:R-:W-:Y:S02]  /*5540*/  @!UP0 UIADD3 UR12, UPT, UPT, UR12, 0x1, URZ ;  /* 0x000000010c0c8890 */ /* 0x000fe4000fffe0ff */
[----:B------:R-:W-:Y:S02]  /*5550*/  UISETP.GE.U32.AND UP0, UPT, UR4, UR44, UPT ;  /* 0x0000002c0400728c */ /* 0x000fe4000bf06070 */
[----:B------:R-:W-:Y:S09]  /*5560*/  ULOP3.LUT UR4, UR16, UR45, URZ, 0x3c, !UPT ;  /* 0x0000002d10047292 */ /* 0x000ff2000f8e3cff */
[----:B------:R-:W-:Y:S02]  /*5570*/  @UP0 UIADD3 UR12, UPT, UPT, UR12, 0x1, URZ ;  /* 0x000000010c0c0890 */ /* 0x000fe4000fffe0ff */
[----:B------:R-:W-:Y:S11]  /*5580*/  UISETP.GE.AND UP0, UPT, UR4, URZ, UPT ;  /* 0x000000ff0400728c */ /* 0x000ff6000bf06270 */
[----:B------:R-:W-:Y:S02]  /*5590*/  @!UP0 UIADD3 UR12, UPT, UPT, -UR12, URZ, URZ ;  /* 0x000000ff0c0c8290 */ /* 0x000fe4000fffe1ff */
[----:B------:R-:W-:Y:S06]  /*55a0*/  @!UP6 ULOP3.LUT UR12, URZ, UR45, URZ, 0x33, !UPT ;  /* 0x0000002dff0ce292 */ /* 0x000fec000f8e33ff */
[----:B------:R-:W-:Y:S05]  /*55b0*/  IMAD.U32 R0, RZ, RZ, UR12 ;  /* 0x0000000cff007e24 */ /* 0x000fea000f8e00ff */
[----:B------:R-:W-:Y:S04]  /*55c0*/  IABS R0, R0 ;  /* 0x0000000000007213 */ /* 0x000fe80000000000 */
[----:B------:R-:W-:Y:S01]  /*55d0*/  R2UR UR4, R0 ;  /* 0x00000000000472ca */ /* 0x000fe200000e0000 */
[----:B------:R-:W-:Y:S05]  /*55e0*/  IMAD.U32 R0, RZ, RZ, UR54 ;  /* 0x00000036ff007e24 */ /* 0x000fea000f8e00ff */
[----:B------:R-:W-:Y:S04]  /*55f0*/  IABS R9, R0 ;  /* 0x0000000000097213 */ /* 0x000fe80000000000 */
[----:B------:R-:W2:Y:S03]  /*5600*/  I2F.RP R15, R9 ;  /* 0x00000009000f7306 */ /* 0x000ea60000209400 */
[----:B------:R-:W-:Y:S07]  /*5610*/  UIMAD.WIDE.U32 UR6, UR61, UR4, URZ ;  /* 0x000000043d0672a5 */ /* 0x000fee000f8e00ff */
[----:B------:R-:W-:Y:S02]  /*5620*/  UMOV UR13, UR7 ;  /* 0x00000007000d7c82 */ /* 0x000fe40008000000 */
[----:B------:R-:W-:Y:S01]  /*5630*/  UIADD3 UR5, UPT, UPT, -UR13, URZ, URZ ;  /* 0x000000ff0d057290 */ /* 0x000fe2000fffe1ff */
[----:B--2---:R-:W2:Y:S03]  /*5640*/  MUFU.RCP R0, R15 ;  /* 0x0000000f00007308 */ /* 0x004ea60000001000 */
[----:B------:R-:W-:Y:S04]  /*5650*/  UIMAD UR4, UR43, UR5, UR4 ;  /* 0x000000052b0472a4 */ /* 0x000fe8000f8e0204 */
[----:B------:R-:W-:Y:S11]  /*5660*/  UISETP.GT.U32.AND UP0, UPT, UR43, UR4, UPT ;  /* 0x000000042b00728c */ /* 0x000ff6000bf04070 */
[----:B------:R-:W-:Y:S01]  /*5670*/  @!UP0 UIADD3 UR4, UPT, UPT, UR4, -UR43, URZ ;  /* 0x8000002b04048290 */ /* 0x000fe2000fffe0ff */
[----:B--2---:R-:W-:Y:S01]  /*5680*/  VIADD R14, R0, 0xffffffe ;  /* 0x0ffffffe000e7836 */ /* 0x004fe20000000000 */
[----:B------:R-:W-:Y:S02]  /*5690*/  @!UP0 UIADD3 UR13, UPT, UPT, UR13, 0x1, URZ ;  /* 0x000000010d0d8890 */ /* 0x000fe4000fffe0ff */
[----:B------:R-:W-:Y:S01]  /*56a0*/  UISETP.GE.U32.AND UP0, UPT, UR4, UR43, UPT ;  /* 0x0000002b0400728c */ /* 0x000fe2000bf06070 */
[----:B------:R-:W1:Y:S01]  /*56b0*/  F2I.FTZ.U32.TRUNC.NTZ R11, R14 ;  /* 0x0000000e000b7305 */ /* 0x000e62000021f000 */
[----:B------:R-:W-:Y:S09]  /*56c0*/  ULOP3.LUT UR4, UR12, UR71, URZ, 0x3c, !UPT ;  /* 0x000000470c047292 */ /* 0x000ff2000f8e3cff */
[----:B------:R-:W-:Y:S02]  /*56d0*/  @UP0 UIADD3 UR13, UPT, UPT, UR13, 0x1, URZ ;  /* 0x000000010d0d0890 */ /* 0x000fe4000fffe0ff */
[----:B------:R-:W-:Y:S01]  /*56e0*/  UISETP.GE.AND UP0, UPT, UR4, URZ, UPT ;  /* 0x000000ff0400728c */ /* 0x000fe2000bf06270 */
[----:B-1----:R-:W-:Y:S05]  /*56f0*/  IADD3 R10, PT, PT, RZ, -R11, RZ ;  /* 0x8000000bff0a7210 */ /* 0x002fea0007ffe0ff */
[----:B------:R-:W-:Y:S02]  /*5700*/  IMAD R3, R10, R9, RZ ;  /* 0x000000090a037224 */ /* 0x000fe400078e02ff */
[----:B------:R-:W-:Y:S03]  /*5710*/  IMAD.MOV.U32 R10, RZ, RZ, RZ ;  /* 0x000000ffff0a7224 */ /* 0x000fe600078e00ff */
[----:B------:R-:W-:Y:S02]  /*5720*/  @!UP0 UIADD3 UR13, UPT, UPT, -UR13, URZ, URZ ;  /* 0x000000ff0d0d8290 */ /* 0x000fe4000fffe1ff */
[----:B------:R-:W-:Y:S01]  /*5730*/  @!UP1 ULOP3.LUT UR13, URZ, UR71, URZ, 0x33, !UPT ;  /* 0x00000047ff0d9292 */ /* 0x000fe2000f8e33ff */
[----:B------:R-:W-:Y:S01]  /*5740*/  IMAD.HI.U32 R11, R11, R3, R10 ;  /* 0x000000030b0b7227 */ /* 0x000fe200078e000a */
[----:B------:R-:W-:Y:S02]  /*5750*/  UISETP.NE.AND UP1, UPT, UR54, URZ, UPT ;  /* 0x000000ff3600728c */ /* 0x000fe4000bf25270 */
[----:B------:R-:W-:Y:S01]  /*5760*/  ULOP3.LUT UR4, UR13, UR54, URZ, 0x3c, !UPT ;  /* 0x000000360d047292 */ /* 0x000fe2000f8e3cff */
[----:B------:R-:W-:Y:S01]  /*5770*/  IMAD.MOV.U32 R10, RZ, RZ, 0x1 ;  /* 0x00000001ff0a7424 */ /* 0x000fe200078e00ff */
[----:B------:R-:W-:Y:S01]  /*5780*/  UIADD3 UR5, UPT, UPT, -UR13, URZ, URZ ;  /* 0x000000ff0d057290 */ /* 0x000fe2000fffe1ff */
[----:B------:R-:W-:Y:S01]  /*5790*/  IMAD.U32 R0, RZ, RZ, UR13 ;  /* 0x0000000dff007e24 */ /* 0x000fe2000f8e00ff */
[----:B------:R-:W-:Y:S02]  /*57a0*/  UISETP.GE.AND UP0, UPT, UR4, URZ, UPT ;  /* 0x000000ff0400728c */ /* 0x000fe4000bf06270 */
[----:B------:R-:W-:Y:S01]  /*57b0*/  SHF.L.U32 R10, R10, 0x1f, RZ ;  /* 0x0000001f0a0a7819 */ /* 0x000fe200000006ff */
[----:B------:R-:W-:Y:S01]  /*57c0*/  UIADD3 UR4, UPT, UPT, -UR12, URZ, URZ ;  /* 0x000000ff0c047290 */ /* 0x000fe2000fffe1ff */
[----:B------:R-:W-:Y:S01]  /*57d0*/  IABS R0, R0 ;  /* 0x0000000000007213 */ /* 0x000fe20000000000 */
[----:B------:R-:W-:Y:S02]  /*57e0*/  UIMAD UR12, UR71, UR5, UR12 ;  /* 0x00000005470c72a4 */ /* 0x000fe4000f8e020c */
[----:B------:R-:W-:Y:S02]  /*57f0*/  UIMAD UR4, UR45, UR4, UR16 ;  /* 0x000000042d0472a4 */ /* 0x000fe4000f8e0210 */
[----:B------:R-:W-:Y:S02]  /*5800*/  IMAD.HI.U32 R11, R11, R0, RZ ;  /* 0x000000000b0b7227 */ /* 0x000fe400078e00ff */
[----:B------:R-:W-:Y:S03]  /*5810*/  USHF.L.U32 UR4, UR4, 0x7, URZ ;  /* 0x0000000704047899 */ /* 0x000fe600080006ff */
[----:B------:R-:W-:Y:S05]  /*5820*/  IADD3 R3, PT, PT, -R11, RZ, RZ ;  /* 0x000000ff0b037210 */ /* 0x000fea0007ffe1ff */
[C---:B------:R-:W-:Y:S05]  /*5830*/  IMAD R0, R9.reuse, R3, R0 ;  /* 0x0000000309007224 */ /* 0x040fea00078e0200 */
[----:B------:R-:W-:Y:S11]  /*5840*/  ISETP.GT.U32.AND P1, PT, R9, R0, PT ;  /* 0x000000000900720c */ /* 0x000ff60003f24070 */
[----:B------:R-:W-:Y:S02]  /*5850*/  @!UPT UIADD3 URZ, UPT, UPT, URZ, URZ, URZ ;  /* 0x000000fffffff290 */ /* 0x000fe4000fffe0ff */
[----:B------:R-:W-:Y:S02]  /*5860*/  @!P1 IMAD.IADD R0, R0, 0x1, -R9 ;  /* 0x0000000100009824 */ /* 0x000fe400078e0a09 */
[----:B------:R-:W-:Y:S01]  /*5870*/  @!P1 VIADD R11, R11, 0x1 ;  /* 0x000000010b0b9836 */ /* 0x000fe20000000000 */
[----:B------:R-:W-:Y:S02]  /*5880*/  ISETP.NE.U32.AND P1, PT, RZ, UR52, PT ;  /* 0x00000034ff007c0c */ /* 0x000fe4000bf25070 */
[----:B------:R-:W-:Y:S02]  /*5890*/  ISETP.GE.U32.AND P2, PT, R0, R9, PT ;  /* 0x000000090000720c */ /* 0x000fe40003f46070 */
[----:B------:R-:W-:Y:S11]  /*58a0*/  ISETP.NE.AND.EX P1, PT, RZ, UR53, PT, P1 ;  /* 0x00000035ff007c0c */ /* 0x000ff6000bf25310 */
[----:B------:R-:W-:Y:S04]  /*58b0*/  @P2 IADD3 R11, PT, PT, R11, 0x1, RZ ;  /* 0x000000010b0b2810 */ /* 0x000fe80007ffe0ff */
[----:B------:R-:W-:Y:S11]  /*58c0*/  R2UR UR14, R11 ;  /* 0x000000000b0e72ca */ /* 0x000ff600000e0000 */
[----:B------:R-:W-:Y:S02]  /*58d0*/  @!UPT UIADD3 URZ, UPT, UPT, URZ, URZ, URZ ;  /* 0x000000fffffff290 */ /* 0x000fe4000fffe0ff */
[----:B------:R-:W-:Y:S02]  /*58e0*/  @!UP0 UIADD3 UR14, UPT, UPT, -UR14, URZ, URZ ;  /* 0x000000ff0e0e8290 */ /* 0x000fe4000fffe1ff */
[----:B------:R-:W-:Y:S04]  /*58f0*/  @!UP1 ULOP3.LUT UR14, URZ, UR54, URZ, 0x33, !UPT ;  /* 0x00000036ff0e9292 */ /* 0x000fe8000f8e33ff */
[----:B------:R-:W-:Y:S04]  /*5900*/  UIADD3 UR6, UPT, UPT, -UR14, URZ, URZ ;  /* 0x000000ff0e067290 */ /* 0x000fe8000fffe1ff */
[----:B------:R-:W-:Y:S01]  /*5910*/  UIMAD UR13, UR54, UR6, UR13 ;  /* 0x00000006360d72a4 */ /* 0x000fe2000f8e020d */
[----:B------:R-:W-:Y:S11]  /*5920*/  BRA.U !UP5, `(.L_x_63) ;  /* 0x000000010d387547 */ /* 0x000ff6000b800000 */
[----:B------:R-:W-:Y:S01]  /*5930*/  UISETP.NE.AND UP2, UPT, UR69, URZ, UPT ;  /* 0x000000ff4500728c */ /* 0x000fe2000bf45270 */
[----:B------:R-:W-:Y:S01]  /*5940*/  HFMA2 R0, -RZ, RZ, 0, 5.9604644775390625e-08 ;  /* 0x00000001ff007431 */ /* 0x000fe200000001ff */
[----:B------:R-:W1:Y:S01]  /*5950*/  LDCU.64 UR8, c[0x0][0x358] ;  /* 0x00006b00ff0877ac */ /* 0x000e620008000a00 */
[----:B------:R-:W-:Y:S03]  /*5960*/  IMAD.MOV.U32 R70, RZ, RZ, 0x1 ;  /* 0x00000001ff467424 */ /* 0x000fe600078e00ff */
[----:B------:R-:W-:Y:S05]  /*5970*/  PLOP3.LUT P2, PT, PT, PT, UP2, 0x80, 0x8 ;  /* 0x000000000008781c */ /* 0x000fea0003f4f028 */
[----:B------:R-:W2:Y:S01]  /*5980*/  @UP2 LDCU.64 UR6, c[0x0][0x988] ;  /* 0x00013100ff0627ac */ /* 0x000ea20008000a00 */
[----:B------:R-:W-:Y:S07]  /*5990*/  @UP2 UIMAD UR5, UR50, UR52, URZ ;  /* 0x00000034320522a4 */ /* 0x000fee000f8e02ff */
[----:B------:R-:W-:Y:S01]  /*59a0*/  @!P2 PRMT R70, R0, 0x7610, R70 ;  /* 0x000076100046a816 */ /* 0x000fe20000000046 */
[----:B--2---:R-:W-:Y:S03]  /*59b0*/  @UP2 UIMAD.WIDE UR6, UR5, 0x4, UR6 ;  /* 0x00000004050628a5 */ /* 0x004fe6000f8e0206 */
[----:B------:R-:W2:Y:S03]  /*59c0*/  @!UP2 LDCU UR5, c[0x0][0x980] ;  /* 0x00013000ff05a7ac */ /* 0x000ea60008000800 */
[----:B------:R-:W-:Y:S01]  /*59d0*/  IMAD.U32 R14, RZ, RZ, UR6 ;  /* 0x00000006ff0e7e24 */ /* 0x000fe2000f8e00ff */
[----:B------:R-:W-:Y:S05]  /*59e0*/  MOV R15, UR7 ;  /* 0x00000007000f7c02 */ /* 0x000fea0008000f00 */
[----:B-1---5:R1:W5:Y:S02]  /*59f0*/  @P2 LDG.E R27, desc[UR8][R14.64] ;  /* 0x000000080e1b2981 */ /* 0x022364000c1e1900 */
[----:B-12---:R-:W-:Y:S07]  /*5a00*/  @!P2 IMAD.U32 R27, RZ, RZ, UR5 ;  /* 0x00000005ff1bae24 */ /* 0x006fee000f8e00ff */
.L_x_63:
[----:B-----5:R-:W-:Y:S01]  /*5a10*/  @!P1 FSETP.EQ.AND P3, PT, R27, RZ, PT ;  /* 0x000000ff1b00920b */ /* 0x020fe20003f62000 */
[----:B------:R-:W-:Y:S01]  /*5a20*/  @!UPT UIADD3 URZ, UPT, UPT, URZ, URZ, URZ ;  /* 0x000000fffffff290 */ /* 0x000fe2000fffe0ff */
[----:B------:R-:W-:Y:S11]  /*5a30*/  @!P1 BRA `(.L_x_64) ;  /* 0x0000000000149947 */ /* 0x000ff60003800000 */
[----:B------:R-:W-:Y:S02]  /*5a40*/  LOP3.LUT P1, RZ, R70, 0xff, RZ, 0xc0, !PT ;  /* 0x000000ff46ff7812 */ /* 0x000fe4000782c0ff */
[----:B------:R-:W-:Y:S04]  /*5a50*/  PLOP3.LUT P3, PT, PT, PT, UP2, 0x80, 0x8 ;  /* 0x000000000008781c */ /* 0x000fe80003f6f028 */
[----:B------:R-:W-:Y:S07]  /*5a60*/  PLOP3.LUT P3, PT, P3, PT, PT, 0x8, 0x80 ;  /* 0x000000000080781c */ /* 0x000fee0001f6e170 */
[----:B------:R-:W-:Y:S11]  /*5a70*/  @P1 FSETP.EQ.AND P3, PT, R27, RZ, PT ;  /* 0x000000ff1b00120b */ /* 0x000ff60003f62000 */
[----:B------:R-:W-:Y:S02]  /*5a80*/  @!UPT UIADD3 URZ, UPT, UPT, URZ, URZ, URZ ;  /* 0x000000fffffff290 */ /* 0x000fe4000fffe0ff */
.L_x_64:
[----:B------:R-:W1:Y:S01]  /*5a90*/  SYNCS.PHASECHK.TRANS64.TRYWAIT P1, [UR42+0x50], R10 ;  /* 0x0000500aff0075a7 */ /* 0x000e62000802112a */
[----:B------:R-:W-:Y:S04]  /*5aa0*/  ELECT P2, URZ, PT ;  /* 0x0000000000ff782f */ /* 0x000fe80003840000 */
[----:B------:R-:W-:Y:S01]  /*5ab0*/  PLOP3.LUT P2, PT, P3, P2, PT, 0xf2, 0x2f ;  /* 0x00000000002f781c */ /* 0x000fe20001f45e72 */
[----:B------:R-:W-:Y:S01]  /*5ac0*/  @!UPT UIADD3 URZ, UPT, UPT, URZ, URZ, URZ ;  /* 0x000000fffffff290 */ /* 0x000fe2000fffe0ff */
[----:B-1----:R-:W-:Y:S11]  /*5ad0*/  @!P1 BRA `(.L_x_65) ;  /* 0x0000007400b09947 */ /* 0x002ff60003800000 */
.L_x_183:
[----:B-1----:R-:W-:Y:S01]  /*5ae0*/  @!P2 IADD3 R3, P1, PT, R12, 0x680, RZ ;  /* 0x000006800c03a810 */ /* 0x002fe20007f3e0ff */
[----:B------:R-:W-:Y:S01]  /*5af0*/  VOTEU.ALL UP0, P2 ;  /* 0x0000000000ff7886 */ /* 0x000fe20001000000 */
[----:B------:R-:W-:Y:S01]  /*5b00*/  UMOV UR18, 0x0 ;  /* 0x0000000000127882 */ /* 0x000fe20000000000 */
[----:B------:R-:W-:Y:S01]  /*5b10*/  UMOV UR19, 0x10000000 ;  /* 0x1000000000137882 */ /* 0x000fe20000000000 */
[----:B------:R-:W-:Y:S01]  /*5b20*/  @!P2 R2UR UR6, R3 ;  /* 0x000000000306a2ca */ /* 0x000fe200000e0000 */
[----:B------:R-:W-:Y:S01]  /*5b30*/  @!P2 IMAD.X R0, RZ, RZ, R13, P1 ;  /* 0x000000ffff00a224 */ /* 0x000fe200008e060d */
[----:B------:R-:W-:Y:S01]  /*5b40*/  @!UP0 UIADD3 UR8, UPT, UPT, UR42, 0x200, URZ ;  /* 0x000002002a088890 */ /* 0x000fe2000fffe0ff */
[----:B------:R-:W-:Y:S03]  /*5b50*/  VOTEU.ALL UP0, P2 ;  /* 0x0000000000ff7886 */ /* 0x000fe60001000000 */
[----:B------:R-:W-:Y:S01]  /*5b60*/  @!P2 R2UR UR5, R0 ;  /* 0x000000000005a2ca */ /* 0x000fe200000e0000 */
[----:B------:R-:W-:Y:S01]  /*5b70*/  @!P2 IMAD.MOV.U32 R0, RZ, RZ, 0x2000 ;  /* 0x00002000ff00a424 */ /* 0x000fe200078e00ff */
[----:B------:R-:W-:Y:S01]  /*5b80*/  @!UP0 UMOV UR9, UR46 ;  /* 0x0000002e00098c82 */ /* 0x000fe20008000000 */
[----:B------:R-:W-:Y:S04]  /*5b90*/  @!UP0 UMOV UR10, UR4 ;  /* 0x00000004000a8c82 */ /* 0x000fe80008000000 */
[----:B------:R-:W-:Y:S05]  /*5ba0*/  IMAD.U32 R14, RZ, RZ, UR6 ;  /* 0x00000006ff0e7e24 */ /* 0x000fea000f8e00ff */
[----:B------:R-:W-:Y:S01]  /*5bb0*/  @!P2 R2UR UR6, R14 ;  /* 0x000000000e06a2ca */ /* 0x000fe200000e0000 */
[----:B------:R-:W-:Y:S05]  /*5bc0*/  IMAD.U32 R15, RZ, RZ, UR5 ;  /* 0x00000005ff0f7e24 */ /* 0x000fea000f8e00ff */
[----:B------:R-:W-:Y:S11]  /*5bd0*/  @!P2 R2UR UR7, R15 ;  /* 0x000000000f07a2ca */ /* 0x000ff600000e0000 */
[----:B------:R-:W-:Y:S02]  /*5be0*/  @!UPT UIADD3 URZ, UPT, UPT, URZ, URZ, URZ ;  /* 0x000000fffffff290 */ /* 0x000fe4000fffe0ff */
[----:B------:R1:W-:Y:S01]  /*5bf0*/  @!UP0 UTMALDG.5D [UR8], [UR6], desc[UR18] ;  /* 0x00001208060085b4 */ /* 0x0003e20008021000 */
[----:B------:R1:W-:Y:S01]  /*5c00*/  @!P2 SYNCS.ARRIVE.TRANS64.RED.A0TR RZ, [UR42+0x30], R0 ;  /* 0x00003000ffffa9a7 */ /* 0x0003e2000830042a */
[----:B------:R-:W-:Y:S01]  /*5c10*/  SYNCS.ARRIVE.TRANS64.RED.A1T0 RZ, [UR51], RZ ;  /* 0x000000ffffff79a7 */ /* 0x000fe20008100433 */
[----:B------:R-:W2:Y:S02]  /*5c20*/  SYNCS.PHASECHK.TRANS64.TRYWAIT P1, [UR42+0x58], R10 ;  /* 0x0000580aff0075a7 */ /* 0x000ea4000802112a */
[----:B-12---:R-:W-:Y:S05]  /*5c30*/  @!P1 BRA `(.L_x_66) ;  /* 0x0000007400709947 */ /* 0x006fea0003800000 */
.L_x_185:
[----:B-1----:R-:W-:Y:S01]  /*5c40*/  @!P2 IADD3 R3, P1, PT, R12, 0x680, RZ ;  /* 0x000006800c03a810 */ /* 0x002fe20007f3e0ff */
[----:B------:R-:W-:Y:S01]  /*5c50*/  VOTEU.ALL UP0, P2 ;  /* 0x0000000000ff7886 */ /* 0x000fe20001000000 */
[----:B------:R-:W-:Y:S01]  /*5c60*/  UMOV UR8, 0x0 ;  /* 0x0000000000087882 */ /* 0x000fe20000000000 */
[----:B------:R-:W-:Y:S01]  /*5c70*/  UMOV UR9, 0x10000000 ;  /* 0x1000000000097882 */ /* 0x000fe20000000000 */
[----:B------:R-:W-:Y:S01]  /*5c80*/  @!P2 R2UR UR6, R3 ;  /* 0x000000000306a2ca */ /* 0x000fe200000e0000 */
[----:B------:R-:W-:Y:S01]  /*5c90*/  @!P2 IMAD.X R0, RZ, RZ, R13, P1 ;  /* 0x000000ffff00a224 */ /* 0x000fe200008e060d */
[----:B------:R-:W-:Y:S02]  /*5ca0*/  @!UP0 UIADD3 UR34, UPT, UPT, UR4, 0x10, URZ ;  /* 0x0000001004228890 */ /* 0x000fe4000fffe0ff */
[----:B------:R-:W-:Y:S02]  /*5cb0*/  @!UP0 UIADD3 UR32, UPT, UPT, UR42, 0x2200, URZ ;  /* 0x000022002a208890 */ /* 0x000fe4000fffe0ff */
[----:B------:R-:W-:Y:S01]  /*5cc0*/  @!P2 R2UR UR5, R0 ;  /* 0x000000000005a2ca */ /* 0x000fe200000e0000 */
[----:B------:R-:W-:Y:S01]  /*5cd0*/  VOTEU.ALL UP0, P2 ;  /* 0x0000000000ff7886 */ /* 0x000fe20001000000 */
[----:B------:R-:W-:Y:S01]  /*5ce0*/  @!P2 IMAD.MOV.U32 R0, RZ, RZ, 0x2000 ;  /* 0x00002000ff00a424 */ /* 0x000fe200078e00ff */
[----:B------:R-:W-:Y:S01]  /*5cf0*/  UMOV UR35, UR11 ;  /* 0x0000000b00237c82 */ /* 0x000fe20008000000 */
[----:B------:R-:W-:Y:S01]  /*5d00*/  UMOV UR36, UR12 ;  /* 0x0000000c00247c82 */ /* 0x000fe20008000000 */
[----:B------:R-:W-:Y:S01]  /*5d10*/  UMOV UR37, UR13 ;  /* 0x0000000d00257c82 */ /* 0x000fe20008000000 */
[----:B------:R-:W-:Y:S01]  /*5d20*/  UMOV UR38, UR14 ;  /* 0x0000000e00267c82 */ /* 0x000fe20008000000 */
        /* <DEDUP_REMOVED lines=10> */
.L_x_187:
        /* <DEDUP_REMOVED lines=25> */
.L_x_189:
[----:B-1----:R-:W-:Y:S01]  /*5f60*/  @!P2 IADD3 R3, P1, PT, R12, 0x680, RZ ;  /* 0x000006800c03a810 */ /* 0x002fe20007f3e0ff */
[----:B------:R-:W-:Y:S01]  /*5f70*/  VOTEU.ALL UP0, P2 ;  /* 0x0000000000ff7886 */ /* 0x000fe20001000000 */
[----:B------:R-:W-:Y:S01]  /*5f80*/  UMOV UR8, 0x0 ;  /* 0x0000000000087882 */ /* 0x000fe20000000000 */
[----:B------:R-:W-:Y:S01]  /*5f90*/  UMOV UR9, 0x10000000 ;  /* 0x1000000000097882 */ /* 0x000fe20000000000 */
[----:B------:R-:W-:Y:S01]  /*5fa0*/  @!P2 R2UR UR6, R3 ;  /* 0x000000000306a2ca */ /* 0x000fe200000e0000 */
[----:B------:R-:W-:Y:S01]  /*5fb0*/  @!P2 IMAD.X R0, RZ, RZ, R13, P1 ;  /* 0x000000ffff00a224 */ /* 0x000fe200008e060d */
[----:B------:R-:W-:Y:S01]  /*5fc0*/  @!UP0 UIADD3 UR18, UPT, UPT, UR4, 0x30, URZ ;  /* 0x0000003004128890 */ /* 0x000fe2000fffe0ff */
[----:B------:R-:W-:Y:S01]  /*5fd0*/  SHF.L.U32 R9, RZ, 0x1f, RZ ;  /* 0x0000001fff097819 */ /* 0x000fe200000006ff */
        /* <DEDUP_REMOVED lines=18> */
.L_x_191:
[----:B------:R-:W-:Y:S01]  /*6100*/  @!P2 IADD3 R3, P1, PT, R12, 0x680, RZ ;  /* 0x000006800c03a810 */ /* 0x000fe20007f3e0ff */
[----:B------:R-:W-:Y:S01]  /*6110*/  VOTEU.ALL UP0, P2 ;  /* 0x0000000000ff7886 */ /* 0x000fe20001000000 */
[----:B------:R-:W-:Y:S01]  /*6120*/  UMOV UR18, 0x0 ;  /* 0x0000000000127882 */ /* 0x000fe20000000000 */
[----:B------:R-:W-:Y:S01]  /*6130*/  UMOV UR19, 0x10000000 ;  /* 0x1000000000137882 */ /* 0x000fe20000000000 */
[----:B------:R-:W-:Y:S01]  /*6140*/  @!P2 R2UR UR6, R3 ;  /* 0x000000000306a2ca */ /* 0x000fe200000e0000 */
[----:B-1----:R-:W-:Y:S01]  /*6150*/  @!P2 IMAD.X R0, RZ, RZ, R13, P1 ;  /* 0x000000ffff00a224 */ /* 0x002fe200008e060d */
[----:B------:R-:W-:Y:S02]  /*6160*/  @!UP0 UIADD3 UR8, UPT, UPT, UR42, 0x200, URZ ;  /* 0x000002002a088890 */ /* 0x000fe4000fffe0ff */
[----:B------:R-:W-:Y:S02]  /*6170*/  @!UP0 UIADD3 UR10, UPT, UPT, UR4, 0x40, URZ ;  /* 0x00000040040a8890 */ /* 0x000fe4000fffe0ff */
[----:B------:R-:W-:Y:S01]  /*6180*/  @!P2 R2UR UR5, R0 ;  /* 0x000000000005a2ca */ /* 0x000fe200000e0000 */
[----:B------:R-:W-:Y:S01]  /*6190*/  VOTEU.ALL UP0, P2 ;  /* 0x0000000000ff7886 */ /* 0x000fe20001000000 */
[----:B------:R-:W-:Y:S04]  /*61a0*/  @!P2 IMAD.MOV.U32 R0, RZ, RZ, 0x2000 ;  /* 0x00002000ff00a424 */ /* 0x000fe800078e00ff */
[----:B------:R-:W-:Y:S01]  /*61b0*/  @!UP0 UMOV UR9, UR46 ;  /* 0x0000002e00098c82 */ /* 0x000fe20008000000 */
        /* <DEDUP_REMOVED lines=10> */
.L_x_193:
        /* <DEDUP_REMOVED lines=10> */
[----:B------:R-:W-:Y:S01]  /*6300*/  @!P2 IMAD.MOV.U32 R0, RZ, RZ, 0x2000 ;  /* 0x00002000ff00a424 */ /* 0x000fe200078e00ff */
[----:B------:R-:W-:Y:S04]  /*6310*/  UMOV UR9, UR33 ;  /* 0x0000002100097c82 */ /* 0x000fe80008000000 */
        /* <DEDUP_REMOVED lines=10> */
.L_x_195:
[----:B------:R-:W-:Y:S01]  /*63c0*/  @!P2 IADD3 R3, P1, PT, R12, 0x680, RZ ;  /* 0x000006800c03a810 */ /* 0x000fe20007f3e0ff */
[----:B------:R-:W-:Y:S01]  /*63d0*/  VOTEU.ALL UP0, P2 ;  /* 0x0000000000ff7886 */ /* 0x000fe20001000000 */
[----:B------:R-:W-:Y:S01]  /*63e0*/  UMOV UR18, 0x0 ;  /* 0x0000000000127882 */ /* 0x000fe20000000000 */
[----:B------:R-:W-:Y:S01]  /*63f0*/  UMOV UR19, 0x10000000 ;  /* 0x1000000000137882 */ /* 0x000fe20000000000 */
[----:B------:R-:W-:Y:S01]  /*6400*/  @!P2 R2UR UR6, R3 ;  /* 0x000000000306a2ca */ /* 0x000fe200000e0000 */
[----:B-1----:R-:W-:Y:S01]  /*6410*/  @!P2 IMAD.X R0, RZ, RZ, R13, P1 ;  /* 0x000000ffff00a224 */ /* 0x002fe200008e060d */
[----:B------:R-:W-:Y:S01]  /*6420*/  @!UP0 UIADD3 UR10, UPT, UPT, UR4, 0x60, URZ ;  /* 0x00000060040a8890 */ /* 0x000fe2000fffe0ff */
[----:B------:R-:W-:Y:S01]  /*6430*/  @P0 SHF.R.U32.HI R4, RZ, 0x10, R5 ;  /* 0x00000010ff040819 */ /* 0x000fe20000011605 */
[----:B------:R-:W-:Y:S02]  /*6440*/  @!UP0 UIADD3 UR8, UPT, UPT, UR42, 0x4200, URZ ;  /* 0x000042002a088890 */ /* 0x000fe4000fffe0ff */
[----:B------:R-:W-:Y:S01]  /*6450*/  @!P2 R2UR UR5, R0 ;  /* 0x000000000005a2ca */ /* 0x000fe200000e0000 */
[----:B------:R-:W-:Y:S01]  /*6460*/  VOTEU.ALL UP0, P2 ;  /* 0x0000000000ff7886 */ /* 0x000fe20001000000 */
[----:B------:R-:W-:Y:S01]  /*6470*/  @!P2 IMAD.MOV.U32 R0, RZ, RZ, 0x2000 ;  /* 0x00002000ff00a424 */ /* 0x000fe200078e00ff */
[----:B------:R-:W-:Y:S01]  /*6480*/  UMOV UR9, UR25 ;  /* 0x0000001900097c82 */ /* 0x000fe20008000000 */
[----:B------:R-:W-:Y:S03]  /*6490*/  @P0 R2UR UR50, R4 ;  /* 0x00000000043202ca */ /* 0x000fe600000e0000 */
        /* <DEDUP_REMOVED lines=10> */
.L_x_197:
[----:B------:R-:W-:Y:S01]  /*6540*/  @!P2 IADD3 R3, P0, PT, R12, 0x680, RZ ;  /* 0x000006800c03a810 */ /* 0x000fe20007f1e0ff */
[----:B------:R-:W-:Y:S01]  /*6550*/  VOTEU.ALL UP0, P2 ;  /* 0x0000000000ff7886 */ /* 0x000fe20001000000 */
[----:B------:R-:W-:Y:S01]  /*6560*/  UMOV UR6, 0x0 ;  /* 0x0000000000067882 */ /* 0x000fe20000000000 */
[----:B------:R-:W-:Y:S01]  /*6570*/  UMOV UR7, 0x10000000 ;  /* 0x1000000000077882 */ /* 0x000fe20000000000 */
[----:B------:R-:W-:Y:S01]  /*6580*/  @!P2 R2UR UR5, R3 ;  /* 0x000000000305a2ca */ /* 0x000fe200000e0000 */
[----:B-1----:R-:W-:Y:S01]  /*6590*/  @!P2 IMAD.X R0, RZ, RZ, R13, P0 ;  /* 0x000000ffff00a224 */ /* 0x002fe200000e060d */
[----:B------:R-:W-:Y:S01]  /*65a0*/  @!UP0 UIADD3 UR10, UPT, UPT, UR4, 0x70, URZ ;  /* 0x00000070040a8890 */ /* 0x000fe2000fffe0ff */
[----:B------:R-:W-:Y:S01]  /*65b0*/  LOP3.LUT R8, R8, 0x1, RZ, 0x3c, !PT ;  /* 0x0000000108087812 */ /* 0x000fe200078e3cff */
[----:B------:R-:W-:Y:S02]  /*65c0*/  @!UP0 UIADD3 UR8, UPT, UPT, UR42, 0x6200, URZ ;  /* 0x000062002a088890 */ /* 0x000fe4000fffe0ff */
[----:B------:R-:W-:Y:S01]  /*65d0*/  @!P2 R2UR UR4, R0 ;  /* 0x000000000004a2ca */ /* 0x000fe200000e0000 */
[----:B------:R-:W-:Y:S01]  /*65e0*/  VOTEU.ALL UP0, P2 ;  /* 0x0000000000ff7886 */ /* 0x000fe20001000000 */
[----:B------:R-:W-:Y:S01]  /*65f0*/  UMOV UR9, UR17 ;  /* 0x0000001100097c82 */ /* 0x000fe20008000000 */
[----:B------:R-:W-:Y:S02]  /*6600*/  UIADD3 UR16, UPT, UPT, UR15, UR66, URZ ;  /* 0x000000420f107290 */ /* 0x000fe4000fffe0ff */
[----:B------:R-:W-:Y:S02]  /*6610*/  UIADD3 UR21, UPT, UPT, UR23, UR65, URZ ;  /* 0x0000004117157290 */ /* 0x000fe4000fffe0ff */
[----:B------:R-:W-:Y:S01]  /*6620*/  IMAD.U32 R4, RZ, RZ, UR5 ;  /* 0x00000005ff047e24 */ /* 0x000fe2000f8e00ff */
[----:B------:R-:W-:Y:S05]  /*6630*/  UPLOP3.LUT UP1, UPT, UPT, UPT, UPT, 0x80, 0x8 ;  /* 0x000000000008789c */ /* 0x000fea0003f2f070 */
[----:B------:R-:W-:Y:S01]  /*6640*/  IMAD.U32 R5, RZ, RZ, UR4 ;  /* 0x00000004ff057e24 */ /* 0x000fe2000f8e00ff */
[----:B------:R-:W-:Y:S04]  /*6650*/  @!P2 R2UR UR4, R4 ;  /* 0x000000000404a2ca */ /* 0x000fe800000e0000 */
[----:B------:R-:W-:Y:S11]  /*6660*/  @!P2 R2UR UR5, R5 ;  /* 0x000000000505a2ca */ /* 0x000ff600000e0000 */
[----:B------:R-:W-:Y:S02]  /*6670*/  @!UPT UIADD3 URZ, UPT, UPT, URZ, URZ, URZ ;  /* 0x000000fffffff290 */ /* 0x000fe4000fffe0ff */
[----:B------:R1:W-:Y:S01]  /*6680*/  @!UP0 UTMALDG.5D [UR8], [UR4], desc[UR6] ;  /* 0x00000608040085b4 */ /* 0x0003e20008021000 */
[----:B------:R1:W-:Y:S01]  /*6690*/  @!P2 SYNCS.ARRIVE.TRANS64.RED.A0TR RZ, [UR42+0x48], R2 ;  /* 0x00004802ffffa9a7 */ /* 0x0003e2000830042a */
[----:B------:R-:W-:Y:S01]  /*66a0*/  SYNCS.ARRIVE.TRANS64.RED.A1T0 RZ, [UR47], RZ ;  /* 0x000000ffffff79a7 */ /* 0x000fe2000810042f */
[----:B------:R-:W-:Y:S05]  /*66b0*/  BRA.U UP3, `(.L_x_73) ;  /* 0xffffffe903007547 */ /* 0x000fea000b83ffff */
[----:B------:R-:W2:Y:S02]  /*66c0*/  SYNCS.PHASECHK.TRANS64.TRYWAIT P0, [UR42+0x50], R10 ;  /* 0x0000500aff0075a7 */ /* 0x000ea4000800112a */
[----:B--2---:R-:W-:Y:S05]  /*66d0*/  @!P0 BRA `(.L_x_74) ;  /* 0x0000006c00708947 */ /* 0x004fea0003800000 */
.L_x_199:
[----:B------:R-:W3:Y:S02]  /*66e0*/  SYNCS.PHASECHK.TRANS64.TRYWAIT P0, [UR42+0x58], R10 ;  /* 0x0000580aff0075a7 */ /* 0x000ee4000800112a */
[----:B---3--:R-:W-:Y:S05]  /*66f0*/  @!P0 BRA `(.L_x_75) ;  /* 0x0000006c00808947 */ /* 0x008fea0003800000 */
.L_x_201:
[----:B------:R-:W3:Y:S01]  /*6700*/  SYNCS.PHASECHK.TRANS64.TRYWAIT P0, [UR42+0x60], R10 ;  /* 0x0000600aff0075a7 */ /* 0x000ee2000800112a */
[----:B------:R-:W-:Y:S01]  /*6710*/  HFMA2 R0, -RZ, RZ, 0, 5.9604644775390625e-08 ;  /* 0x00000001ff007431 */ /* 0x000fe200000001ff */
[----:B---3--:R-:W-:Y:S06]  /*6720*/  @!P0 BRA `(.L_x_76) ;  /* 0x0000006c008c8947 */ /* 0x008fec0003800000 */
.L_x_203:
[----:B-1----:R-:W-:Y:S02]  /*6730*/  MOV R2, UR42 ;  /* 0x0000002a00027c02 */ /* 0x002fe40008000f00 */
[----:B--2---:R-:W-:-:S07]  /*6740*/  SHF.L.U32 R3, R0, 0x1f, RZ ;  /* 0x0000001f00037819 */ /* 0x004fce00000006ff */
.L_x_77:
[----:B-1----:R1:W2:Y:S02]  /*6750*/  SYNCS.PHASECHK.TRANS64.TRYWAIT P0, [R2+URZ+0x68], R3 ;  /* 0x00006803020075a7 */ /* 0x0022a400080011ff */
[----:B--2---:R-:W-:Y:S05]  /*6760*/  @!P0 NANOSLEEP.SYNCS 0x989680 ;  /* 0x009896800000895d */ /* 0x004fea0003900000 */
[----:B------:R-:W2:Y:S02]  /*6770*/  @!P0 SYNCS.PHASECHK.TRANS64 P0, [R2+URZ+0x68], R3 ;  /* 0x00006803020085a7 */ /* 0x000ea400080010ff */
[----:B--2---:R-:W-:Y:S05]  /*6780*/  @P0 EXIT ;  /* 0x000000000000094d */ /* 0x004fea0003800000 */
[----:B------:R-:W-:Y:S05]  /*6790*/  BRA `(.L_x_77) ;  /* 0xfffffffc00ec7947 */ /* 0x000fea000383ffff */
.L_x_58:
[----:B------:R-:W-:-:S06]  /*67a0*/  UISETP.GE.AND UP0, UPT, UR17, 0x4, UPT ;  /* 0x000000041100788c */ /* 0x000fcc000bf06270 */
[----:B------:R-:W-:-:S13]  /*67b0*/  PLOP3.LUT P0, PT, PT, PT, UP0, 0x80, 0x8 ;  /* 0x000000000008781c */ /* 0x000fda0003f0f008 */
[----:B-1----:R-:W-:Y:S05]  /*67c0*/  @!P0 EXIT ;  /* 0x000000000000894d */ /* 0x002fea0003800000 */
[----:B------:R-:W1:Y:S08]  /*67d0*/  S2UR UR4, SR_CgaCtaId ;  /* 0x00000000000479c3 */ /* 0x000e700000008800 */
[----:B------:R-:W-:Y:S01]  /*67e0*/  BAR.SYNC.DEFER_BLOCKING 0x6, 0xa0 ;  /* 0x0182800000007b1d */ /* 0x000fe20000010000 */
[C---:B------:R-:W-:Y:S01]  /*67f0*/  IMAD.SHL.U32 R0, R68.reuse, 0x10, RZ ;  /* 0x0000001044007824 */ /* 0x040fe200078e00ff */
[C---:B------:R-:W-:Y:S01]  /*6800*/  SHF.L.U32 R23, R68.reuse, 0x10, RZ ;  /* 0x0000001044177819 */ /* 0x040fe200000006ff */
[C---:B------:R-:W-:Y:S01]  /*6810*/  IMAD.SHL.U32 R67, R68.reuse, 0x2, RZ ;  /* 0x0000000244437824 */ /* 0x040fe200078e00ff */
[----:B------:R-:W-:Y:S01]  /*6820*/  LOP3.LUT R69, R68, 0x60, RZ, 0xc0, !PT ;  /* 0x0000006044457812 */ /* 0x000fe200078ec0ff */
[----:B------:R-:W-:Y:S01]  /*6830*/  USHF.R.S32.HI UR54, URZ, 0x1f, UR5 ;  /* 0x0000001fff367899 */ /* 0x000fe20008011405 */
[----:B------:R-:W-:Y:S01]  /*6840*/  LOP3.LUT R4, R0, 0x60, RZ, 0xc0, !PT ;  /* 0x0000006000047812 */ /* 0x000fe200078ec0ff */
[----:B------:R-:W-:Y:S01]  /*6850*/  UMOV UR49, 0x400 ;  /* 0x0000040000317882 */ /* 0x000fe20000000000 */
[----:B------:R-:W2:Y:S01]  /*6860*/  LDCU.64 UR6, c[0x0][0x990] ;  /* 0x00013200ff0677ac */ /* 0x000ea20008000a00 */
[----:B------:R-:W3:Y:S01]  /*6870*/  LDC.64 R60, c[0x0][0x9b0] ;  /* 0x00026c00ff3c7b82 */ /* 0x000ee20000000a00 */
[----:B------:R-:W-:Y:S01]  /*6880*/  LOP3.LUT R67, R4, 0xc, R67, 0xf8, !PT ;  /* 0x0000000c04437812 */ /* 0x000fe200078ef843 */
[----:B------:R-:W-:Y:S01]  /*6890*/  HFMA2 R65, -RZ, RZ, 0, 0 ;  /* 0x00000000ff417431 */ /* 0x000fe200000001ff */
[C---:B------:R-:W-:Y:S01]  /*68a0*/  LOP3.LUT R78, R68.reuse, 0x2, RZ, 0xc0, !PT ;  /* 0x00000002444e7812 */ /* 0x040fe200078ec0ff */
[----:B------:R-:W-:Y:S01]  /*68b0*/  ULEA.HI UR54, UR54, UR5, URZ, 0x7 ;  /* 0x0000000536367291 */ /* 0x000fe2000f8f38ff */
[----:B------:R-:W-:Y:S01]  /*68c0*/  LOP3.LUT R67, R67, 0x790, R0, 0xf8, !PT ;  /* 0x0000079043437812 */ /* 0x000fe200078ef800 */
[----:B------:R-:W-:Y:S01]  /*68d0*/  IMAD.MOV.U32 R66, RZ, RZ, RZ ;  /* 0x000000ffff427224 */ /* 0x000fe200078e00ff */
[----:B------:R-:W-:Y:S01]  /*68e0*/  LOP3.LUT R68, R68, 0x4, RZ, 0xc0, !PT ;  /* 0x0000000444447812 */ /* 0x000fe200078ec0ff */
[----:B------:R-:W4:Y:S01]  /*68f0*/  LDC.64 R42, c[0x0][0x9a8] ;  /* 0x00026a00ff2a7b82 */ /* 0x000f220000000a00 */
[----:B------:R-:W-:Y:S01]  /*6900*/  MOV R22, RZ ;  /* 0x000000ff00167202 */ /* 0x000fe20000000f00 */
[----:B------:R-:W3:Y:S01]  /*6910*/  LDCU.64 UR56, c[0x0][0x348] ;  /* 0x00006900ff3877ac */ /* 0x000ee20008000a00 */
[----:B------:R-:W-:Y:S01]  /*6920*/  LOP3.LUT R23, R23, 0x600000, RZ, 0xc0, !PT ;  /* 0x0060000017177812 */ /* 0x000fe200078ec0ff */
[----:B-1----:R-:W-:Y:S01]  /*6930*/  ULEA UR49, UR4, UR49, 0x18 ;  /* 0x0000003104317291 */ /* 0x002fe2000f8ec0ff */
[----:B------:R-:W1:Y:S01]  /*6940*/  LDCU UR4, c[0x0][0x370] ;  /* 0x00006e00ff0477ac */ /* 0x000e620008000800 */
[----:B--2---:R-:W-:-:S02]  /*6950*/  IMAD.U32 R73, RZ, RZ, UR6 ;  /* 0x00000006ff497e24 */ /* 0x004fc4000f8e00ff */
[----:B------:R-:W-:Y:S01]  /*6960*/  IMAD.U32 R72, RZ, RZ, UR7 ;  /* 0x00000007ff487e24 */ /* 0x000fe2000f8e00ff */
[----:B------:R-:W2:Y:S04]  /*6970*/  LDCU UR6, c[0x0][0x374] ;  /* 0x00006e80ff0677ac */ /* 0x000ea80008000800 */
[----:B------:R-:W3:Y:S01]  /*6980*/  LDS R2, [UR49+0xd0] ;  /* 0x0000d031ff027984 */ /* 0x000ee20008000800 */
[----:B------:R-:W3:Y:S01]  /*6990*/  LDCU UR48, c[0x0][0xc0c] ;  /* 0x00018180ff3077ac */ /* 0x000ee20008000800 */
[----:B------:R-:W3:Y:S01]  /*69a0*/  LDCU UR38, c[0x0][0xc30] ;  /* 0x00018600ff2677ac */ /* 0x000ee20008000800 */
[----:B------:R-:W3:Y:S01]  /*69b0*/  LDCU.64 UR58, c[0x0][0x988] ;  /* 0x00013100ff3a77ac */ /* 0x000ee20008000a00 */
[----:B-1----:R-:W-:Y:S01]  /*69c0*/  IMAD.U32 R75, RZ, RZ, UR4 ;  /* 0x00000004ff4b7e24 */ /* 0x002fe2000f8e00ff */
[----:B------:R-:W-:Y:S01]  /*69d0*/  UIADD3 UR4, UPT, UPT, UR49, 0x200, URZ ;  /* 0x0000020031047890 */ /* 0x000fe2000fffe0ff */
[----:B--2---:R-:W-:Y:S01]  /*69e0*/  IMAD.U32 R74, RZ, RZ, UR6 ;  /* 0x00000006ff4a7e24 */ /* 0x004fe2000f8e00ff */
[----:B------:R-:W1:Y:S04]  /*69f0*/  LDCU.64 UR46, c[0x0][0xc28] ;  /* 0x00018500ff2e77ac */ /* 0x000e680008000a00 */
[----:B------:R-:W-:Y:S01]  /*6a00*/  IMAD.U32 R62, RZ, RZ, UR4 ;  /* 0x00000004ff3e7e24 */ /* 0x000fe2000f8e00ff */
[----:B------:R-:W2:Y:S03]  /*6a10*/  LDCU.128 UR60, c[0x0][0xc10] ;  /* 0x00018200ff3c77ac */ /* 0x000ea60008000c00 */
[----:B------:R-:W-:Y:S01]  /*6a20*/  IMAD R67, R67, 0x4, R62 ;  /* 0x0000000443437824 */ /* 0x000fe200078e023e */
[----:B------:R-:W-:Y:S01]  /*6a30*/  USHF.R.S32.HI UR54, URZ, 0x7, UR54 ;  /* 0x00000007ff367899 */ /* 0x000fe20008011436 */
[----:B------:R-:W-:-:S02]  /*6a40*/  UMOV UR55, URZ ;  /* 0x000000ff00377c82 */ /* 0x000fc40008000000 */
[--C-:B------:R-:W-:Y:S01]  /*6a50*/  IMAD R78, R78, -0x10, R67.reuse ;  /* 0xfffffff04e4e7824 */ /* 0x100fe200078e0243 */
[----:B------:R-:W-:Y:S01]  /*6a60*/  UMOV UR52, URZ ;  /* 0x000000ff00347c82 */ /* 0x000fe20008000000 */
[----:B------:R-:W-:Y:S01]  /*6a70*/  IMAD R77, R68, -0x10, R67 ;  /* 0xfffffff0444d7824 */ /* 0x000fe200078e0243 */
[C---:B---3--:R-:W-:Y:S02]  /*6a80*/  IADD3 R3, PT, PT, R2.reuse, 0x80, RZ ;  /* 0x0000008002037810 */ /* 0x048fe40007ffe0ff */
[----:B------:R-:W-:Y:S02]  /*6a90*/  LOP3.LUT R2, R2, 0xffff, RZ, 0xc0, !PT ;  /* 0x0000ffff02027812 */ /* 0x000fe400078ec0ff */
[----:B------:R-:W-:-:S05]  /*6aa0*/  LOP3.LUT R3, R3, 0xffff, RZ, 0xc0, !PT ;  /* 0x0000ffff03037812 */ /* 0x000fca00078ec0ff */
[----:B-12-4-:R3:W-:Y:S02]  /*6ab0*/  STL.64 [R1], R2 ;  /* 0x0000000201007387 */ /* 0x0167e40000100a00 */
.L_x_153:
[----:B---3--:R-:W-:Y:S04]  /*6ac0*/  SHF.L.U32 R3, R65, 0x1f, RZ ;  /* 0x0000001f41037819 */ /* 0x008fe800000006ff */
[----:B-1----:R-:W1:Y:S02]  /*6ad0*/  SYNCS.PHASECHK.TRANS64.TRYWAIT P0, [UR49+0x80], R3 ;  /* 0x00008003ff0075a7 */ /* 0x002e640008001131 */
[----:B-1----:R-:W-:Y:S05]  /*6ae0*/  @!P0 BRA `(.L_x_78) ;  /* 0x0000006800b48947 */ /* 0x002fea0003800000 */
.L_x_205:
[----:B------:R-:W2:Y:S01]  /*6af0*/  LDS.128 R4, [UR49+0xc0] ;  /* 0x0000c031ff047984 */ /* 0x000ea20008000c00 */
[----:B------:R-:W-:Y:S01]  /*6b00*/  UISETP.GE.AND UP0, UPT, UR39, 0x1, UPT ;  /* 0x000000012700788c */ /* 0x000fe2000bf06270 */
[----:B------:R-:W-:Y:S01]  /*6b10*/  @!PT LDS RZ, [RZ] ;  /* 0x00000000fffff984 */ /* 0x000fe20000000800 */
[----:B------:R-:W-:Y:S01]  /*6b20*/  @!PT LDS RZ, [RZ] ;  /* 0x00000000fffff984 */ /* 0x000fe20000000800 */
[----:B------:R-:W-:Y:S01]  /*6b30*/  @!PT LDS RZ, [RZ] ;  /* 0x00000000fffff984 */ /* 0x000fe20000000800 */
[----:B------:R-:W-:Y:S01]  /*6b40*/  @!PT LDS RZ, [RZ] ;  /* 0x00000000fffff984 */ /* 0x000fe20000000800 */
[----:B------:R3:W-:Y:S06]  /*6b50*/  MEMBAR.ALL.CTA ;  /* 0x0000000000007992 */ /* 0x0007ec0000008000 */
[----:B---3--:R-:W3:Y:S01]  /*6b60*/  FENCE.VIEW.ASYNC.S ;  /* 0x00000000000073c6 */ /* 0x008ee20000000000 */
[----:B--2---:R-:W-:Y:S11]  /*6b70*/  LOP3.LUT P0, RZ, R6, 0x1, RZ, 0xc0, !PT ;  /* 0x0000000106ff7812 */ /* 0x004ff6000780c0ff */
[----:B------:R-:W-:Y:S02]  /*6b80*/  @!UPT UIADD3 URZ, UPT, UPT, URZ, URZ, URZ ;  /* 0x000000fffffff290 */ /* 0x000fe4000fffe0ff */
[----:B---3--:R-:W-:Y:S01]  /*6b90*/  VOTEU.ANY UP1, P0 ;  /* 0x0000000000ff7886 */ /* 0x008fe20000020100 */
[----:B------:R-:W-:Y:S01]  /*6ba0*/  PLOP3.LUT P0, PT, PT, PT, UP1, 0x80, 0x8 ;  /* 0x000000000008781c */ /* 0x000fe20003f0f018 */
[----:B------:R-:W-:Y:S06]  /*6bb0*/  UP2UR UR4, UPR, URZ, 0x2 ;  /* 0x00000002ff047883 */ /* 0x000fec0008000000 */
[----:B------:R-:W-:Y:S01]  /*6bc0*/  IMAD.U32 R79, RZ, RZ, UR4 ;  /* 0x00000004ff4f7e24 */ /* 0x000fe2000f8e00ff */
[----:B------:R-:W-:Y:S04]  /*6bd0*/  UIADD3 UR4, UPT, UPT, UR49, 0x88, URZ ;  /* 0x0000008831047890 */ /* 0x000fe8000fffe0ff */
[----:B------:R-:W-:Y:S01]  /*6be0*/  UPRMT UR4, URZ, 0x654, UR4 ;  /* 0x00000654ff047896 */ /* 0x000fe20008000004 */
[----:B------:R-:W-:Y:S02]  /*6bf0*/  @P0 MOV R2, R4 ;  /* 0x0000000400020202 */ /* 0x000fe40000000f00 */
[----:B-1----:R-:W-:Y:S02]  /*6c00*/  @P0 LOP3.LUT R0, R5, 0xffff, RZ, 0xc0, !PT ;  /* 0x0000ffff05000812 */ /* 0x002fe400078ec0ff */
[----:B------:R-:W-:Y:S02]  /*6c10*/  @P0 R2UR UR6, R2 ;  /* 0x00000000020602ca */ /* 0x000fe400000e0000 */
[----:B------:R-:W-:Y:S01]  /*6c20*/  @P0 R2UR UR5, R0 ;  /* 0x00000000000502ca */ /* 0x000fe200000e0000 */
[----:B------:R-:W-:Y:S01]  /*6c30*/  IMAD.U32 R0, RZ, RZ, UR54 ;  /* 0x00000036ff007e24 */ /* 0x000fe2000f8e00ff */
[----:B------:R-:W-:Y:S04]  /*6c40*/  SYNCS.ARRIVE.TRANS64.RED.A1T0 RZ, [UR4], RZ ;  /* 0x000000ffffff79a7 */ /* 0x000fe80008100404 */
[----:B------:R-:W-:Y:S05]  /*6c50*/  IABS R2, R0 ;  /* 0x0000000000027213 */ /* 0x000fea0000000000 */
[----:B------:R-:W-:Y:S02]  /*6c60*/  @UP1 UMOV UR37, UR6 ;  /* 0x0000000600251c82 */ /* 0x000fe40008000000 */
[----:B------:R-:W-:Y:S01]  /*6c70*/  @UP1 UMOV UR36, UR5 ;  /* 0x0000000500241c82 */ /* 0x000fe20008000000 */
[----:B------:R-:W-:Y:S05]  /*6c80*/  BRA.U !UP0, `(.L_x_79) ;  /* 0x0000000108d47547 */ /* 0x000fea000b800000 */
[----:B------:R-:W1:Y:S01]  /*6c90*/  LDCU UR14, c[0x0][0xc20] ;  /* 0x00018400ff0e77ac */ /* 0x000e620008000800 */
[----:B------:R-:W-:Y:S02]  /*6ca0*/  R2UR UR15, R74 ;  /* 0x000000004a0f72ca */ /* 0x000fe400000e0000 */
[----:B------:R-:W-:Y:S01]  /*6cb0*/  R2UR UR9, R75 ;  /* 0x000000004b0972ca */ /* 0x000fe200000e0000 */
[----:B------:R-:W-:Y:S02]  /*6cc0*/  UIMAD.WIDE.U32 UR10, UR36, UR63, URZ ;  /* 0x0000003f240a72a5 */ /* 0x000fe4000f8e00ff */
[----:B------:R-:W-:Y:S02]  /*6cd0*/  UISETP.NE.AND UP0, UPT, UR62, 0x1, UPT ;  /* 0x000000013e00788c */ /* 0x000fe4000bf05270 */
[----:B------:R-:W-:Y:S02]  /*6ce0*/  UISETP.NE.AND UP1, UPT, UR48, 0x1, UPT ;  /* 0x000000013000788c */ /* 0x000fe4000bf25270 */
[----:B------:R-:W-:Y:S02]  /*6cf0*/  UISETP.NE.AND UP2, UPT, UR39, 0x1, UPT ;  /* 0x000000012700788c */ /* 0x000fe4000bf45270 */
[----:B------:R-:W-:Y:S02]  /*6d00*/  UIMAD.WIDE.U32 UR12, UR37, UR60, URZ ;  /* 0x0000003c250c72a5 */ /* 0x000fe4000f8e00ff */
[----:B------:R-:W-:Y:S02]  /*6d10*/  UIMAD.WIDE.U32 UR4, UR15, UR63, URZ ;  /* 0x0000003f0f0472a5 */ /* 0x000fe4000f8e00ff */
[----:B------:R-:W-:Y:S05]  /*6d20*/  UIMAD.WIDE.U32 UR6, UR9, UR60, URZ ;  /* 0x0000003c090672a5 */ /* 0x000fea000f8e00ff */
[----:B------:R-:W-:Y:S02]  /*6d30*/  UMOV UR4, UR5 ;  /* 0x0000000500047c82 */ /* 0x000fe40008000000 */
[----:B-1----:R-:W-:Y:S01]  /*6d40*/  USHF.R.U32.HI UR8, URZ, UR14, UR4 ;  /* 0x0000000eff087299 */ /* 0x002fe20008011604 */
[----:B------:R-:W-:Y:S02]  /*6d50*/  UMOV UR6, UR11 ;  /* 0x0000000b00067c82 */ /* 0x000fe40008000000 */
[----:B------:R-:W-:Y:S02]  /*6d60*/  UMOV UR4, UR7 ;  /* 0x0000000700047c82 */ /* 0x000fe40008000000 */
[----:B------:R-:W-:Y:S02]  /*6d70*/  USHF.R.U32.HI UR5, URZ, UR61, UR4 ;  /* 0x0000003dff057299 */ /* 0x000fe40008011604 */
[----:B------:R-:W-:Y:S02]  /*6d80*/  USEL UR4, UR15, UR8, !UP0 ;  /* 0x000000080f047287 */ /* 0x000fe4000c000000 */
[----:B------:R-:W-:Y:S02]  /*6d90*/  USHF.R.U32.HI UR8, URZ, UR14, UR6 ;  /* 0x0000000eff087299 */ /* 0x000fe40008011606 */
[----:B------:R-:W-:Y:S02]  /*6da0*/  UIMAD.WIDE.U32 UR6, UR4, UR46, URZ ;  /* 0x0000002e040672a5 */ /* 0x000fe4000f8e00ff */
[----:B------:R-:W-:Y:S02]  /*6db0*/  USEL UR9, UR9, UR5, !UP1 ;  /* 0x0000000509097287 */ /* 0x000fe4000c800000 */
[----:B------:R-:W-:Y:S02]  /*6dc0*/  USEL UR8, UR36, UR8, !UP0 ;  /* 0x0000000824087287 */ /* 0x000fe4000c000000 */
[----:B------:R-:W-:Y:S01]  /*6dd0*/  UIMAD.WIDE.U32 UR10, UR9, UR46, URZ ;  /* 0x0000002e090a72a5 */ /* 0x000fe2000f8e00ff */
[----:B------:R-:W-:Y:S01]  /*6de0*/  UMOV UR6, UR7 ;  /* 0x0000000700067c82 */ /* 0x000fe20008000000 */
[----:B------:R-:W-:Y:S01]  /*6df0*/  UMOV UR5, UR13 ;  /* 0x0000000d00057c82 */ /* 0x000fe20008000000 */
[----:B------:R-:W-:Y:S02]  /*6e00*/  @UP2 USHF.R.U32.HI UR4, URZ, UR47, UR6 ;  /* 0x0000002fff042299 */ /* 0x000fe40008011606 */
[----:B------:R-:W-:Y:S02]  /*6e10*/  USHF.R.U32.HI UR5, URZ, UR61, UR5 ;  /* 0x0000003dff057299 */ /* 0x000fe40008011605 */
[----:B------:R-:W-:Y:S02]  /*6e20*/  UIMAD UR4, UR39, UR4, URZ ;  /* 0x00000004270472a4 */ /* 0x000fe4000f8e02ff */
[----:B------:R-:W-:Y:S02]  /*6e30*/  USEL UR5, UR37, UR5, !UP1 ;  /* 0x0000000525057287 */ /* 0x000fe4000c800000 */
[----:B------:R-:W-:Y:S01]  /*6e40*/  UISETP.GE.AND UP0, UPT, UR8, UR4, UPT ;  /* 0x000000040800728c */ /* 0x000fe2000bf06270 */
[----:B------:R-:W-:Y:S01]  /*6e50*/  UMOV UR6, UR11 ;  /* 0x0000000b00067c82 */ /* 0x000fe20008000000 */
[----:B------:R-:W-:Y:S02]  /*6e60*/  UIMAD.WIDE.U32 UR10, UR8, UR46, URZ ;  /* 0x0000002e080a72a5 */ /* 0x000fe4000f8e00ff */
[----:B------:R-:W-:Y:S04]  /*6e70*/  @UP2 USHF.R.U32.HI UR9, URZ, UR47, UR6 ;  /* 0x0000002fff092299 */ /* 0x000fe80008011606 */
[----:B------:R-:W-:Y:S01]  /*6e80*/  UIMAD UR6, UR39, UR9, URZ ;  /* 0x00000009270672a4 */ /* 0x000fe2000f8e02ff */
[----:B------:R-:W-:Y:S03]  /*6e90*/  UMOV UR4, UR11 ;  /* 0x0000000b00047c82 */ /* 0x000fe60008000000 */
[----:B------:R-:W-:Y:S02]  /*6ea0*/  UISETP.GE.OR UP0, UPT, UR5, UR6, UP0 ;  /* 0x000000060500728c */ /* 0x000fe40008706670 */
[----:B------:R-:W-:Y:S02]  /*6eb0*/  USHF.R.U32.HI UR4, URZ, UR47, UR4 ;  /* 0x0000002fff047299 */ /* 0x000fe40008011604 */
[----:B------:R-:W-:Y:S02]  /*6ec0*/  UIMAD.WIDE.U32 UR6, UR5, UR46, URZ ;  /* 0x0000002e050672a5 */ /* 0x000fe4000f8e00ff */
[----:B------:R-:W-:Y:S02]  /*6ed0*/  USEL UR11, UR8, UR4, !UP2 ;  /* 0x00000004080b7287 */ /* 0x000fe4000d000000 */
[----:B------:R-:W-:Y:S02]  /*6ee0*/  UIADD3 UR6, UPT, UPT, -UR5, URZ, URZ ;  /* 0x000000ff05067290 */ /* 0x000fe4000fffe1ff */
[----:B------:R-:W-:Y:S02]  /*6ef0*/  UIADD3 UR10, UPT, UPT, -UR11, URZ, URZ ;  /* 0x000000ff0b0a7290 */ /* 0x000fe4000fffe1ff */
[----:B------:R-:W-:Y:S02]  /*6f00*/  UIMAD UR6, UR48, UR6, UR37 ;  /* 0x00000006300672a4 */ /* 0x000fe4000f8e0225 */
[----:B------:R-:W-:Y:S01]  /*6f10*/  UIMAD UR10, UR39, UR10, UR8 ;  /* 0x0000000a270a72a4 */ /* 0x000fe2000f8e0208 */
[----:B------:R-:W-:Y:S01]  /*6f20*/  @!UP0 UMOV UR4, UR7 ;  /* 0x0000000700048c82 */ /* 0x000fe20008000000 */
[----:B------:R-:W-:Y:S02]  /*6f30*/  UIADD3 UR7, UPT, UPT, -UR8, URZ, URZ ;  /* 0x000000ff08077290 */ /* 0x000fe4000fffe1ff */
[----:B------:R-:W-:Y:S04]  /*6f40*/  @!UP0 USHF.R.U32.HI UR4, URZ, UR47, UR4 ;  /* 0x0000002fff048299 */ /* 0x000fe80008011604 */
[----:B------:R-:W-:Y:S04]  /*6f50*/  @!UP0 USEL UR4, UR5, UR4, !UP2 ;  /* 0x0000000405048287 */ /* 0x000fe8000d000000 */
[----:B------:R-:W-:Y:S02]  /*6f60*/  @!UP0 UIMAD UR9, UR9, UR10, UR4 ;  /* 0x0000000a090982a4 */ /* 0x000fe4000f8e0204 */
[----:B------:R-:W-:Y:S02]  /*6f70*/  @!UP0 UIADD3 UR10, UPT, UPT, UR11, -UR4, URZ ;  /* 0x800000040b0a8290 */ /* 0x000fe4000fffe0ff */
[----:B------:R-:W-:Y:S02]  /*6f80*/  UIMAD UR4, UR62, UR7, UR36 ;  /* 0x000000073e0472a4 */ /* 0x000fe4000f8e0224 */
[----:B------:R-:W-:Y:S03]  /*6f90*/  @!UP0 UIMAD UR8, UR10, UR39, UR5 ;  /* 0x000000270a0882a4 */ /* 0x000fe6000f8e0205 */
[----:B------:R-:W-:Y:S02]  /*6fa0*/  @!UP0 UMOV UR5, UR9 ;  /* 0x0000000900058c82 */ /* 0x000fe40008000000 */
[----:B------:R-:W-:Y:S02]  /*6fb0*/  UIMAD UR37, UR5, UR48, UR6 ;  /* 0x00000030052572a4 */ /* 0x000fe4000f8e0206 */
[----:B------:R-:W-:Y:S11]  /*6fc0*/  UIMAD UR36, UR8, UR62, UR4 ;  /* 0x0000003e082472a4 */ /* 0x000ff6000f8e0204 */
[----:B------:R-:W-:Y:S01]  /*6fd0*/  @!UPT UIADD3 URZ, UPT, UPT, URZ, URZ, URZ ;  /* 0x000000fffffff290 */ /* 0x000fe2000fffe0ff */
.L_x_79:
[----:B------:R-:W1:Y:S01]  /*6fe0*/  LDCU UR17, c[0x0][0x388] ;  /* 0x00007100ff1177ac */ /* 0x000e620008000800 */
[----:B------:R-:W-:Y:S01]  /*6ff0*/  R2UR UR6, R2 ;  /* 0x00000000020672ca */ /* 0x000fe200000e0000 */
[----:B------:R-:W-:Y:S01]  /*7000*/  IMAD R2, R22, 0x4, R1 ;  /* 0x0000000416027824 */ /* 0x000fe200078e0201 */
[----:B------:R-:W-:Y:S01]  /*7010*/  IABS R0, R0 ;  /* 0x0000000000007213 */ /* 0x000fe20000000000 */
[----:B------:R-:W2:Y:S01]  /*7020*/  LDCU UR11, c[0x0][0x38c] ;  /* 0x00007180ff0b77ac */ /* 0x000ea20008000800 */
[----:B------:R-:W-:Y:S01]  /*7030*/  @P0 SHF.R.U32.HI R4, RZ, 0x10, R5 ;  /* 0x00000010ff040819 */ /* 0x000fe20000011605 */
[----:B------:R-:W-:Y:S01]  /*7040*/  BSSY.RECONVERGENT B6, `(.L_x_80) ;  /* 0x0000094000067945 */ /* 0x000fe20003800200 */
[----:B------:R-:W-:Y:S01]  /*7050*/  R2UR UR18, R81 ;  /* 0x00000000511272ca */ /* 0x000fe200000e0000 */
[----:B------:R-:W-:Y:S01]  /*7060*/  USHF.L.U32 UR42, UR21, 0x7, URZ ;  /* 0x00000007152a7899 */ /* 0x000fe200080006ff */
[----:B------:R-:W5:Y:S01]  /*7070*/  LDL R2, [R2] ;  /* 0x0000000002027983 */ /* 0x000f620000100800 */
[----:B------:R-:W-:Y:S01]  /*7080*/  IMAD.MOV R0, RZ, RZ, -R0 ;  /* 0x000000ffff007224 */ /* 0x000fe200078e0a00 */
[----:B------:R-:W-:Y:S02]  /*7090*/  @P0 R2UR UR18, R4 ;  /* 0x00000000041202ca */ /* 0x000fe400000e0000 */
[----:B------:R-:W-:Y:S01]  /*70a0*/  LOP3.LUT P0, RZ, R62, 0x1b0, RZ, 0xc0, !PT ;  /* 0x000001b03eff7812 */ /* 0x000fe2000780c0ff */
[----:B------:R-:W3:Y:S10]  /*70b0*/  I2F.RP R10, UR6 ;  /* 0x00000006000a7d06 */ /* 0x000ef40008209400 */
[----:B------:R-:W-:Y:S01]  /*70c0*/  IMAD.U32 R81, RZ, RZ, UR18 ;  /* 0x00000012ff517e24 */ /* 0x000fe2000f8e00ff */
[----:B---3--:R-:W3:Y:S01]  /*70d0*/  MUFU.RCP R3, R10 ;  /* 0x0000000a00037308 */ /* 0x008ee20000001000 */
[----:B-1----:R-:W-:Y:S02]  /*70e0*/  IMAD.U32 R8, RZ, RZ, UR17 ;  /* 0x00000011ff087e24 */ /* 0x002fe4000f8e00ff */
[----:B---3--:R-:W-:Y:S07]  /*70f0*/  VIADD R9, R3, 0xffffffe ;  /* 0x0ffffffe03097836 */ /* 0x008fee0000000000 */
[----:B------:R-:W1:Y:S02]  /*7100*/  F2I.FTZ.U32.TRUNC.NTZ R3, R9 ;  /* 0x0000000900037305 */ /* 0x000e64000021f000 */
[----:B-1----:R-:W-:Y:S02]  /*7110*/  R2UR UR5, R3 ;  /* 0x00000000030572ca */ /* 0x002fe400000e0000 */
[----:B------:R-:W-:Y:S01]  /*7120*/  IABS R3, R8 ;  /* 0x0000000800037213 */ /* 0x000fe20000000000 */
[----:B------:R-:W-:Y:S03]  /*7130*/  IMAD.U32 R8, RZ, RZ, UR16 ;  /* 0x00000010ff087e24 */ /* 0x000fe6000f8e00ff */
[----:B------:R-:W-:Y:S02]  /*7140*/  R2UR UR7, R3 ;  /* 0x00000000030772ca */ /* 0x000fe400000e0000 */
[----:B------:R-:W-:Y:S04]  /*7150*/  IABS R8, R8 ;  /* 0x0000000800087213 */ /* 0x000fe80000000000 */
[----:B------:R-:W-:Y:S01]  /*7160*/  R2UR UR9, R8 ;  /* 0x00000000080972ca */ /* 0x000fe200000e0000 */
[----:B------:R-:W-:Y:S04]  /*7170*/  UIADD3 UR4, UPT, UPT, URZ, -UR5, URZ ;  /* 0x80000005ff047290 */ /* 0x000fe8000fffe0ff */
[----:B------:R-:W-:Y:S02]  /*7180*/  UIMAD UR8, UR4, UR6, URZ ;  /* 0x00000006040872a4 */ /* 0x000fe4000f8e02ff */
[----:B------:R-:W1:Y:S01]  /*7190*/  I2F.RP R3, UR7 ;  /* 0x0000000700037d06 */ /* 0x000e620008209400 */
[----:B------:R-:W-:Y:S02]  /*71a0*/  UMOV UR4, URZ ;  /* 0x000000ff00047c82 */ /* 0x000fe40008000000 */
[----:B------:R-:W-:Y:S02]  /*71b0*/  UIMAD.WIDE.U32 UR4, UR5, UR8, UR4 ;  /* 0x00000008050472a5 */ /* 0x000fe4000f8e0004 */
[----:B------:R-:W-:Y:S05]  /*71c0*/  R2UR UR8, R0 ;  /* 0x00000000000872ca */ /* 0x000fea00000e0000 */
[----:B------:R-:W-:Y:S02]  /*71d0*/  UMOV UR4, UR5 ;  /* 0x0000000500047c82 */ /* 0x000fe40008000000 */
[----:B------:R-:W-:Y:S01]  /*71e0*/  UIMAD.WIDE.U32 UR4, UR4, UR9, URZ ;  /* 0x00000009040472a5 */ /* 0x000fe2000f8e00ff */
[----:B-1----:R-:W1:Y:S06]  /*71f0*/  MUFU.RCP R3, R3 ;  /* 0x0000000300037308 */ /* 0x002e6c0000001000 */
[----:B------:R-:W-:Y:S02]  /*7200*/  UMOV UR43, UR5 ;  /* 0x00000005002b7c82 */ /* 0x000fe40008000000 */
[----:B------:R-:W-:Y:S04]  /*7210*/  UIMAD UR4, UR43, UR8, UR9 ;  /* 0x000000082b0472a4 */ /* 0x000fe8000f8e0209 */
[----:B------:R-:W-:Y:S01]  /*7220*/  UISETP.GT.U32.AND UP0, UPT, UR6, UR4, UPT ;  /* 0x000000040600728c */ /* 0x000fe2000bf04070 */
[----:B-1----:R-:W-:Y:S10]  /*7230*/  VIADD R8, R3, 0xffffffe ;  /* 0x0ffffffe03087836 */ /* 0x002ff40000000000 */
[----:B------:R-:W-:Y:S01]  /*7240*/  @!UP0 UIADD3 UR4, UPT, UPT, UR4, -UR6, URZ ;  /* 0x8000000604048290 */ /* 0x000fe2000fffe0ff */
[----:B------:R-:W1:Y:S01]  /*7250*/  F2I.FTZ.U32.TRUNC.NTZ R0, R8 ;  /* 0x0000000800007305 */ /* 0x000e62000021f000 */
[----:B------:R-:W-:Y:S02]  /*7260*/  @!UP0 UIADD3 UR43, UPT, UPT, UR43, 0x1, URZ ;  /* 0x000000012b2b8890 */ /* 0x000fe4000fffe0ff */
[----:B------:R-:W-:Y:S02]  /*7270*/  UISETP.GE.U32.AND UP2, UPT, UR4, UR6, UPT ;  /* 0x000000060400728c */ /* 0x000fe4000bf46070 */
[----:B------:R-:W-:Y:S02]  /*7280*/  ULOP3.LUT UR4, UR16, UR54, URZ, 0x3c, !UPT ;  /* 0x0000003610047292 */ /* 0x000fe4000f8e3cff */
[----:B------:R-:W-:Y:S02]  /*7290*/  UISETP.NE.AND UP0, UPT, UR54, URZ, UPT ;  /* 0x000000ff3600728c */ /* 0x000fe4000bf05270 */
[----:B------:R-:W-:Y:S05]  /*72a0*/  UISETP.GE.AND UP1, UPT, UR4, URZ, UPT ;  /* 0x000000ff0400728c */ /* 0x000fea000bf26270 */
[----:B------:R-:W-:Y:S01]  /*72b0*/  @UP2 UIADD3 UR43, UPT, UPT, UR43, 0x1, URZ ;  /* 0x000000012b2b2890 */ /* 0x000fe2000fffe0ff */
[----:B-1----:R-:W-:Y:S05]  /*72c0*/  R2UR UR5, R0 ;  /* 0x00000000000572ca */ /* 0x002fea00000e0000 */
[----:B------:R-:W-:Y:S02]  /*72d0*/  @!UP1 UIADD3 UR43, UPT, UPT, -UR43, URZ, URZ ;  /* 0x000000ff2b2b9290 */ /* 0x000fe4000fffe1ff */
[----:B------:R-:W-:Y:S06]  /*72e0*/  @!UP0 ULOP3.LUT UR43, URZ, UR54, URZ, 0x33, !UPT ;  /* 0x00000036ff2b8292 */ /* 0x000fec000f8e33ff */
[----:B------:R-:W-:Y:S01]  /*72f0*/  UIADD3 UR4, UPT, UPT, URZ, -UR5, URZ ;  /* 0x80000005ff047290 */ /* 0x000fe2000fffe0ff */
[----:B------:R-:W-:Y:S03]  /*7300*/  IMAD.U32 R0, RZ, RZ, UR43 ;  /* 0x0000002bff007e24 */ /* 0x000fe6000f8e00ff */
[----:B------:R-:W-:Y:S02]  /*7310*/  UIMAD UR6, UR4, UR7, URZ ;  /* 0x00000007040672a4 */ /* 0x000fe4000f8e02ff */
[----:B------:R-:W-:Y:S01]  /*7320*/  IABS R0, R0 ;  /* 0x0000000000007213 */ /* 0x000fe20000000000 */
[----:B------:R-:W-:Y:S02]  /*7330*/  UMOV UR4, URZ ;  /* 0x000000ff00047c82 */ /* 0x000fe40008000000 */
[----:B------:R-:W-:Y:S01]  /*7340*/  UIMAD.WIDE.U32 UR4, UR5, UR6, UR4 ;  /* 0x00000006050472a5 */ /* 0x000fe2000f8e0004 */
[----:B------:R-:W-:Y:S01]  /*7350*/  R2UR UR8, R0 ;  /* 0x00000000000872ca */ /* 0x000fe200000e0000 */
[----:B--2---:R-:W-:Y:S05]  /*7360*/  IMAD.U32 R0, RZ, RZ, UR11 ;  /* 0x0000000bff007e24 */ /* 0x004fea000f8e00ff */
[----:B------:R-:W-:Y:S01]  /*7370*/  UMOV UR4, UR5 ;  /* 0x0000000500047c82 */ /* 0x000fe20008000000 */
[----:B------:R-:W-:Y:S04]  /*7380*/  IABS R9, R0 ;  /* 0x0000000000097213 */ /* 0x000fe80000000000 */
[----:B------:R-:W1:Y:S02]  /*7390*/  I2F.RP R0, R9 ;  /* 0x0000000900007306 */ /* 0x000e640000209400 */
[----:B------:R-:W-:Y:S07]  /*73a0*/  UIMAD.WIDE.U32 UR4, UR4, UR8, URZ ;  /* 0x00000008040472a5 */ /* 0x000fee000f8e00ff */
[----:B------:R-:W-:Y:S02]  /*73b0*/  UMOV UR44, UR5 ;  /* 0x00000005002c7c82 */ /* 0x000fe40008000000 */
[----:B------:R-:W-:Y:S04]  /*73c0*/  UIADD3 UR4, UPT, UPT, -UR44, URZ, URZ ;  /* 0x000000ff2c047290 */ /* 0x000fe8000fffe1ff */
[----:B------:R-:W-:Y:S01]  /*73d0*/  UIMAD UR4, UR7, UR4, UR8 ;  /* 0x00000004070472a4 */ /* 0x000fe2000f8e0208 */
[----:B-1----:R-:W1:Y:S03]  /*73e0*/  MUFU.RCP R0, R0 ;  /* 0x0000000000007308 */ /* 0x002e660000001000 */
[----:B------:R-:W-:Y:S11]  /*73f0*/  UISETP.GT.U32.AND UP0, UPT, UR7, UR4, UPT ;  /* 0x000000040700728c */ /* 0x000ff6000bf04070 */
[----:B------:R-:W-:Y:S02]  /*7400*/  @!UP0 UIADD3 UR4, UPT, UPT, UR4, -UR7, URZ ;  /* 0x8000000704048290 */ /* 0x000fe4000fffe0ff */
[----:B------:R-:W-:Y:S01]  /*7410*/  @!UP0 UIADD3 UR44, UPT, UPT, UR44, 0x1, URZ ;  /* 0x000000012c2c8890 */ /* 0x000fe2000fffe0ff */
[----:B-1----:R-:W-:Y:S01]  /*7420*/  IADD3 R10, PT, PT, R0, 0xffffffe, RZ ;  /* 0x0ffffffe000a7810 */ /* 0x002fe20007ffe0ff */
[----:B------:R-:W-:Y:S02]  /*7430*/  UISETP.GE.U32.AND UP1, UPT, UR4, UR7, UPT ;  /* 0x000000070400728c */ /* 0x000fe4000bf26070 */
[----:B------:R-:W-:Y:S01]  /*7440*/  ULOP3.LUT UR4, UR43, UR17, URZ, 0x3c, !UPT ;  /* 0x000000112b047292 */ /* 0x000fe2000f8e3cff */
[----:B------:R-:W1:Y:S03]  /*7450*/  F2I.FTZ.U32.TRUNC.NTZ R11, R10 ;  /* 0x0000000a000b7305 */ /* 0x000e66000021f000 */
[----:B------:R-:W-:Y:S05]  /*7460*/  UISETP.GE.AND UP0, UPT, UR4, URZ, UPT ;  /* 0x000000ff0400728c */ /* 0x000fea000bf06270 */
[----:B------:R-:W-:Y:S02]  /*7470*/  @UP1 UIADD3 UR44, UPT, UPT, UR44, 0x1, URZ ;  /* 0x000000012c2c1890 */ /* 0x000fe4000fffe0ff */
[----:B------:R-:W-:Y:S04]  /*7480*/  UISETP.NE.AND UP1, UPT, UR17, URZ, UPT ;  /* 0x000000ff1100728c */ /* 0x000fe8000bf25270 */
[----:B------:R-:W-:Y:S01]  /*7490*/  @!UP0 UIADD3 UR44, UPT, UPT, -UR44, URZ, URZ ;  /* 0x000000ff2c2c8290 */ /* 0x000fe2000fffe1ff */
[--C-:B-1----:R-:W-:Y:S02]  /*74a0*/  IMAD.MOV R8, RZ, RZ, -R11.reuse ;  /* 0x000000ffff087224 */ /* 0x102fe400078e0a0b */
[----:B------:R-:W-:Y:S02]  /*74b0*/  IMAD.MOV.U32 R10, RZ, RZ, RZ ;  /* 0x000000ffff0a7224 */ /* 0x000fe400078e00ff */
[----:B------:R-:W-:Y:S02]  /*74c0*/  IMAD R3, R8, R9, RZ ;  /* 0x0000000908037224 */ /* 0x000fe400078e02ff */
[----:B------:R-:W-:Y:S02]  /*74d0*/  @!UP1 ULOP3.LUT UR44, URZ, UR17, URZ, 0x33, !UPT ;  /* 0x00000011ff2c9292 */ /* 0x000fe4000f8e33ff */
[----:B------:R-:W-:Y:S01]  /*74e0*/  UISETP.NE.AND UP1, UPT, UR38, 0x1, UPT ;  /* 0x000000012600788c */ /* 0x000fe2000bf25270 */
[----:B------:R-:W-:Y:S04]  /*74f0*/  IMAD.HI.U32 R11, R11, R3, R10 ;  /* 0x000000030b0b7227 */ /* 0x000fe800078e000a */
[----:B------:R-:W-:Y:S05]  /*7500*/  IMAD.U32 R0, RZ, RZ, UR44 ;  /* 0x0000002cff007e24 */ /* 0x000fea000f8e00ff */
[----:B------:R-:W-:Y:S01]  /*7510*/  IABS R0, R0 ;  /* 0x0000000000007213 */ /* 0x000fe20000000000 */
[----:B------:R-:W1:Y:S04]  /*7520*/  @!UP1 LDCU.128 UR12, c[0x0][0xc10] ;  /* 0x00018200ff0c97ac */ /* 0x000e680008000c00 */
[----:B------:R-:W-:Y:S01]  /*7530*/  IMAD.HI.U32 R11, R11, R0, RZ ;  /* 0x000000000b0b7227 */ /* 0x000fe200078e00ff */
[----:B------:R-:W2:Y:S03]  /*7540*/  @!UP1 LDCU UR10, c[0x0][0xc20] ;  /* 0x00018400ff0a97ac */ /* 0x000ea60008000800 */
[----:B------:R-:W-:Y:S01]  /*7550*/  IMAD.MOV R3, RZ, RZ, -R11 ;  /* 0x000000ffff037224 */ /* 0x000fe200078e0a0b */
[----:B------:R-:W3:Y:S03]  /*7560*/  @!UP1 LDCU UR5, c[0x0][0xc0c] ;  /* 0x00018180ff0597ac */ /* 0x000ee60008000800 */
[C---:B------:R-:W-:Y:S01]  /*7570*/  IMAD R0, R9.reuse, R3, R0 ;  /* 0x0000000309007224 */ /* 0x040fe200078e0200 */
[----:B-1----:R-:W-:Y:S04]  /*7580*/  UIMAD.WIDE.U32 UR6, UR36, UR15, URZ ;  /* 0x0000000f240672a5 */ /* 0x002fe8000f8e00ff */
[----:B------:R-:W-:Y:S01]  /*7590*/  ISETP.GT.U32.AND P1, PT, R9, R0, PT ;  /* 0x000000000900720c */ /* 0x000fe20003f24070 */
[----:B------:R-:W-:Y:S02]  /*75a0*/  UIMAD.WIDE.U32 UR8, UR37, UR12, URZ ;  /* 0x0000000c250872a5 */ /* 0x000fe4000f8e00ff */
[----:B------:R-:W-:Y:S02]  /*75b0*/  @!UP1 UISETP.NE.AND UP0, UPT, UR14, 0x1, UPT ;  /* 0x000000010e00988c */ /* 0x000fe4000bf05270 */
[----:B------:R-:W-:Y:S01]  /*75c0*/  ULOP3.LUT UR8, UR44, UR11, URZ, 0x3c, !UPT ;  /* 0x0000000b2c087292 */ /* 0x000fe2000f8e3cff */
[----:B------:R-:W-:Y:S02]  /*75d0*/  @!UP1 UMOV UR6, UR7 ;  /* 0x0000000700069c82 */ /* 0x000fe40008000000 */
[----:B------:R-:W-:Y:S01]  /*75e0*/  @!UP1 UMOV UR4, UR9 ;  /* 0x0000000900049c82 */ /* 0x000fe20008000000 */
[----:B--2---:R-:W-:Y:S02]  /*75f0*/  @!UP1 USHF.R.U32.HI UR6, URZ, UR10, UR6 ;  /* 0x0000000aff069299 */ /* 0x004fe40008011606 */
[----:B---3--:R-:W-:Y:S02]  /*7600*/  @!UP1 UISETP.NE.AND UP2, UPT, UR5, 0x1, UPT ;  /* 0x000000010500988c */ /* 0x008fe4000bf45270 */
[----:B------:R-:W-:Y:S01]  /*7610*/  @!UP1 USHF.R.U32.HI UR4, URZ, UR13, UR4 ;  /* 0x0000000dff049299 */ /* 0x000fe20008011604 */
[-C--:B------:R-:W-:Y:S01]  /*7620*/  @!P1 IADD3 R0, PT, PT, R0, -R9.reuse, RZ ;  /* 0x8000000900009210 */ /* 0x080fe20007ffe0ff */
[----:B------:R-:W-:Y:S01]  /*7630*/  @!UP1 USEL UR6, UR36, UR6, !UP0 ;  /* 0x0000000624069287 */ /* 0x000fe2000c000000 */
[----:B------:R-:W-:Y:S01]  /*7640*/  @!P1 VIADD R11, R11, 0x1 ;  /* 0x000000010b0b9836 */ /* 0x000fe20000000000 */
[----:B------:R-:W-:Y:S01]  /*7650*/  @!UP1 USEL UR7, UR37, UR4, !UP2 ;  /* 0x0000000425079287 */ /* 0x000fe2000d000000 */
[----:B------:R-:W-:Y:S01]  /*7660*/  ISETP.GE.U32.AND P2, PT, R0, R9, PT ;  /* 0x000000090000720c */ /* 0x000fe20003f46070 */
[----:B------:R-:W-:Y:S02]  /*7670*/  UISETP.GE.AND UP0, UPT, UR8, URZ, UPT ;  /* 0x000000ff0800728c */ /* 0x000fe4000bf06270 */
[----:B------:R-:W-:Y:S02]  /*7680*/  UISETP.NE.AND UP2, UPT, UR11, URZ, UPT ;  /* 0x000000ff0b00728c */ /* 0x000fe4000bf45270 */
[----:B------:R-:W-:Y:S02]  /*7690*/  @!UP1 UIADD3 UR4, UPT, UPT, -UR7, UR6, URZ ;  /* 0x0000000607049290 */ /* 0x000fe4000fffe1ff */
[----:B------:R-:W-:Y:S02]  /*76a0*/  @!UP1 UIADD3 UR6, UPT, UPT, UR7, -UR6, URZ ;  /* 0x8000000607069290 */ /* 0x000fe4000fffe0ff */
[----:B------:R-:W-:Y:S02]  /*76b0*/  UIADD3 UR7, UPT, UPT, -UR43, URZ, URZ ;  /* 0x000000ff2b077290 */ /* 0x000fe4000fffe1ff */
[----:B------:R-:W-:Y:S02]  /*76c0*/  @!UP1 UIMAD UR37, UR4, UR5, UR37 ;  /* 0x00000005042592a4 */ /* 0x000fe4000f8e0225 */
[----:B------:R-:W-:Y:S01]  /*76d0*/  UIMAD UR4, UR54, UR7, UR16 ;  /* 0x00000007360472a4 */ /* 0x000fe2000f8e0210 */
[----:B------:R-:W-:Y:S01]  /*76e0*/  @P2 VIADD R11, R11, 0x1 ;  /* 0x000000010b0b2836 */ /* 0x000fe20000000000 */
[----:B------:R-:W-:Y:S02]  /*76f0*/  @!UP1 UIMAD UR36, UR6, UR14, UR36 ;  /* 0x0000000e062492a4 */ /* 0x000fe4000f8e0224 */
[----:B------:R-:W-:Y:S02]  /*7700*/  USHF.L.U32 UR53, UR4, 0x7, URZ ;  /* 0x0000000704357899 */ /* 0x000fe400080006ff */
[----:B------:R-:W-:Y:S01]  /*7710*/  UIADD3 UR4, UPT, UPT, -UR44, URZ, URZ ;  /* 0x000000ff2c047290 */ /* 0x000fe2000fffe1ff */
[----:B------:R-:W-:Y:S03]  /*7720*/  R2UR UR45, R11 ;  /* 0x000000000b2d72ca */ /* 0x000fe600000e0000 */
[----:B------:R-:W-:Y:S10]  /*7730*/  UIMAD UR43, UR17, UR4, UR43 ;  /* 0x00000004112b72a4 */ /* 0x000ff4000f8e022b */
[----:B------:R-:W-:Y:S02]  /*7740*/  @!UP0 UIADD3 UR45, UPT, UPT, -UR45, URZ, URZ ;  /* 0x000000ff2d2d8290 */ /* 0x000fe4000fffe1ff */
[----:B------:R-:W-:Y:S04]  /*7750*/  @!UP2 ULOP3.LUT UR45, URZ, UR11, URZ, 0x33, !UPT ;  /* 0x0000000bff2da292 */ /* 0x000fe8000f8e33ff */
[----:B------:R-:W-:Y:S04]  /*7760*/  UIADD3 UR5, UPT, UPT, -UR45, URZ, URZ ;  /* 0x000000ff2d057290 */ /* 0x000fe8000fffe1ff */
[----:B------:R-:W-:Y:S01]  /*7770*/  UIMAD UR44, UR11, UR5, UR44 ;  /* 0x000000050b2c72a4 */ /* 0x000fe2000f8e022c */
[----:B------:R-:W-:Y:S11]  /*7780*/  @!P0 BRA `(.L_x_81) ;  /* 0x00000000007c8947 */ /* 0x000ff60003800000 */
[----:B------:R-:W1:Y:S01]  /*7790*/  LDCU.64 UR8, c[0x4][0x80] ;  /* 0x01001000ff0877ac */ /* 0x000e620008000a00 */
[----:B------:R-:W-:Y:S01]  /*77a0*/  MOV R16, 0x0 ;  /* 0x0000000000107802 */ /* 0x000fe20000000f00 */
[----:B------:R-:W-:Y:S02]  /*77b0*/  HFMA2 R12, -RZ, RZ, 0, 5.9604644775390625e-08 ;  /* 0x00000001ff0c7431 */ /* 0x000fe400000001ff */
[----:B------:R-:W-:Y:S01]  /*77c0*/  IMAD.MOV.U32 R8, RZ, RZ, 0x70 ;  /* 0x00000070ff087424 */ /* 0x000fe200078e00ff */
[----:B------:R2:W3:Y:S01]  /*77d0*/  LDC.64 R14, c[0x4][R16] ;  /* 0x01000000100e7b82 */ /* 0x0004e20000000a00 */
[----:B------:R-:W4:Y:S01]  /*77e0*/  LDCU.64 UR6, c[0x4][0x88] ;  /* 0x01001100ff0677ac */ /* 0x000f220008000a00 */
[----:B------:R-:W-:Y:S01]  /*77f0*/  IMAD.MOV.U32 R13, RZ, RZ, RZ ;  /* 0x000000ffff0d7224 */ /* 0x000fe200078e00ff */
[----:B------:R-:W2:Y:S01]  /*7800*/  LDCU.64 UR4, c[0x4][0x8] ;  /* 0x01000100ff0477ac */ /* 0x000ea20008000a00 */
[----:B-1----:R-:W-:Y:S01]  /*7810*/  MOV R5, UR9 ;  /* 0x0000000900057c02 */ /* 0x002fe20008000f00 */
[----:B------:R-:W-:Y:S01]  /*7820*/  IMAD.U32 R4, RZ, RZ, UR8 ;  /* 0x00000008ff047e24 */ /* 0x000fe2000f8e00ff */
[----:B----4-:R-:W-:Y:S01]  /*7830*/  MOV R7, UR7 ;  /* 0x0000000700077c02 */ /* 0x010fe20008000f00 */
[----:B------:R-:W-:Y:S01]  /*7840*/  IMAD.U32 R6, RZ, RZ, UR6 ;  /* 0x00000006ff067e24 */ /* 0x000fe2000f8e00ff */
[----:B--2---:R-:W-:Y:S01]  /*7850*/  MOV R11, UR5 ;  /* 0x00000005000b7c02 */ /* 0x004fe20008000f00 */
[----:B------:R-:W-:Y:S02]  /*7860*/  IMAD.U32 R10, RZ, RZ, UR4 ;  /* 0x00000004ff0a7e24 */ /* 0x000fe4000f8e00ff */
[----:B------:R-:W-:Y:S07]  /*7870*/  LEPC R20, `(.L_x_82) ;  /* 0x000000001014794e */ /* 0x000fee0000000000 */
[----:B---3-5:R-:W-:Y:S05]  /*7880*/  CALL.ABS.NOINC R14 ;  /* 0x000000000e007343 */ /* 0x028fea0003c00000 */
.L_x_82:
[----:B------:R-:W1:Y:S01]  /*7890*/  LDCU.64 UR8, c[0x4][0x80] ;  /* 0x01001000ff0877ac */ /* 0x000e620008000a00 */
[----:B------:R-:W2:Y:S01]  /*78a0*/  LDC.64 R16, c[0x4][R16] ;  /* 0x0100000010107b82 */ /* 0x000ea20000000a00 */
[----:B------:R-:W-:Y:S02]  /*78b0*/  HFMA2 R12, -RZ, RZ, 0, 5.9604644775390625e-08 ;  /* 0x00000001ff0c7431 */ /* 0x000fe400000001ff */
[----:B------:R-:W-:Y:S02]  /*78c0*/  IMAD.MOV.U32 R8, RZ, RZ, 0x70 ;  /* 0x00000070ff087424 */ /* 0x000fe400078e00ff */
[----:B------:R-:W-:Y:S01]  /*78d0*/  IMAD.MOV.U32 R13, RZ, RZ, RZ ;  /* 0x000000ffff0d7224 */ /* 0x000fe200078e00ff */
[----:B------:R-:W3:Y:S01]  /*78e0*/  LDCU.64 UR6, c[0x4][0x88] ;  /* 0x01001100ff0677ac */ /* 0x000ee20008000a00 */
[----:B------:R-:W4:Y:S01]  /*78f0*/  LDCU.64 UR4, c[0x4][0x8] ;  /* 0x01000100ff0477ac */ /* 0x000f220008000a00 */
[----:B-1----:R-:W-:Y:S02]  /*7900*/  MOV R4, UR8 ;  /* 0x0000000800047c02 */ /* 0x002fe40008000f00 */
[----:B------:R-:W-:Y:S02]  /*7910*/  MOV R5, UR9 ;  /* 0x0000000900057c02 */ /* 0x000fe40008000f00 */
[----:B---3--:R-:W-:Y:S01]  /*7920*/  MOV R7, UR7 ;  /* 0x0000000700077c02 */ /* 0x008fe20008000f00 */
[----:B------:R-:W-:Y:S01]  /*7930*/  IMAD.U32 R6, RZ, RZ, UR6 ;  /* 0x00000006ff067e24 */ /* 0x000fe2000f8e00ff */
[----:B----4-:R-:W-:Y:S01]  /*7940*/  MOV R11, UR5 ;  /* 0x00000005000b7c02 */ /* 0x010fe20008000f00 */
[----:B------:R-:W-:Y:S02]  /*7950*/  IMAD.U32 R10, RZ, RZ, UR4 ;  /* 0x00000004ff0a7e24 */ /* 0x000fe4000f8e00ff */
[----:B------:R-:W-:Y:S07]  /*7960*/  LEPC R20, `(.L_x_81) ;  /* 0x000000001014794e */ /* 0x000fee0000000000 */
[----:B--2---:R-:W-:Y:S05]  /*7970*/  CALL.ABS.NOINC R16 ;  /* 0x0000000010007343 */ /* 0x004fea0003c00000 */
.L_x_81:
[----:B------:R-:W-:Y:S05]  /*7980*/  BSYNC.RECONVERGENT B6 ;  /* 0x0000000000067941 */ /* 0x000fea0003800200 */
.L_x_80:
[----:B------:R-:W-:Y:S02]  /*7990*/  R2UR UR6, R76 ;  /* 0x000000004c0672ca */ /* 0x000fe400000e0000 */
[----:B------:R-:W-:Y:S02]  /*79a0*/  R2UR UR5, R73 ;  /* 0x00000000490572ca */ /* 0x000fe400000e0000 */
[----:B------:R-:W-:Y:S02]  /*79b0*/  R2UR UR4, R72 ;  /* 0x00000000480472ca */ /* 0x000fe400000e0000 */
[----:B------:R-:W-:Y:S02]  /*79c0*/  ISETP.NE.U32.AND P4, PT, R60, RZ, PT ;  /* 0x000000ff3c00720c */ /* 0x000fe40003f85070 */
[----:B------:R-:W-:Y:S02]  /*79d0*/  ISETP.NE.U32.AND P2, PT, RZ, UR58, PT ;  /* 0x0000003aff007c0c */ /* 0x000fe4000bf45070 */
[----:B------:R-:W-:Y:S02]  /*79e0*/  ISETP.NE.AND.EX P4, PT, R61, RZ, PT, P4 ;  /* 0x000000ff3d00720c */ /* 0x000fe40003f85340 */
[----:B------:R-:W-:Y:S01]  /*79f0*/  ISETP.NE.AND.EX P2, PT, RZ, UR59, PT, P2 ;  /* 0x0000003bff007c0c */ /* 0x000fe2000bf45320 */
[----:B------:R-:W-:Y:S02]  /*7a00*/  UISETP.NE.AND UP2, UPT, UR6, URZ, UPT ;  /* 0x000000ff0600728c */ /* 0x000fe4000bf45270 */
[----:B------:R-:W-:Y:S04]  /*7a10*/  UISETP.NE.U32.AND UP0, UPT, UR5, URZ, UPT ;  /* 0x000000ff0500728c */ /* 0x000fe8000bf05070 */
[----:B------:R-:W-:Y:S01]  /*7a20*/  UISETP.NE.AND.EX UP1, UPT, UR4, URZ, UPT, UP0 ;  /* 0x000000ff0400728c */ /* 0x000fe2000bf25300 */
[----:B------:R-:W-:Y:S01]  /*7a30*/  PLOP3.LUT P1, PT, PT, PT, UP2, 0x80, 0x8 ;  /* 0x000000000008781c */ /* 0x000fe20003f2f028 */
[----:B------:R-:W-:Y:S03]  /*7a40*/  UPLOP3.LUT UP0, UPT, UPT, UPT, UPT, 0x40, 0x4 ;  /* 0x000000000004789c */ /* 0x000fe60003f0e870 */
[----:B------:R-:W-:Y:S06]  /*7a50*/  @UP2 UPLOP3.LUT UP0, UPT, UPT, UPT, UP1, 0x80, 0x8 ;  /* 0x000000000008289c */ /* 0x000fec0003f0f010 */
[----:B------:R-:W-:Y:S01]  /*7a60*/  PLOP3.LUT P0, PT, PT, PT, UP0, 0x80, 0x8 ;  /* 0x000000000008781c */ /* 0x000fe20003f0f008 */
[----:B------:R-:W-:Y:S01]  /*7a70*/  @!UPT UIADD3 URZ, UPT, UPT, URZ, URZ, URZ ;  /* 0x000000fffffff290 */ /* 0x000fe2000fffe0ff */
[----:B------:R-:W-:Y:S11]  /*7a80*/  BRA.U !UP1, `(.L_x_83) ;  /* 0x0000000109407547 */ /* 0x000ff6000b800000 */
[----:B------:R-:W-:Y:S01]  /*7a90*/  UISETP.NE.U32.AND UP0, UPT, UR58, URZ, UPT ;  /* 0x000000ff3a00728c */ /* 0x000fe2000bf05070 */
[----:B------:R-:W-:Y:S01]  /*7aa0*/  R2UR UR6, R73 ;  /* 0x00000000490672ca */ /* 0x000fe200000e0000 */
[----:B------:R-:W1:Y:S01]  /*7ab0*/  LDCU.64 UR8, c[0x0][0x358] ;  /* 0x00006b00ff0877ac */ /* 0x000e620008000a00 */
[----:B------:R-:W-:Y:S02]  /*7ac0*/  HFMA2 R70, -RZ, RZ, 0, 5.9604644775390625e-08 ;  /* 0x00000001ff467431 */ /* 0x000fe400000001ff */
[----:B------:R-:W-:Y:S01]  /*7ad0*/  IMAD.MOV.U32 R0, RZ, RZ, 0x1 ;  /* 0x00000001ff007424 */ /* 0x000fe200078e00ff */
[----:B------:R-:W-:Y:S06]  /*7ae0*/  UISETP.NE.AND.EX UP0, UPT, UR59, URZ, UPT, UP0 ;  /* 0x000000ff3b00728c */ /* 0x000fec000bf05300 */
[----:B------:R-:W-:Y:S05]  /*7af0*/  PLOP3.LUT P3, PT, PT, PT, UP0, 0x80, 0x8 ;  /* 0x000000000008781c */ /* 0x000fea0003f6f008 */
[----:B------:R-:W2:Y:S01]  /*7b00*/  @UP0 LDCU.64 UR4, c[0x0][0x988] ;  /* 0x00013100ff0407ac */ /* 0x000ea20008000a00 */
[----:B------:R-:W-:Y:S07]  /*7b10*/  @UP0 UIMAD UR6, UR50, UR6, URZ ;  /* 0x00000006320602a4 */ /* 0x000fee000f8e02ff */
[----:B------:R-:W-:Y:S01]  /*7b20*/  @!P3 PRMT R70, R0, 0x7610, R70 ;  /* 0x000076100046b816 */ /* 0x000fe20000000046 */
[----:B--2---:R-:W-:Y:S06]  /*7b30*/  @UP0 UIMAD.WIDE UR4, UR6, 0x4, UR4 ;  /* 0x00000004060408a5 */ /* 0x004fec000f8e0204 */
[----:B------:R-:W-:Y:S02]  /*7b40*/  IMAD.U32 R4, RZ, RZ, UR4 ;  /* 0x00000004ff047e24 */ /* 0x000fe4000f8e00ff */
[----:B------:R-:W-:Y:S03]  /*7b50*/  IMAD.U32 R5, RZ, RZ, UR5 ;  /* 0x00000005ff057e24 */ /* 0x000fe6000f8e00ff */
[----:B------:R-:W2:Y:S02]  /*7b60*/  @!UP0 LDCU UR4, c[0x0][0x980] ;  /* 0x00013000ff0487ac */ /* 0x000ea40008000800 */
[----:B-1---5:R1:W5:Y:S02]  /*7b70*/  @P3 LDG.E R27, desc[UR8][R4.64] ;  /* 0x00000008041b3981 */ /* 0x022364000c1e1900 */
[----:B-12---:R-:W-:Y:S02]  /*7b80*/  @!P3 MOV R27, UR4 ;  /* 0x00000004001bbc02 */ /* 0x006fe40008000f00 */
.L_x_83:
[----:B------:R-:W-:Y:S05]  /*7b90*/  @!P4 BRA `(.L_x_84) ;  /* 0x000000000024c947 */ /* 0x000fea0003800000 */
[----:B------:R-:W-:Y:S01]  /*7ba0*/  ISETP.NE.U32.AND P3, PT, R42, RZ, PT ;  /* 0x000000ff2a00720c */ /* 0x000fe20003f65070 */
[----:B------:R-:W1:Y:S03]  /*7bb0*/  LDCU.64 UR4, c[0x0][0x358] ;  /* 0x00006b00ff0477ac */ /* 0x000e660008000a00 */
[----:B------:R-:W-:Y:S11]  /*7bc0*/  ISETP.NE.AND.EX P3, PT, R43, RZ, PT, P3 ;  /* 0x000000ff2b00720c */ /* 0x000ff60003f65330 */
[----:B------:R-:W-:Y:S02]  /*7bd0*/  @!UPT UIADD3 URZ, UPT, UPT, URZ, URZ, URZ ;  /* 0x000000fffffff290 */ /* 0x000fe4000fffe0ff */
[----:B------:R-:W2:Y:S01]  /*7be0*/  @P3 LDC.64 R4, c[0x0][0x9a8] ;  /* 0x00026a00ff043b82 */ /* 0x000ea20000000a00 */
[----:B------:R-:W-:Y:S04]  /*7bf0*/  @P3 IMAD R0, R60, UR50, RZ ;  /* 0x000000323c003c24 */ /* 0x000fe8000f8e02ff */
[----:B--2---:R-:W-:Y:S05]  /*7c00*/  @P3 IMAD.WIDE R4, R0, 0x4, R4 ;  /* 0x0000000400043825 */ /* 0x004fea00078e0204 */
[----:B-1---5:R1:W5:Y:S02]  /*7c10*/  @P3 LDG.E R24, desc[UR4][R4.64] ;  /* 0x0000000404183981 */ /* 0x022364000c1e1900 */
[----:B-1----:R-:W2:Y:S02]  /*7c20*/  @!P3 LDC R24, c[0x0][0x9a0] ;  /* 0x00026800ff18bb82 */ /* 0x002ea40000000800 */
.L_x_84:
[----:B-----5:R-:W-:Y:S01]  /*7c30*/  FSETP.NEU.AND P3, PT, R27, RZ, PT ;  /* 0x000000ff1b00720b */ /* 0x020fe20003f6d000 */
[----:B------:R-:W-:Y:S01]  /*7c40*/  BSSY B1, `(.L_x_85) ;  /* 0x0000038000017945 */ /* 0x000fe20003800000 */
[----:B------:R-:W-:Y:S01]  /*7c50*/  SEL R5, RZ, 0xffffffff, P2 ;  /* 0xffffffffff057807 */ /* 0x000fe20001000000 */
[----:B------:R-:W-:Y:S01]  /*7c60*/  IMAD.MOV.U32 R85, RZ, RZ, 0x1 ;  /* 0x00000001ff557424 */ /* 0x000fe200078e00ff */
[----:B------:R-:W-:Y:S01]  /*7c70*/  @P1 LOP3.LUT P2, RZ, R70, 0xff, RZ, 0xc0, !PT ;  /* 0x000000ff46ff1812 */ /* 0x000fe2000784c0ff */
[----:B------:R-:W-:Y:S01]  /*7c80*/  IMAD.IADD R25, R23, 0x1, R2 ;  /* 0x0000000117197824 */ /* 0x000fe200078e0202 */
[----:B------:R-:W-:Y:S01]  /*7c90*/  @P1 SEL R0, RZ, 0xffffffff, P3 ;  /* 0xffffffffff001807 */ /* 0x000fe20001800000 */
[----:B------:R-:W-:Y:S01]  /*7ca0*/  IMAD R83, R68, -0x10, R78 ;  /* 0xfffffff044537824 */ /* 0x000fe200078e024e */
[----:B------:R-:W-:Y:S01]  /*7cb0*/  LEA R84, R22, UR49, 0x3 ;  /* 0x0000003116547c11 */ /* 0x000fe2000f8e18ff */
[----:B------:R-:W-:Y:S01]  /*7cc0*/  IMAD.MOV.U32 R86, RZ, RZ, RZ ;  /* 0x000000ffff567224 */ /* 0x000fe200078e00ff */
[C---:B------:R-:W-:Y:S02]  /*7cd0*/  @P0 SEL R0, R5.reuse, R0, !P2 ;  /* 0x0000000005000207 */ /* 0x040fe40005000000 */
[----:B------:R-:W-:Y:S02]  /*7ce0*/  CS2R R46, SRZ ;  /* 0x00000000002e7805 */ /* 0x000fe4000001ff00 */
[----:B------:R-:W-:Y:S02]  /*7cf0*/  SHF.L.U32 R3, R66, 0x1f, RZ ;  /* 0x0000001f42037819 */ /* 0x000fe400000006ff */
[----:B------:R-:W-:Y:S02]  /*7d00*/  CS2R R44, SRZ ;  /* 0x00000000002c7805 */ /* 0x000fe4000001ff00 */
[----:B------:R-:W-:Y:S02]  /*7d10*/  @P1 LOP3.LUT R0, R0, 0x1, RZ, 0xc0, !PT ;  /* 0x0000000100001812 */ /* 0x000fe400078ec0ff */
[----:B------:R-:W-:Y:S02]  /*7d20*/  CS2R R50, SRZ ;  /* 0x0000000000327805 */ /* 0x000fe4000001ff00 */
[----:B------:R-:W-:Y:S02]  /*7d30*/  PLOP3.LUT P2, PT, PT, PT, UP1, 0x80, 0x8 ;  /* 0x000000000008781c */ /* 0x000fe40003f4f018 */
[----:B------:R-:W-:Y:S02]  /*7d40*/  CS2R R48, SRZ ;  /* 0x0000000000307805 */ /* 0x000fe4000001ff00 */
[----:B------:R-:W-:Y:S02]  /*7d50*/  ISETP.NE.U32.OR P5, PT, R0, 0x1, !P1 ;  /* 0x000000010000780c */ /* 0x000fe40004fa5470 */
[----:B------:R-:W-:Y:S02]  /*7d60*/  CS2R R54, SRZ ;  /* 0x0000000000367805 */ /* 0x000fe4000001ff00 */
[----:B------:R-:W-:Y:S02]  /*7d70*/  LOP3.LUT P4, R80, R70, 0xff, RZ, 0xc0, !PT ;  /* 0x000000ff46507812 */ /* 0x000fe4000788c0ff */
[----:B------:R-:W-:Y:S02]  /*7d80*/  CS2R R52, SRZ ;  /* 0x0000000000347805 */ /* 0x000fe4000001ff00 */
[----:B------:R-:W-:Y:S02]  /*7d90*/  SEL R0, RZ, 0xffffffff, P3 ;  /* 0xffffffffff007807 */ /* 0x000fe40001800000 */
[----:B------:R-:W-:Y:S02]  /*7da0*/  CS2R R58, SRZ ;  /* 0x00000000003a7805 */ /* 0x000fe4000001ff00 */
[----:B------:R-:W-:Y:S02]  /*7db0*/  P2R R82, PR, RZ, 0x20 ;  /* 0x00000020ff527803 */ /* 0x000fe40000000000 */
[----:B------:R-:W-:Y:S02]  /*7dc0*/  CS2R R56, SRZ ;  /* 0x0000000000387805 */ /* 0x000fe4000001ff00 */
[----:B------:R-:W-:Y:S02]  /*7dd0*/  @P2 SEL R0, R5, R0, !P4 ;  /* 0x0000000005002207 */ /* 0x000fe40006000000 */
[----:B------:R-:W-:Y:S02]  /*7de0*/  @P5 SHF.L.U32 R4, RZ, 0x1f, RZ ;  /* 0x0000001fff045819 */ /* 0x000fe400000006ff */
[----:B------:R-:W-:Y:S02]  /*7df0*/  LOP3.LUT R0, R0, 0x1, RZ, 0xc0, !PT ;  /* 0x0000000100007812 */ /* 0x000fe400078ec0ff */
[----:B------:R-:W1:Y:S02]  /*7e00*/  @P5 SYNCS.PHASECHK.TRANS64.TRYWAIT P1, [UR49+0x30], R4 ;  /* 0x00003004ff0055a7 */ /* 0x000e640008021131 */
[----:B------:R-:W-:Y:S04]  /*7e10*/  ISETP.NE.U32.AND P2, PT, R0, 0x1, PT ;  /* 0x000000010000780c */ /* 0x000fe80003f45070 */
[----:B------:R-:W-:Y:S01]  /*7e20*/  P2R R87, PR, RZ, 0x4 ;  /* 0x00000004ff577803 */ /* 0x000fe20000000000 */
[----:B------:R3:W4:Y:S01]  /*7e30*/  SYNCS.PHASECHK.TRANS64.TRYWAIT P0, [R84+URZ+0x90], R3 ;  /* 0x00009003540075a7 */ /* 0x00072200080011ff */
[----:B-1----:R-:W-:Y:S01]  /*7e40*/  @P5 SEL R85, RZ, 0x1, !P1 ;  /* 0x00000001ff555807 */ /* 0x002fe20004800000 */
[----:B---3--:R-:W-:Y:S06]  /*7e50*/  @!P5 BRA `(.L_x_86) ;  /* 0x000000000058d947 */ /* 0x008fec0003800000 */
[----:B------:R-:W-:Y:S01]  /*7e60*/  IMAD.MOV.U32 R47, RZ, RZ, RZ ;  /* 0x000000ffff2f7224 */ /* 0x000fe200078e00ff */
[----:B------:R-:W-:Y:S01]  /*7e70*/  ISETP.NE.AND P1, PT, R85, RZ, PT ;  /* 0x000000ff5500720c */ /* 0x000fe20003f25270 */
[----:B------:R-:W-:Y:S01]  /*7e80*/  BSSY B0, `(.L_x_87) ;  /* 0x000000c000007945 */ /* 0x000fe20003800000 */
[----:B------:R-:W-:Y:S02]  /*7e90*/  CS2R R58, SRZ ;  /* 0x00000000003a7805 */ /* 0x000fe4000001ff00 */
[----:B------:R-:W-:Y:S02]  /*7ea0*/  CS2R R56, SRZ ;  /* 0x0000000000387805 */ /* 0x000fe4000001ff00 */
[----:B------:R-:W-:Y:S02]  /*7eb0*/  CS2R R54, SRZ ;  /* 0x0000000000367805 */ /* 0x000fe4000001ff00 */
[----:B------:R-:W-:Y:S02]  /*7ec0*/  CS2R R52, SRZ ;  /* 0x0000000000347805 */ /* 0x000fe4000001ff00 */
[----:B------:R-:W-:Y:S02]  /*7ed0*/  CS2R R50, SRZ ;  /* 0x0000000000327805 */ /* 0x000fe4000001ff00 */
[----:B------:R-:W-:Y:S02]  /*7ee0*/  CS2R R48, SRZ ;  /* 0x0000000000307805 */ /* 0x000fe4000001ff00 */
[----:B------:R-:W-:Y:S01]  /*7ef0*/  CS2R R44, SRZ ;  /* 0x00000000002c7805 */ /* 0x000fe2000001ff00 */
[----:B------:R-:W-:Y:S06]  /*7f00*/  @P1 BRA `(.L_x_88) ;  /* 0x00000000000c1947 */ /* 0x000fec0003800000 */
[----:B------:R-:W-:Y:S04]  /*7f10*/  SHF.L.U32 R5, RZ, 0x1f, RZ ;  /* 0x0000001fff057819 */ /* 0x000fe800000006ff */
[----:B------:R-:W1:Y:S02]  /*7f20*/  SYNCS.PHASECHK.TRANS64.TRYWAIT P1, [UR49+0x30], R5 ;  /* 0x00003005ff0075a7 */ /* 0x000e640008021131 */
[----:B-1----:R-:W-:Y:S05]  /*7f30*/  @!P1 BRA `(.L_x_89) ;  /* 0x0000005400b89947 */ /* 0x002fea0003800000 */
.L_x_88:
[----:B------:R-:W-:Y:S05]  /*7f40*/  BSYNC B0 ;  /* 0x0000000000007941 */ /* 0x000fea0003800000 */
.L_x_87:
[----:B------:R-:W-:Y:S01]  /*7f50*/  ISETP.NE.AND P1, PT, R87, RZ, PT ;  /* 0x000000ff5700720c */ /* 0x000fe20003f25270 */
[----:B------:R-:W-:Y:S11]  /*7f60*/  HFMA2 R86, -RZ, RZ, 0, 5.9604644775390625e-08 ;  /* 0x00000001ff567431 */ /* 0x000ff600000001ff */
[----:B------:R-:W-:Y:S01]  /*7f70*/  @!UPT UIADD3 URZ, UPT, UPT, URZ, URZ, URZ ;  /* 0x000000fffffff290 */ /* 0x000fe2000fffe0ff */
[----:B------:R3:W1:Y:S04]  /*7f80*/  @P1 LDS.128 R56, [R67] ;  /* 0x0000000043381984 */ /* 0x0006680000000c00 */
[----:B------:R3:W1:Y:S04]  /*7f90*/  @P1 LDS.128 R52, [R78+0x10] ;  /* 0x000010004e341984 */ /* 0x0006680000000c00 */
[----:B------:R3:W1:Y:S04]  /*7fa0*/  @P1 LDS.128 R48, [R77+0x20] ;  /* 0x000020004d301984 */ /* 0x0006680000000c00 */
[----:B------:R3:W1:Y:S02]  /*7fb0*/  @P1 LDS.128 R44, [R83+0x30] ;  /* 0x00003000532c1984 */ /* 0x0006640000000c00 */
.L_x_86:
[----:B------:R-:W-:Y:S05]  /*7fc0*/  BSYNC B1 ;  /* 0x0000000000017941 */ /* 0x000fea0003800000 */
.L_x_85:
[----:B-1----:R-:W-:Y:S04]  /*7fd0*/  SHF.R.U32.HI R0, RZ, 0x15, R25 ;  /* 0x00000015ff007819 */ /* 0x002fe80000011619 */
[----:B------:R-:W-:Y:S01]  /*7fe0*/  LOP3.LUT P1, RZ, R0, 0x3, R71, 0x48, !PT ;  /* 0x0000000300ff7812 */ /* 0x000fe20007824847 */
[----:B------:R-:W-:Y:S01]  /*7ff0*/  @!UPT UIADD3 URZ, UPT, UPT, URZ, URZ, URZ ;  /* 0x000000fffffff290 */ /* 0x000fe2000fffe0ff */
[----:B----4-:R-:W-:Y:S11]  /*8000*/  @P0 BRA `(.L_x_90) ;  /* 0x0000000000080947 */ /* 0x010ff60003800000 */
[----:B------:R-:W1:Y:S02]  /*8010*/  SYNCS.PHASECHK.TRANS64.TRYWAIT P0, [R84+URZ+0x90], R3 ;  /* 0x00009003540075a7 */ /* 0x000e6400080011ff */
[----:B-1----:R-:W-:Y:S05]  /*8020*/  @!P0 BRA `(.L_x_91) ;  /* 0x0000005400948947 */ /* 0x002fea0003800000 */
.L_x_90:
[----:B------:R-:W-:Y:S05]  /*8030*/  @!P1 BRA `(.L_x_92) ;  /* 0x0000000000409947 */ /* 0x000fea0003800000 */
[----:B------:R-:W4:Y:S01]  /*8040*/  LDCU.64 UR8, c[0x4][0x70] ;  /* 0x01000e00ff0877ac */ /* 0x000f220008000a00 */
[----:B-1----:R-:W-:Y:S01]  /*8050*/  MOV R3, 0x0 ;  /* 0x0000000000037802 */ /* 0x002fe20000000f00 */
[----:B------:R-:W-:Y:S02]  /*8060*/  HFMA2 R12, -RZ, RZ, 0, 5.9604644775390625e-08 ;  /* 0x00000001ff0c7431 */ /* 0x000fe400000001ff */
[----:B------:R-:W-:Y:S02]  /*8070*/  IMAD.MOV.U32 R8, RZ, RZ, 0x192 ;  /* 0x00000192ff087424 */ /* 0x000fe400078e00ff */
[----:B------:R-:W-:Y:S01]  /*8080*/  IMAD.MOV.U32 R13, RZ, RZ, RZ ;  /* 0x000000ffff0d7224 */ /* 0x000fe200078e00ff */
[----:B------:R-:W1:Y:S01]  /*8090*/  LDCU.64 UR6, c[0x4][0x78] ;  /* 0x01000f00ff0677ac */ /* 0x000e620008000a00 */
[----:B------:R-:W2:Y:S01]  /*80a0*/  LDC.64 R2, c[0x4][R3] ;  /* 0x0100000003027b82 */ /* 0x000ea20000000a00 */
[----:B------:R-:W5:Y:S01]  /*80b0*/  LDCU.64 UR4, c[0x4][0x10] ;  /* 0x01000200ff0477ac */ /* 0x000f620008000a00 */
[----:B----4-:R-:W-:Y:S01]  /*80c0*/  MOV R5, UR9 ;  /* 0x0000000900057c02 */ /* 0x010fe20008000f00 */
[----:B------:R-:W-:Y:S01]  /*80d0*/  IMAD.U32 R4, RZ, RZ, UR8 ;  /* 0x00000008ff047e24 */ /* 0x000fe2000f8e00ff */
[----:B-1----:R-:W-:Y:S01]  /*80e0*/  MOV R7, UR7 ;  /* 0x0000000700077c02 */ /* 0x002fe20008000f00 */
[----:B------:R-:W-:Y:S01]  /*80f0*/  IMAD.U32 R6, RZ, RZ, UR6 ;  /* 0x00000006ff067e24 */ /* 0x000fe2000f8e00ff */
[----:B-----5:R-:W-:Y:S01]  /*8100*/  MOV R11, UR5 ;  /* 0x00000005000b7c02 */ /* 0x020fe20008000f00 */
[----:B------:R-:W-:Y:S02]  /*8110*/  IMAD.U32 R10, RZ, RZ, UR4 ;  /* 0x00000004ff0a7e24 */ /* 0x000fe4000f8e00ff */
[----:B------:R-:W-:Y:S07]  /*8120*/  LEPC R20, `(.L_x_92) ;  /* 0x000000001014794e */ /* 0x000fee0000000000 */
[----:B--23--:R-:W-:Y:S05]  /*8130*/  CALL.ABS.NOINC R2 ;  /* 0x0000000002007343 */ /* 0x00cfea0003c00000 */
.L_x_92:
[----:B------:R-:W-:Y:S01]  /*8140*/  LOP3.LUT R20, R56, 0xffffe000, RZ, 0xc0, !PT ;  /* 0xffffe00038147812 */ /* 0x000fe200078ec0ff */
[----:B------:R-:W-:Y:S05]  /*8150*/  WARPSYNC.ALL ;  /* 0x0000000000007948 */ /* 0x000fea0003800000 */
[----:B------:R-:W-:Y:S01]  /*8160*/  R2UR UR4, R25 ;  /* 0x00000000190472ca */ /* 0x000fe200000e0000 */
[----:B------:R-:W-:Y:S01]  /*8170*/  BSSY.RECONVERGENT B0, `(.L_x_93) ;  /* 0x0000058000007945 */ /* 0x000fe20003800200 */
[----:B------:R-:W-:Y:S02]  /*8180*/  LOP3.LUT R21, R57, 0xffffe000, RZ, 0xc0, !PT ;  /* 0xffffe00039157812 */ /* 0x000fe400078ec0ff */
[----:B------:R-:W-:Y:S02]  /*8190*/  LOP3.LUT R26, R58, 0xffffe000, RZ, 0xc0, !PT ;  /* 0xffffe0003a1a7812 */ /* 0x000fe400078ec0ff */
[----:B------:R-:W-:Y:S02]  /*81a0*/  LOP3.LUT R33, R52, 0xffffe000, RZ, 0xc0, !PT ;  /* 0xffffe00034217812 */ /* 0x000fe400078ec0ff */
[----:B------:R-:W-:Y:S05]  /*81b0*/  ISETP.NE.AND P0, PT, R69, RZ, PT ;  /* 0x000000ff4500720c */ /* 0x000fea0003f05270 */
[----:B------:R-:W2:Y:S02]  /*81c0*/  LDTM.x16 R4, tmem[UR4] ;  /* 0x00000004000479ee */ /* 0x000ea40008240000 */
[C---:B--2---:R-:W-:Y:S01]  /*81d0*/  FMUL R0, R24.reuse, R4 ;  /* 0x0000000418007220 */ /* 0x044fe20000400000 */
[C---:B------:R-:W-:Y:S01]  /*81e0*/  FMUL R2, R24.reuse, R5 ;  /* 0x0000000518027220 */ /* 0x040fe20000400000 */
[C---:B-1----:R-:W-:Y:S01]  /*81f0*/  FMUL R3, R24.reuse, R6 ;  /* 0x0000000618037220 */ /* 0x042fe20000400000 */
[----:B------:R-:W-:Y:S01]  /*8200*/  FMUL R7, R24, R7 ;  /* 0x0000000718077220 */ /* 0x000fe20000400000 */
[----:B------:R-:W-:Y:S01]  /*8210*/  FFMA R28, R27, R20, R0 ;  /* 0x000000141b1c7223 */ /* 0x000fe20000000000 */
[----:B------:R-:W-:Y:S01]  /*8220*/  LOP3.LUT R20, R59, 0xffffe000, RZ, 0xc0, !PT ;  /* 0xffffe0003b147812 */ /* 0x000fe200078ec0ff */
[C---:B------:R-:W-:Y:S01]  /*8230*/  FFMA R29, R27.reuse, R21, R2 ;  /* 0x000000151b1d7223 */ /* 0x040fe20000000002 */
[----:B------:R-:W-:Y:S01]  /*8240*/  LOP3.LUT R21, R54, 0xffffe000, RZ, 0xc0, !PT ;  /* 0xffffe00036157812 */ /* 0x000fe200078ec0ff */
[----:B------:R-:W-:Y:S01]  /*8250*/  FFMA R30, R27, R26, R3 ;  /* 0x0000001a1b1e7223 */ /* 0x000fe20000000003 */
[----:B------:R-:W-:Y:S01]  /*8260*/  LOP3.LUT R26, R53, 0xffffe000, RZ, 0xc0, !PT ;  /* 0xffffe000351a7812 */ /* 0x000fe200078ec0ff */
[----:B------:R-:W-:Y:S01]  /*8270*/  FFMA R31, R27, R20, R7 ;  /* 0x000000141b1f7223 */ /* 0x000fe20000000007 */
[----:B------:R-:W-:Y:S01]  /*8280*/  LOP3.LUT R20, R55, 0xffffe000, RZ, 0xc0, !PT ;  /* 0xffffe00037147812 */ /* 0x000fe200078ec0ff */
[C---:B------:R-:W-:Y:S01]  /*8290*/  FMUL R4, R24.reuse, R8 ;  /* 0x0000000818047220 */ /* 0x040fe20000400000 */
[----:B------:R-:W-:Y:S01]  /*82a0*/  F2FP.TF32.F32.PACK_B R28, R28 ;  /* 0x0000001cff1c723e */ /* 0x000fe200024050ff */
[C---:B------:R-:W-:Y:S01]  /*82b0*/  FMUL R5, R24.reuse, R9 ;  /* 0x0000000918057220 */ /* 0x040fe20000400000 */
[----:B------:R-:W-:Y:S01]  /*82c0*/  F2FP.TF32.F32.PACK_B R29, R29 ;  /* 0x0000001dff1d723e */ /* 0x000fe200024050ff */
[C---:B------:R-:W-:Y:S01]  /*82d0*/  FMUL R6, R24.reuse, R10 ;  /* 0x0000000a18067220 */ /* 0x040fe20000400000 */
[----:B------:R-:W-:Y:S01]  /*82e0*/  FMUL R11, R24, R11 ;  /* 0x0000000b180b7220 */ /* 0x000fe20000400000 */
[----:B------:R-:W-:Y:S01]  /*82f0*/  F2FP.TF32.F32.PACK_B R30, R30 ;  /* 0x0000001eff1e723e */ /* 0x000fe200024050ff */
[C---:B------:R-:W-:Y:S01]  /*8300*/  FFMA R4, R27.reuse, R33, R4 ;  /* 0x000000211b047223 */ /* 0x040fe20000000004 */
[----:B------:R-:W-:Y:S01]  /*8310*/  F2FP.TF32.F32.PACK_B R31, R31 ;  /* 0x0000001fff1f723e */ /* 0x000fe200024050ff */
[C---:B------:R-:W-:Y:S01]  /*8320*/  FFMA R5, R27.reuse, R26, R5 ;  /* 0x0000001a1b057223 */ /* 0x040fe20000000005 */
[C---:B------:R-:W-:Y:S01]  /*8330*/  FFMA R6, R27.reuse, R21, R6 ;  /* 0x000000151b067223 */ /* 0x040fe20000000006 */
[----:B------:R-:W-:Y:S01]  /*8340*/  FFMA R7, R27, R20, R11 ;  /* 0x000000141b077223 */ /* 0x000fe2000000000b */
[----:B------:R-:W-:Y:S01]  /*8350*/  LOP3.LUT R33, R48, 0xffffe000, RZ, 0xc0, !PT ;  /* 0xffffe00030217812 */ /* 0x000fe200078ec0ff */
[----:B------:R1:W-:Y:S01]  /*8360*/  STS.128 [R67], R28 ;  /* 0x0000001c43007388 */ /* 0x0003e20000000c00 */
[----:B------:R-:W-:Y:S01]  /*8370*/  LOP3.LUT R26, R49, 0xffffe000, RZ, 0xc0, !PT ;  /* 0xffffe000311a7812 */ /* 0x000fe200078ec0ff */
[C---:B------:R-:W-:Y:S01]  /*8380*/  FMUL R8, R24.reuse, R12 ;  /* 0x0000000c18087220 */ /* 0x040fe20000400000 */
[----:B------:R-:W-:Y:S01]  /*8390*/  FMUL R9, R24, R13 ;  /* 0x0000000d18097220 */ /* 0x000fe20000400000 */
[----:B------:R-:W-:Y:S01]  /*83a0*/  LOP3.LUT R21, R50, 0xffffe000, RZ, 0xc0, !PT ;  /* 0xffffe00032157812 */ /* 0x000fe200078ec0ff */
[C---:B------:R-:W-:Y:S01]  /*83b0*/  FMUL R10, R24.reuse, R14 ;  /* 0x0000000e180a7220 */ /* 0x040fe20000400000 */
[----:B------:R-:W-:Y:S01]  /*83c0*/  LOP3.LUT R20, R51, 0xffffe000, RZ, 0xc0, !PT ;  /* 0xffffe00033147812 */ /* 0x000fe200078ec0ff */
[----:B------:R-:W-:Y:S01]  /*83d0*/  FMUL R15, R24, R15 ;  /* 0x0000000f180f7220 */ /* 0x000fe20000400000 */
[----:B------:R-:W-:Y:S01]  /*83e0*/  F2FP.TF32.F32.PACK_B R4, R4 ;  /* 0x00000004ff04723e */ /* 0x000fe200024050ff */
[C---:B------:R-:W-:Y:S01]  /*83f0*/  FFMA R8, R27.reuse, R33, R8 ;  /* 0x000000211b087223 */ /* 0x040fe20000000008 */
[----:B------:R-:W-:Y:S01]  /*8400*/  F2FP.TF32.F32.PACK_B R5, R5 ;  /* 0x00000005ff05723e */ /* 0x000fe200024050ff */
[C---:B------:R-:W-:Y:S01]  /*8410*/  FFMA R9, R27.reuse, R26, R9 ;  /* 0x0000001a1b097223 */ /* 0x040fe20000000009 */
[----:B------:R-:W-:Y:S01]  /*8420*/  F2FP.TF32.F32.PACK_B R6, R6 ;  /* 0x00000006ff06723e */ /* 0x000fe200024050ff */
[C---:B------:R-:W-:Y:S01]  /*8430*/  FFMA R10, R27.reuse, R21, R10 ;  /* 0x000000151b0a7223 */ /* 0x040fe2000000000a */
[----:B------:R-:W-:Y:S01]  /*8440*/  F2FP.TF32.F32.PACK_B R7, R7 ;  /* 0x00000007ff07723e */ /* 0x000fe200024050ff */
[----:B------:R-:W-:Y:S01]  /*8450*/  FFMA R11, R27, R20, R15 ;  /* 0x000000141b0b7223 */ /* 0x000fe2000000000f */
[----:B------:R-:W-:Y:S01]  /*8460*/  LOP3.LUT R33, R44, 0xffffe000, RZ, 0xc0, !PT ;  /* 0xffffe0002c217812 */ /* 0x000fe200078ec0ff */
[C---:B------:R-:W-:Y:S01]  /*8470*/  FMUL R12, R24.reuse, R16 ;  /* 0x00000010180c7220 */ /* 0x040fe20000400000 */
[----:B------:R-:W-:Y:S01]  /*8480*/  LOP3.LUT R26, R45, 0xffffe000, RZ, 0xc0, !PT ;  /* 0xffffe0002d1a7812 */ /* 0x000fe200078ec0ff */
[----:B------:R1:W-:Y:S01]  /*8490*/  STS.128 [R78+0x10], R4 ;  /* 0x000010044e007388 */ /* 0x0003e20000000c00 */
        /* <DEDUP_REMOVED lines=13> */
[----:B------:R-:W-:Y:S02]  /*8570*/  F2FP.TF32.F32.PACK_B R12, R12 ;  /* 0x0000000cff0c723e */ /* 0x000fe400024050ff */
[----:B------:R-:W-:Y:S01]  /*8580*/  F2FP.TF32.F32.PACK_B R13, R13 ;  /* 0x0000000dff0d723e */ /* 0x000fe200024050ff */
[----:B------:R1:W-:Y:S01]  /*8590*/  STS.128 [R77+0x20], R8 ;  /* 0x000020084d007388 */ /* 0x0003e20000000c00 */
[----:B------:R-:W-:Y:S02]  /*85a0*/  F2FP.TF32.F32.PACK_B R14, R14 ;  /* 0x0000000eff0e723e */ /* 0x000fe400024050ff */
[----:B------:R-:W-:Y:S05]  /*85b0*/  F2FP.TF32.F32.PACK_B R15, R15 ;  /* 0x0000000fff0f723e */ /* 0x000fea00024050ff */
[----:B------:R1:W-:Y:S01]  /*85c0*/  STS.128 [R83+0x30], R12 ;  /* 0x0000300c53007388 */ /* 0x0003e20000000c00 */
[----:B------:R-:W-:Y:S01]  /*85d0*/  @!PT LDS RZ, [RZ] ;  /* 0x00000000fffff984 */ /* 0x000fe20000000800 */
[----:B------:R-:W-:Y:S01]  /*85e0*/  @!PT LDS RZ, [RZ] ;  /* 0x00000000fffff984 */ /* 0x000fe20000000800 */
[----:B------:R-:W-:Y:S01]  /*85f0*/  @!PT LDS RZ, [RZ] ;  /* 0x00000000fffff984 */ /* 0x000fe20000000800 */
[----:B------:R-:W-:Y:S01]  /*8600*/  @!PT LDS RZ, [RZ] ;  /* 0x00000000fffff984 */ /* 0x000fe20000000800 */
[----:B------:R2:W-:Y:S07]  /*8610*/  MEMBAR.ALL.CTA ;  /* 0x0000000000007992 */ /* 0x0005ee0000008000 */
[----:B--2---:R-:W2:Y:S02]  /*8620*/  FENCE.VIEW.ASYNC.S ;  /* 0x00000000000073c6 */ /* 0x004ea40000000000 */
[----:B--2---:R-:W-:Y:S06]  /*8630*/  BAR.SYNC.DEFER_BLOCKING 0x1, 0x80 ;  /* 0x0042000000007b1d */ /* 0x004fec0000010000 */
[----:B------:R-:W-:Y:S05]  /*8640*/  @P0 BRA `(.L_x_94) ;  /* 0x0000000000280947 */ /* 0x000fea0003800000 */
[----:B------:R-:W-:Y:S01]  /*8650*/  UIADD3 UR4, UPT, UPT, UR49, 0x200, URZ ;  /* 0x0000020031047890 */ /* 0x000fe2000fffe0ff */
[----:B------:R-:W-:Y:S05]  /*8660*/  UMOV UR41, UR53 ;  /* 0x0000003500297c82 */ /* 0x000fea0008000000 */
[----:B------:R-:W-:Y:S01]  /*8670*/  MOV R62, UR4 ;  /* 0x00000004003e7c02 */ /* 0x000fe20008000f00 */
[----:B------:R-:W-:Y:S03]  /*8680*/  UIADD3 UR4, UP0, UPT, UR56, 0x780, URZ ;  /* 0x0000078038047890 */ /* 0x000fe6000ff1e0ff */
[----:B------:R-:W-:Y:S01]  /*8690*/  R2UR UR40, R62 ;  /* 0x000000003e2872ca */ /* 0x000fe200000e0000 */
[----:B------:R-:W-:Y:S11]  /*86a0*/  UIADD3.X UR5, UPT, UPT, URZ, UR57, URZ, UP0, !UPT ;  /* 0x00000039ff057290 */ /* 0x000ff600087fe4ff */
[----:B------:R-:W-:Y:S01]  /*86b0*/  @!UPT UIADD3 URZ, UPT, UPT, URZ, URZ, URZ ;  /* 0x000000fffffff290 */ /* 0x000fe2000fffe0ff */
[----:B------:R2:W-:Y:S01]  /*86c0*/  UTMASTG.5D [UR40], [UR4] ;  /* 0x00000028040073b5 */ /* 0x0005e20008020000 */
[----:B------:R0:W-:Y:S01]  /*86d0*/  UTMACMDFLUSH ;  /* 0x00000000000079b7 */ /* 0x0001e20000000000 */
[----:B--2---:R-:W-:Y:S04]  /*86e0*/  DEPBAR.LE SB0, 0x1 ;  /* 0x000080400000791a */ /* 0x004fe80000000000 */
.L_x_94:
[----:B------:R-:W-:Y:S05]  /*86f0*/  BSYNC.RECONVERGENT B0 ;  /* 0x0000000000007941 */ /* 0x000fea0003800200 */
.L_x_93:
[----:B------:R-:W-:Y:S01]  /*8700*/  BAR.SYNC.DEFER_BLOCKING 0x1, 0x80 ;  /* 0x0042000000007b1d */ /* 0x000fe20000010000 */
[----:B------:R-:W-:Y:S01]  /*8710*/  ISETP.NE.AND P1, PT, R82, RZ, PT ;  /* 0x000000ff5200720c */ /* 0x000fe20003f25270 */
[----:B------:R-:W-:Y:S01]  /*8720*/  UISETP.NE.AND UP0, UPT, UR55, URZ, UPT ;  /* 0x000000ff3700728c */ /* 0x000fe2000bf05270 */
[----:B------:R-:W-:Y:S11]  /*8730*/  LEA R3, R86, UR49, 0x3 ;  /* 0x0000003156037c11 */ /* 0x000ff6000f8e18ff */
[----:B-1----:R-:W-:Y:S01]  /*8740*/  @P1 SHF.L.U32 R4, RZ, 0x1f, RZ ;  /* 0x0000001fff041819 */ /* 0x002fe200000006ff */
[----:B------:R-:W-:Y:S06]  /*8750*/  BRA.U !UP0, `(.L_x_95) ;  /* 0x0000000108247547 */ /* 0x000fec000b800000 */
[----:B------:R-:W1:Y:S01]  /*8760*/  S2R R0, SR_CgaCtaId ;  /* 0x0000000000007919 */ /* 0x000e620000008800 */
[----:B------:R-:W-:Y:S01]  /*8770*/  IMAD.U32 R2, RZ, RZ, UR52 ;  /* 0x00000034ff027e24 */ /* 0x000fe2000f8e00ff */
[----:B------:R-:W-:Y:S04]  /*8780*/  UIADD3 UR4, UPT, UPT, UR52, 0x1, URZ ;  /* 0x0000000134047890 */ /* 0x000fe8000fffe0ff */
[----:B------:R-:W-:Y:S01]  /*8790*/  @P1 LEA R2, R2, UR49, 0x3 ;  /* 0x0000003102021c11 */ /* 0x000fe2000f8e18ff */
[----:B------:R-:W-:Y:S04]  /*87a0*/  UISETP.NE.AND UP0, UPT, UR4, 0x4, UPT ;  /* 0x000000040400788c */ /* 0x000fe8000bf05270 */
[----:B------:R-:W-:Y:S01]  /*87b0*/  @P1 VIADD R5, R2, 0x50 ;  /* 0x0000005002051836 */ /* 0x000fe20000000000 */
[----:B------:R-:W-:Y:S04]  /*87c0*/  USEL UR52, UR4, URZ, UP0 ;  /* 0x000000ff04347287 */ /* 0x000fe80008000000 */
[----:B-1----:R-:W-:Y:S04]  /*87d0*/  @P1 PRMT R0, R0, 0x654, R5 ;  /* 0x0000065400001816 */ /* 0x002fe80000000005 */
[----:B------:R1:W-:Y:S04]  /*87e0*/  @P1 SYNCS.ARRIVE.TRANS64.RED.A1T0 RZ, [R0+URZ], RZ ;  /* 0x000000ff00ff19a7 */ /* 0x0003e800081004ff */
.L_x_95:
[----:B------:R-:W2:Y:S01]  /*87f0*/  @P1 SYNCS.PHASECHK.TRANS64.TRYWAIT P0, [R3+URZ+0x30], R4 ;  /* 0x00003004030015a7 */ /* 0x000ea200080011ff */
[----:B------:R-:W-:Y:S01]  /*8800*/  BSSY B1, `(.L_x_96) ;  /* 0x0000016000017945 */ /* 0x000fe20003800000 */
[----:B--2---:R-:W-:Y:S03]  /*8810*/  @P1 SEL R85, RZ, 0x1, !P0 ;  /* 0x00000001ff551807 */ /* 0x004fe60004000000 */
[----:B------:R-:W-:Y:S05]  /*8820*/  @!P1 BRA `(.L_x_97) ;  /* 0x00000000004c9947 */ /* 0x000fea0003800000 */
[----:B------:R-:W-:Y:S01]  /*8830*/  ISETP.NE.AND P0, PT, R85, RZ, PT ;  /* 0x000000ff5500720c */ /* 0x000fe20003f05270 */
[----:B------:R-:W-:Y:S01]  /*8840*/  BSSY B0, `(.L_x_98) ;  /* 0x000000b000007945 */ /* 0x000fe20003800000 */
[----:B------:R-:W-:Y:S11]  /*8850*/  ISETP.NE.AND P1, PT, R87, RZ, PT ;  /* 0x000000ff5700720c */ /* 0x000ff60003f25270 */
[----:B------:R-:W-:Y:S02]  /*8860*/  @!UPT UIADD3 URZ, UPT, UPT, URZ, URZ, URZ ;  /* 0x000000fffffff290 */ /* 0x000fe4000fffe0ff */
[C---:B------:R-:W-:Y:S01]  /*8870*/  @P1 IMAD R6, R86.reuse, 0x2000, R67 ;  /* 0x0000200056061824 */ /* 0x040fe200078e0243 */
[C---:B------:R-:W-:Y:S01]  /*8880*/  @P1 LEA R4, R86.reuse, R77, 0xd ;  /* 0x0000004d56041211 */ /* 0x040fe200078e68ff */
[C---:B------:R-:W-:Y:S02]  /*8890*/  @P1 IMAD R5, R86.reuse, 0x2000, R78 ;  /* 0x0000200056051824 */ /* 0x040fe400078e024e */
[----:B------:R-:W-:Y:S01]  /*88a0*/  @P1 IMAD R2, R86, 0x2000, R83 ;  /* 0x0000200056021824 */ /* 0x000fe200078e0253 */
[----:B------:R-:W-:Y:S06]  /*88b0*/  @P0 BRA `(.L_x_99) ;  /* 0x00000000000c0947 */ /* 0x000fec0003800000 */
[----:B-1----:R-:W-:Y:S04]  /*88c0*/  SHF.L.U32 R0, RZ, 0x1f, RZ ;  /* 0x0000001fff007819 */ /* 0x002fe800000006ff */
[----:B------:R-:W1:Y:S02]  /*88d0*/  SYNCS.PHASECHK.TRANS64.TRYWAIT P0, [R3+URZ+0x30], R0 ;  /* 0x00003000030075a7 */ /* 0x000e6400080011ff */
[----:B-1----:R-:W-:Y:S05]  /*88e0*/  @!P0 BRA `(.L_x_100) ;  /* 0x0000004c00788947 */ /* 0x002fea0003800000 */
.L_x_99:
[----:B------:R-:W-:Y:S05]  /*88f0*/  BSYNC B0 ;  /* 0x0000000000007941 */ /* 0x000fea0003800000 */
.L_x_98:
[----:B------:R-:W-:Y:S02]  /*8900*/  ISETP.NE.AND P0, PT, R87, RZ, PT ;  /* 0x000000ff5700720c */ /* 0x000fe40003f05270 */
[----:B------:R-:W-:Y:S11]  /*8910*/  IADD3 R86, PT, PT, R86, 0x1, RZ ;  /* 0x0000000156567810 */ /* 0x000ff60007ffe0ff */
[----:B------:R2:W4:Y:S04]  /*8920*/  @P0 LDS.128 R56, [R6] ;  /* 0x0000000006380984 */ /* 0x0005280000000c00 */
[----:B------:R2:W1:Y:S04]  /*8930*/  @P0 LDS.128 R52, [R5+0x10] ;  /* 0x0000100005340984 */ /* 0x0004680000000c00 */
[----:B------:R2:W1:Y:S04]  /*8940*/  @P0 LDS.128 R48, [R4+0x20] ;  /* 0x0000200004300984 */ /* 0x0004680000000c00 */
[----:B------:R2:W1:Y:S02]  /*8950*/  @P0 LDS.128 R44, [R2+0x30] ;  /* 0x00003000022c0984 */ /* 0x0004640000000c00 */
.L_x_97:
[----:B------:R-:W-:Y:S05]  /*8960*/  BSYNC B1 ;  /* 0x0000000000017941 */ /* 0x000fea0003800000 */
.L_x_96:
[----:B-1----:R-:W-:Y:S05]  /*8970*/  VIADD R0, R25, 0x10 ;  /* 0x0000001019007836 */ /* 0x002fea0000000000 */
[----:B------:R-:W-:Y:S04]  /*8980*/  SHF.R.U32.HI R0, RZ, 0x15, R0 ;  /* 0x00000015ff007819 */ /* 0x000fe80000011600 */
[----:B------:R-:W-:Y:S11]  /*8990*/  LOP3.LUT P0, RZ, R0, 0x3, R71, 0x48, !PT ;  /* 0x0000000300ff7812 */ /* 0x000ff60007804847 */
[----:B------:R-:W-:Y:S02]  /*89a0*/  @!UPT UIADD3 URZ, UPT, UPT, URZ, URZ, URZ ;  /* 0x000000fffffff290 */ /* 0x000fe4000fffe0ff */
[----:B------:R-:W-:Y:S05]  /*89b0*/  @!P0 BRA `(.L_x_101) ;  /* 0x0000000000408947 */ /* 0x000fea0003800000 */
[----:B------:R-:W1:Y:S01]  /*89c0*/  LDCU.64 UR8, c[0x4][0x70] ;  /* 0x01000e00ff0877ac */ /* 0x000e620008000a00 */
[----:B------:R-:W-:Y:S01]  /*89d0*/  MOV R3, 0x0 ;  /* 0x0000000000037802 */ /* 0x000fe20000000f00 */
[----:B------:R-:W-:Y:S02]  /*89e0*/  HFMA2 R12, -RZ, RZ, 0, 5.9604644775390625e-08 ;  /* 0x00000001ff0c7431 */ /* 0x000fe400000001ff */
[----:B------:R-:W-:Y:S02]  /*89f0*/  IMAD.MOV.U32 R8, RZ, RZ, 0x192 ;  /* 0x00000192ff087424 */ /* 0x000fe400078e00ff */
[----:B------:R-:W-:Y:S01]  /*8a00*/  IMAD.MOV.U32 R13, RZ, RZ, RZ ;  /* 0x000000ffff0d7224 */ /* 0x000fe200078e00ff */
[----:B------:R-:W5:Y:S01]  /*8a10*/  LDCU.64 UR6, c[0x4][0x78] ;  /* 0x01000f00ff0677ac */ /* 0x000f620008000a00 */
[----:B--2---:R-:W2:Y:S01]  /*8a20*/  LDC.64 R2, c[0x4][R3] ;  /* 0x0100000003027b82 */ /* 0x004ea20000000a00 */
[----:B------:R-:W3:Y:S01]  /*8a30*/  LDCU.64 UR4, c[0x4][0x10] ;  /* 0x01000200ff0477ac */ /* 0x000ee20008000a00 */
[----:B-1----:R-:W-:Y:S01]  /*8a40*/  MOV R5, UR9 ;  /* 0x0000000900057c02 */ /* 0x002fe20008000f00 */
[----:B------:R-:W-:Y:S01]  /*8a50*/  IMAD.U32 R4, RZ, RZ, UR8 ;  /* 0x00000008ff047e24 */ /* 0x000fe2000f8e00ff */
[----:B-----5:R-:W-:Y:S01]  /*8a60*/  MOV R7, UR7 ;  /* 0x0000000700077c02 */ /* 0x020fe20008000f00 */
[----:B------:R-:W-:Y:S01]  /*8a70*/  IMAD.U32 R6, RZ, RZ, UR6 ;  /* 0x00000006ff067e24 */ /* 0x000fe2000f8e00ff */
[----:B---3--:R-:W-:Y:S01]  /*8a80*/  MOV R11, UR5 ;  /* 0x00000005000b7c02 */ /* 0x008fe20008000f00 */
[----:B------:R-:W-:Y:S02]  /*8a90*/  IMAD.U32 R10, RZ, RZ, UR4 ;  /* 0x00000004ff0a7e24 */ /* 0x000fe4000f8e00ff */
[----:B------:R-:W-:Y:S07]  /*8aa0*/  LEPC R20, `(.L_x_101) ;  /* 0x000000001014794e */ /* 0x000fee0000000000 */
[----:B--2-4-:R-:W-:Y:S05]  /*8ab0*/  CALL.ABS.NOINC R2 ;  /* 0x0000000002007343 */ /* 0x014fea0003c00000 */
.L_x_101:
[----:B----4-:R-:W-:Y:S01]  /*8ac0*/  LOP3.LUT R20, R56, 0xffffe000, RZ, 0xc0, !PT ;  /* 0xffffe00038147812 */ /* 0x010fe200078ec0ff */
[----:B------:R-:W-:Y:S05]  /*8ad0*/  WARPSYNC.ALL ;  /* 0x0000000000007948 */ /* 0x000fea0003800000 */
[----:B------:R-:W-:Y:S01]  /*8ae0*/  R2UR UR4, R25 ;  /* 0x00000000190472ca */ /* 0x000fe200000e0000 */
[----:B------:R-:W1:Y:S01]  /*8af0*/  S2R R88, SR_CgaCtaId ;  /* 0x0000000000587919 */ /* 0x000e620000008800 */
[----:B------:R-:W-:Y:S01]  /*8b00*/  LOP3.LUT R21, R57, 0xffffe000, RZ, 0xc0, !PT ;  /* 0xffffe00039157812 */ /* 0x000fe200078ec0ff */
[----:B------:R-:W-:Y:S01]  /*8b10*/  IMAD.U32 R40, RZ, RZ, UR52 ;  /* 0x00000034ff287e24 */ /* 0x000fe2000f8e00ff */
[----:B------:R-:W-:Y:S01]  /*8b20*/  LOP3.LUT R41, R58, 0xffffe000, RZ, 0xc0, !PT ;  /* 0xffffe0003a297812 */ /* 0x000fe200078ec0ff */
[----:B------:R-:W-:Y:S01]  /*8b30*/  BSSY.RECONVERGENT B0, `(.L_x_102) ;  /* 0x0000059000007945 */ /* 0x000fe20003800200 */
[----:B------:R-:W-:Y:S02]  /*8b40*/  LOP3.LUT R26, R48, 0xffffe000, RZ, 0xc0, !PT ;  /* 0xffffe000301a7812 */ /* 0x000fe400078ec0ff */
[----:B------:R-:W-:Y:S02]  /*8b50*/  ISETP.NE.AND P6, PT, R82, RZ, PT ;  /* 0x000000ff5200720c */ /* 0x000fe40003fc5270 */
[----:B------:R-:W-:Y:S03]  /*8b60*/  ISETP.NE.AND P0, PT, R69, RZ, PT ;  /* 0x000000ff4500720c */ /* 0x000fe60003f05270 */
[----:B--2---:R-:W2:Y:S08]  /*8b70*/  LDTM.x16 R4, tmem[UR4+0x10] ;  /* 0x00001004000479ee */ /* 0x004eb00008240000 */
[----:B------:R-:W-:Y:S02]  /*8b80*/  @P6 LEA R40, R40, UR49, 0x3 ;  /* 0x0000003128286c11 */ /* 0x000fe4000f8e18ff */
[----:B------:R-:W-:Y:S03]  /*8b90*/  @P6 SHF.L.U32 R91, RZ, 0x1f, RZ ;  /* 0x0000001fff5b6819 */ /* 0x000fe600000006ff */
[----:B------:R-:W-:Y:S01]  /*8ba0*/  @P6 VIADD R89, R40, 0x50 ;  /* 0x0000005028596836 */ /* 0x000fe20000000000 */
[----:B------:R-:W-:Y:S04]  /*8bb0*/  LEA R40, R86, UR49, 0x3 ;  /* 0x0000003156287c11 */ /* 0x000fe8000f8e18ff */
[----:B-1----:R-:W-:Y:S01]  /*8bc0*/  @P6 PRMT R89, R88, 0x654, R89 ;  /* 0x0000065458596816 */ /* 0x002fe20000000059 */
[C---:B--2---:R-:W-:Y:S01]  /*8bd0*/  FMUL R0, R24.reuse, R4 ;  /* 0x0000000418007220 */ /* 0x044fe20000400000 */
[C---:B------:R-:W-:Y:S01]  /*8be0*/  FMUL R2, R24.reuse, R5 ;  /* 0x0000000518027220 */ /* 0x040fe20000400000 */
[C---:B------:R-:W-:Y:S01]  /*8bf0*/  FMUL R3, R24.reuse, R10 ;  /* 0x0000000a18037220 */ /* 0x040fe20000400000 */
[----:B------:R-:W-:Y:S01]  /*8c00*/  FMUL R4, R24, R11 ;  /* 0x0000000b18047220 */ /* 0x000fe20000400000 */
[C---:B------:R-:W-:Y:S01]  /*8c10*/  FFMA R28, R27.reuse, R20, R0 ;  /* 0x000000141b1c7223 */ /* 0x040fe20000000000 */
[----:B------:R-:W-:Y:S01]  /*8c20*/  LOP3.LUT R20, R52, 0xffffe000, RZ, 0xc0, !PT ;  /* 0xffffe00034147812 */ /* 0x000fe200078ec0ff */
[----:B------:R-:W-:Y:S01]  /*8c30*/  FFMA R29, R27, R21, R2 ;  /* 0x000000151b1d7223 */ /* 0x000fe20000000002 */
[----:B------:R-:W-:Y:S01]  /*8c40*/  LOP3.LUT R21, R59, 0xffffe000, RZ, 0xc0, !PT ;  /* 0xffffe0003b157812 */ /* 0x000fe200078ec0ff */
[C---:B------:R-:W-:Y:S01]  /*8c50*/  FMUL R0, R24.reuse, R6 ;  /* 0x0000000618007220 */ /* 0x040fe20000400000 */
[----:B------:R-:W-:Y:S01]  /*8c60*/  F2FP.TF32.F32.PACK_B R28, R28 ;  /* 0x0000001cff1c723e */ /* 0x000fe200024050ff */
[C---:B------:R-:W-:Y:S01]  /*8c70*/  FMUL R2, R24.reuse, R7 ;  /* 0x0000000718027220 */ /* 0x040fe20000400000 */
[----:B------:R-:W-:Y:S01]  /*8c80*/  F2FP.TF32.F32.PACK_B R29, R29 ;  /* 0x0000001dff1d723e */ /* 0x000fe200024050ff */
[----:B------:R-:W-:Y:S01]  /*8c90*/  FFMA R30, R27, R41, R0 ;  /* 0x000000291b1e7223 */ /* 0x000fe20000000000 */
[----:B------:R-:W-:Y:S01]  /*8ca0*/  LOP3.LUT R41, R55, 0xffffe000, RZ, 0xc0, !PT ;  /* 0xffffe00037297812 */ /* 0x000fe200078ec0ff */
[----:B------:R-:W-:Y:S01]  /*8cb0*/  FFMA R31, R27, R21, R2 ;  /* 0x000000151b1f7223 */ /* 0x000fe20000000002 */
[----:B------:R-:W-:Y:S01]  /*8cc0*/  LOP3.LUT R21, R53, 0xffffe000, RZ, 0xc0, !PT ;  /* 0xffffe00035157812 */ /* 0x000fe200078ec0ff */
[C---:B------:R-:W-:Y:S01]  /*8cd0*/  FMUL R0, R24.reuse, R8 ;  /* 0x0000000818007220 */ /* 0x040fe20000400000 */
[----:B------:R-:W-:Y:S01]  /*8ce0*/  F2FP.TF32.F32.PACK_B R30, R30 ;  /* 0x0000001eff1e723e */ /* 0x000fe200024050ff */
[----:B------:R-:W-:Y:S01]  /*8cf0*/  FMUL R2, R24, R9 ;  /* 0x0000000918027220 */ /* 0x000fe20000400000 */
[----:B------:R-:W-:Y:S01]  /*8d00*/  F2FP.TF32.F32.PACK_B R31, R31 ;  /* 0x0000001fff1f723e */ /* 0x000fe200024050ff */
[C---:B------:R-:W-:Y:S01]  /*8d10*/  FFMA R32, R27.reuse, R20, R0 ;  /* 0x000000141b207223 */ /* 0x040fe20000000000 */
[----:B------:R-:W-:Y:S01]  /*8d20*/  LOP3.LUT R20, R54, 0xffffe000, RZ, 0xc0, !PT ;  /* 0xffffe00036147812 */ /* 0x000fe200078ec0ff */
[----:B------:R-:W-:Y:S01]  /*8d30*/  FFMA R33, R27, R21, R2 ;  /* 0x000000151b217223 */ /* 0x000fe20000000002 */
[C---:B------:R-:W-:Y:S01]  /*8d40*/  FMUL R5, R24.reuse, R12 ;  /* 0x0000000c18057220 */ /* 0x040fe20000400000 */
[----:B------:R1:W-:Y:S01]  /*8d50*/  STS.128 [R67+0x2000], R28 ;  /* 0x0020001c43007388 */ /* 0x0003e20000000c00 */
[----:B------:R-:W-:Y:S01]  /*8d60*/  LOP3.LUT R21, R49, 0xffffe000, RZ, 0xc0, !PT ;  /* 0xffffe00031157812 */ /* 0x000fe200078ec0ff */
[C---:B------:R-:W-:Y:S01]  /*8d70*/  FFMA R34, R27.reuse, R20, R3 ;  /* 0x000000141b227223 */ /* 0x040fe20000000003 */
[----:B------:R-:W-:Y:S01]  /*8d80*/  FFMA R35, R27, R41, R4 ;  /* 0x000000291b237223 */ /* 0x000fe20000000004 */
        /* <DEDUP_REMOVED lines=22> */
[----:B------:R-:W-:Y:S02]  /*8ef0*/  F2FP.TF32.F32.PACK_B R36, R36 ;  /* 0x00000024ff24723e */ /* 0x000fe400024050ff */
[----:B------:R-:W-:Y:S02]  /*8f00*/  F2FP.TF32.F32.PACK_B R37, R37 ;  /* 0x00000025ff25723e */ /* 0x000fe400024050ff */
[----:B------:R-:W-:Y:S01]  /*8f10*/  F2FP.TF32.F32.PACK_B R38, R38 ;  /* 0x00000026ff26723e */ /* 0x000fe200024050ff */
[C---:B-1----:R-:W-:Y:S01]  /*8f20*/  FFMA R28, R27.reuse, R20, R9 ;  /* 0x000000141b1c7223 */ /* 0x042fe20000000009 */
[----:B------:R-:W-:Y:S01]  /*8f30*/  F2FP.TF32.F32.PACK_B R39, R39 ;  /* 0x00000027ff27723e */ /* 0x000fe200024050ff */
[C---:B------:R-:W-:Y:S01]  /*8f40*/  FFMA R29, R27.reuse, R21, R10 ;  /* 0x000000151b1d7223 */ /* 0x040fe2000000000a */
[C---:B------:R-:W-:Y:S01]  /*8f50*/  FFMA R30, R27.reuse, R26, R11 ;  /* 0x0000001a1b1e7223 */ /* 0x040fe2000000000b */
[----:B------:R-:W-:Y:S01]  /*8f60*/  FFMA R31, R27, R41, R12 ;  /* 0x000000291b1f7223 */ /* 0x000fe2000000000c */
[----:B------:R-:W-:Y:S01]  /*8f70*/  F2FP.TF32.F32.PACK_B R28, R28 ;  /* 0x0000001cff1c723e */ /* 0x000fe200024050ff */
[----:B------:R2:W-:Y:S01]  /*8f80*/  STS.128 [R77+0x2020], R36 ;  /* 0x002020244d007388 */ /* 0x0005e20000000c00 */
[----:B------:R-:W-:Y:S02]  /*8f90*/  F2FP.TF32.F32.PACK_B R29, R29 ;  /* 0x0000001dff1d723e */ /* 0x000fe400024050ff */
        /* <DEDUP_REMOVED lines=8> */
[----:B-1----:R-:W1:Y:S02]  /*9020*/  FENCE.VIEW.ASYNC.S ;  /* 0x00000000000073c6 */ /* 0x002e640000000000 */
[----:B-1----:R-:W-:Y:S06]  /*9030*/  BAR.SYNC.DEFER_BLOCKING 0x1, 0x80 ;  /* 0x0042000000007b1d */ /* 0x002fec0000010000 */
[----:B------:R-:W-:Y:S05]  /*9040*/  @P0 BRA `(.L_x_103) ;  /* 0x00000000001c0947 */ /* 0x000fea0003800000 */
[----:B------:R-:W-:Y:S02]  /*9050*/  UIADD3 UR4, UP0, UPT, UR56, 0x780, URZ ;  /* 0x0000078038047890 */ /* 0x000fe4000ff1e0ff */
[----:B------:R-:W-:Y:S02]  /*9060*/  UIADD3 UR40, UPT, UPT, UR49, 0x2200, URZ ;  /* 0x0000220031287890 */ /* 0x000fe4000fffe0ff */
[----:B------:R-:W-:Y:S02]  /*9070*/  UIADD3 UR41, UPT, UPT, UR53, 0x10, URZ ;  /* 0x0000001035297890 */ /* 0x000fe4000fffe0ff */
[----:B------:R-:W-:Y:S09]  /*9080*/  UIADD3.X UR5, UPT, UPT, URZ, UR57, URZ, UP0, !UPT ;  /* 0x00000039ff057290 */ /* 0x000ff200087fe4ff */
[----:B------:R1:W-:Y:S01]  /*9090*/  UTMASTG.5D [UR40], [UR4] ;  /* 0x00000028040073b5 */ /* 0x0003e20008020000 */
[----:B------:R0:W-:Y:S01]  /*90a0*/  UTMACMDFLUSH ;  /* 0x00000000000079b7 */ /* 0x0001e20000000000 */
[----:B-1----:R-:W-:Y:S04]  /*90b0*/  DEPBAR.LE SB0, 0x1 ;  /* 0x000080400000791a */ /* 0x002fe80000000000 */
.L_x_103:
[----:B------:R-:W-:Y:S05]  /*90c0*/  BSYNC.RECONVERGENT B0 ;  /* 0x0000000000007941 */ /* 0x000fea0003800200 */
.L_x_102:
[----:B------:R-:W-:Y:S01]  /*90d0*/  BAR.SYNC.DEFER_BLOCKING 0x1, 0x80 ;  /* 0x0042000000007b1d */ /* 0x000fe20000010000 */
[----:B------:R-:W-:Y:S04]  /*90e0*/  UIADD3 UR4, UPT, UPT, UR52, 0x1, URZ ;  /* 0x0000000134047890 */ /* 0x000fe8000fffe0ff */
[----:B------:R-:W-:Y:S04]  /*90f0*/  UISETP.NE.AND UP0, UPT, UR4, 0x4, UPT ;  /* 0x000000040400788c */ /* 0x000fe8000bf05270 */
[----:B------:R-:W-:Y:S01]  /*9100*/  USEL UR51, UR4, URZ, UP0 ;  /* 0x000000ff04337287 */ /* 0x000fe20008000000 */
[----:B------:R1:W-:Y:S01]  /*9110*/  @P6 SYNCS.ARRIVE.TRANS64.RED.A1T0 RZ, [R89+URZ], RZ ;  /* 0x000000ff59ff69a7 */ /* 0x0003e200081004ff */
[----:B------:R-:W-:Y:S01]  /*9120*/  BSSY B1, `(.L_x_104) ;  /* 0x0000017000017945 */ /* 0x000fe20003800000 */
[----:B------:R-:W4:Y:S02]  /*9130*/  @P6 SYNCS.PHASECHK.TRANS64.TRYWAIT P0, [R40+URZ+0x30], R91 ;  /* 0x0000305b280065a7 */ /* 0x000f2400080011ff */
[----:B----4-:R-:W-:Y:S01]  /*9140*/  @P6 SEL R85, RZ, 0x1, !P0 ;  /* 0x00000001ff556807 */ /* 0x010fe20004000000 */
[----:B-1----:R-:W-:Y:S06]  /*9150*/  @!P6 BRA `(.L_x_105) ;  /* 0x00000000004ce947 */ /* 0x002fec0003800000 */
        /* <DEDUP_REMOVED lines=9> */
[----:B------:R-:W-:Y:S04]  /*91f0*/  SHF.L.U32 R5, RZ, 0x1f, RZ ;  /* 0x0000001fff057819 */ /* 0x000fe800000006ff */
[----:B------:R-:W1:Y:S02]  /*9200*/  SYNCS.PHASECHK.TRANS64.TRYWAIT P0, [R40+URZ+0x30], R5 ;  /* 0x00003005280075a7 */ /* 0x000e6400080011ff */
[----:B-1----:R-:W-:Y:S05]  /*9210*/  @!P0 BRA `(.L_x_108) ;  /* 0x0000004400408947 */ /* 0x002fea0003800000 */
.L_x_107:
[----:B------:R-:W-:Y:S05]  /*9220*/  BSYNC B0 ;  /* 0x0000000000007941 */ /* 0x000fea0003800000 */
.L_x_106:
[----:B------:R-:W-:Y:S02]  /*9230*/  ISETP.NE.AND P0, PT, R87, RZ, PT ;  /* 0x000000ff5700720c */ /* 0x000fe40003f05270 */
[----:B------:R-:W-:Y:S11]  /*9240*/  IADD3 R86, PT, PT, R86, 0x1, RZ ;  /* 0x0000000156567810 */ /* 0x000ff60007ffe0ff */
[----:B------:R4:W1:Y:S04]  /*9250*/  @P0 LDS.128 R56, [R4] ;  /* 0x0000000004380984 */ /* 0x0008680000000c00 */
[----:B------:R4:W1:Y:S04]  /*9260*/  @P0 LDS.128 R52, [R3+0x10] ;  /* 0x0000100003340984 */ /* 0x0008680000000c00 */
[----:B------:R4:W1:Y:S04]  /*9270*/  @P0 LDS.128 R48, [R2+0x20] ;  /* 0x0000200002300984 */ /* 0x0008680000000c00 */
[----:B------:R4:W1:Y:S02]  /*9280*/  @P0 LDS.128 R44, [R0+0x30] ;  /* 0x00003000002c0984 */ /* 0x0008640000000c00 */
.L_x_105:
[----:B------:R-:W-:Y:S05]  /*9290*/  BSYNC B1 ;  /* 0x0000000000017941 */ /* 0x000fea0003800000 */
.L_x_104:
[----:B----4-:R-:W-:Y:S05]  /*92a0*/  VIADD R0, R25, 0x20 ;  /* 0x0000002019007836 */ /* 0x010fea0000000000 */
        /* <DEDUP_REMOVED lines=9> */
[----:B------:R-:W4:Y:S01]  /*9340*/  LDCU.64 UR6, c[0x4][0x78] ;  /* 0x01000f00ff0677ac */ /* 0x000f220008000a00 */
[----:B------:R-:W2:Y:S01]  /*9350*/  LDC.64 R2, c[0x4][R3] ;  /* 0x0100000003027b82 */ /* 0x000ea20000000a00 */
[----:B------:R-:W5:Y:S01]  /*9360*/  LDCU.64 UR4, c[0x4][0x10] ;  /* 0x01000200ff0477ac */ /* 0x000f620008000a00 */
[----:B-1----:R-:W-:Y:S01]  /*9370*/  MOV R5, UR9 ;  /* 0x0000000900057c02 */ /* 0x002fe20008000f00 */
[----:B------:R-:W-:Y:S01]  /*9380*/  IMAD.U32 R4, RZ, RZ, UR8 ;  /* 0x00000008ff047e24 */ /* 0x000fe2000f8e00ff */
[----:B----4-:R-:W-:Y:S01]  /*9390*/  MOV R7, UR7 ;  /* 0x0000000700077c02 */ /* 0x010fe20008000f00 */
[----:B------:R-:W-:Y:S01]  /*93a0*/  IMAD.U32 R6, RZ, RZ, UR6 ;  /* 0x00000006ff067e24 */ /* 0x000fe2000f8e00ff */
[----:B-----5:R-:W-:Y:S01]  /*93b0*/  MOV R11, UR5 ;  /* 0x00000005000b7c02 */ /* 0x020fe20008000f00 */
[----:B------:R-:W-:Y:S02]  /*93c0*/  IMAD.U32 R10, RZ, RZ, UR4 ;  /* 0x00000004ff0a7e24 */ /* 0x000fe4000f8e00ff */
[----:B------:R-:W-:Y:S07]  /*93d0*/  LEPC R20, `(.L_x_109) ;  /* 0x000000001014794e */ /* 0x000fee0000000000 */
[----:B--23--:R-:W-:Y:S05]  /*93e0*/  CALL.ABS.NOINC R2 ;  /* 0x0000000002007343 */ /* 0x00cfea0003c00000 */
.L_x_109:
[----:B-1----:R-:W-:Y:S01]  /*93f0*/  LOP3.LUT R20, R56, 0xffffe000, RZ, 0xc0, !PT ;  /* 0xffffe00038147812 */ /* 0x002fe200078ec0ff */
[----:B------:R-:W-:Y:S05]  /*9400*/  WARPSYNC.ALL ;  /* 0x0000000000007948 */ /* 0x000fea0003800000 */
[----:B------:R-:W-:Y:S01]  /*9410*/  R2UR UR4, R25 ;  /* 0x00000000190472ca */ /* 0x000fe200000e0000 */
[----:B------:R-:W-:Y:S01]  /*9420*/  IMAD.U32 R89, RZ, RZ, UR51 ;  /* 0x00000033ff597e24 */ /* 0x000fe2000f8e00ff */
[----:B------:R-:W-:Y:S01]  /*9430*/  LOP3.LUT R21, R57, 0xffffe000, RZ, 0xc0, !PT ;  /* 0xffffe00039157812 */ /* 0x000fe200078ec0ff */
[----:B------:R-:W-:Y:S01]  /*9440*/  BSSY.RECONVERGENT B0, `(.L_x_110) ;  /* 0x000005a000007945 */ /* 0x000fe20003800200 */
[----:B------:R-:W-:Y:S02]  /*9450*/  LOP3.LUT R41, R58, 0xffffe000, RZ, 0xc0, !PT ;  /* 0xffffe0003a297812 */ /* 0x000fe400078ec0ff */
[----:B------:R-:W-:Y:S02]  /*9460*/  LOP3.LUT R26, R54, 0xffffe000, RZ, 0xc0, !PT ;  /* 0xffffe000361a7812 */ /* 0x000fe400078ec0ff */
[----:B------:R-:W-:Y:S02]  /*9470*/  LOP3.LUT R40, R50, 0xffffe000, RZ, 0xc0, !PT ;  /* 0xffffe00032287812 */ /* 0x000fe400078ec0ff */
[----:B------:R-:W-:Y:S02]  /*9480*/  ISETP.NE.AND P6, PT, R82, RZ, PT ;  /* 0x000000ff5200720c */ /* 0x000fe40003fc5270 */
[----:B------:R-:W-:Y:S01]  /*9490*/  ISETP.NE.AND P0, PT, R69, RZ, PT ;  /* 0x000000ff4500720c */ /* 0x000fe20003f05270 */
[----:B------:R-:W1:Y:S01]  /*94a0*/  LDTM.x16 R4, tmem[UR4+0x20] ;  /* 0x00002004000479ee */ /* 0x000e620008240000 */
[----:B------:R-:W-:Y:S09]  /*94b0*/  LEA R90, R86, UR49, 0x3 ;  /* 0x00000031565a7c11 */ /* 0x000ff2000f8e18ff */
[----:B------:R-:W-:Y:S02]  /*94c0*/  @P6 LEA R89, R89, UR49, 0x3 ;  /* 0x0000003159596c11 */ /* 0x000fe4000f8e18ff */
[----:B------:R-:W-:Y:S03]  /*94d0*/  @P6 SHF.L.U32 R91, RZ, 0x1f, RZ ;  /* 0x0000001fff5b6819 */ /* 0x000fe600000006ff */
[----:B------:R-:W-:Y:S05]  /*94e0*/  @P6 VIADD R89, R89, 0x50 ;  /* 0x0000005059596836 */ /* 0x000fea0000000000 */
[----:B------:R-:W-:Y:S01]  /*94f0*/  @P6 PRMT R89, R88, 0x654, R89 ;  /* 0x0000065458596816 */ /* 0x000fe20000000059 */
[C---:B-1----:R-:W-:Y:S01]  /*9500*/  FMUL R0, R24.reuse, R4 ;  /* 0x0000000418007220 */ /* 0x042fe20000400000 */
[C---:B------:R-:W-:Y:S01]  /*9510*/  FMUL R2, R24.reuse, R5 ;  /* 0x0000000518027220 */ /* 0x040fe20000400000 */
[C---:B------:R-:W-:Y:S01]  /*9520*/  FMUL R3, R24.reuse, R10 ;  /* 0x0000000a18037220 */ /* 0x040fe20000400000 */
[----:B------:R-:W-:Y:S01]  /*9530*/  FMUL R4, R24, R11 ;  /* 0x0000000b18047220 */ /* 0x000fe20000400000 */
[C---:B--2---:R-:W-:Y:S01]  /*9540*/  FFMA R28, R27.reuse, R20, R0 ;  /* 0x000000141b1c7223 */ /* 0x044fe20000000000 */
        /* <DEDUP_REMOVED lines=9> */
[C---:B------:R-:W-:Y:S01]  /*95e0*/  FFMA R31, R27.reuse, R21, R2 ;  /* 0x000000151b1f7223 */ /* 0x040fe20000000002 */
[C---:B------:R-:W-:Y:S01]  /*95f0*/  FMUL R0, R24.reuse, R8 ;  /* 0x0000000818007220 */ /* 0x040fe20000400000 */
[C---:B------:R-:W-:Y:S01]  /*9600*/  FMUL R2, R24.reuse, R9 ;  /* 0x0000000918027220 */ /* 0x040fe20000400000 */
[----:B------:R-:W-:Y:S01]  /*9610*/  F2FP.TF32.F32.PACK_B R30, R30 ;  /* 0x0000001eff1e723e */ /* 0x000fe200024050ff */
[----:B------:R-:W-:Y:S01]  /*9620*/  FMUL R5, R24, R12 ;  /* 0x0000000c18057220 */ /* 0x000fe20000400000 */
[----:B------:R-:W-:Y:S01]  /*9630*/  F2FP.TF32.F32.PACK_B R31, R31 ;  /* 0x0000001fff1f723e */ /* 0x000fe200024050ff */
[C---:B------:R-:W-:Y:S01]  /*9640*/  FFMA R32, R27.reuse, R20, R0 ;  /* 0x000000141b207223 */ /* 0x040fe20000000000 */
[C---:B------:R-:W-:Y:S01]  /*9650*/  FFMA R33, R27.reuse, R41, R2 ;  /* 0x000000291b217223 */ /* 0x040fe20000000002 */
[----:B------:R-:W-:Y:S01]  /*9660*/  FFMA R34, R27, R26, R3 ;  /* 0x0000001a1b227223 */ /* 0x000fe20000000003 */
[----:B------:R-:W-:Y:S01]  /*9670*/  LOP3.LUT R20, R55, 0xffffe000, RZ, 0xc0, !PT ;  /* 0xffffe00037147812 */ /* 0x000fe200078ec0ff */
[----:B------:R1:W-:Y:S01]  /*9680*/  STS.128 [R67+0x4000], R28 ;  /* 0x0040001c43007388 */ /* 0x0003e20000000c00 */
[----:B------:R-:W-:Y:S01]  /*9690*/  LOP3.LUT R26, R48, 0xffffe000, RZ, 0xc0, !PT ;  /* 0xffffe000301a7812 */ /* 0x000fe200078ec0ff */
[C---:B------:R-:W-:Y:S01]  /*96a0*/  FMUL R6, R24.reuse, R13 ;  /* 0x0000000d18067220 */ /* 0x040fe20000400000 */
[----:B------:R-:W-:Y:S01]  /*96b0*/  LOP3.LUT R21, R49, 0xffffe000, RZ, 0xc0, !PT ;  /* 0xffffe00031157812 */ /* 0x000fe200078ec0ff */
[----:B------:R-:W-:Y:S01]  /*96c0*/  FFMA R35, R27, R20, R4 ;  /* 0x000000141b237223 */ /* 0x000fe20000000004 */
        /* <DEDUP_REMOVED lines=22> */
[----:B------:R-:W-:Y:S02]  /*9830*/  F2FP.TF32.F32.PACK_B R38, R38 ;  /* 0x00000026ff26723e */ /* 0x000fe400024050ff */
[----:B------:R-:W-:Y:S01]  /*9840*/  F2FP.TF32.F32.PACK_B R39, R39 ;  /* 0x00000027ff27723e */ /* 0x000fe200024050ff */
[C---:B-1----:R-:W-:Y:S01]  /*9850*/  FFMA R28, R27.reuse, R20, R9 ;  /* 0x000000141b1c7223 */ /* 0x042fe20000000009 */
[C---:B------:R-:W-:Y:S01]  /*9860*/  FFMA R29, R27.reuse, R21, R10 ;  /* 0x000000151b1d7223 */ /* 0x040fe2000000000a */
[C---:B------:R-:W-:Y:S01]  /*9870*/  FFMA R30, R27.reuse, R26, R11 ;  /* 0x0000001a1b1e7223 */ /* 0x040fe2000000000b */
[----:B------:R-:W-:Y:S01]  /*9880*/  FFMA R31, R27, R41, R12 ;  /* 0x000000291b1f7223 */ /* 0x000fe2000000000c */
[----:B------:R2:W-:Y:S01]  /*9890*/  STS.128 [R77+0x4020], R36 ;  /* 0x004020244d007388 */ /* 0x0005e20000000c00 */
[----:B------:R-:W-:Y:S02]  /*98a0*/  F2FP.TF32.F32.PACK_B R28, R28 ;  /* 0x0000001cff1c723e */ /* 0x000fe400024050ff */
        /* <DEDUP_REMOVED lines=19> */
.L_x_111:
[----:B------:R-:W-:Y:S05]  /*99e0*/  BSYNC.RECONVERGENT B0 ;  /* 0x0000000000007941 */ /* 0x000fea0003800200 */
.L_x_110:
[----:B------:R-:W-:Y:S01]  /*99f0*/  BAR.SYNC.DEFER_BLOCKING 0x1, 0x80 ;  /* 0x0042000000007b1d */ /* 0x000fe20000010000 */
[----:B------:R-:W-:Y:S04]  /*9a00*/  UIADD3 UR4, UPT, UPT, UR51, 0x1, URZ ;  /* 0x0000000133047890 */ /* 0x000fe8000fffe0ff */
[----:B------:R-:W-:Y:S04]  /*9a10*/  UISETP.NE.AND UP0, UPT, UR4, 0x4, UPT ;  /* 0x000000040400788c */ /* 0x000fe8000bf05270 */
[----:B------:R-:W-:Y:S01]  /*9a20*/  USEL UR50, UR4, URZ, UP0 ;  /* 0x000000ff04327287 */ /* 0x000fe20008000000 */
[----:B------:R1:W-:Y:S01]  /*9a30*/  @P6 SYNCS.ARRIVE.TRANS64.RED.A1T0 RZ, [R89+URZ], RZ ;  /* 0x000000ff59ff69a7 */ /* 0x0003e200081004ff */
[----:B------:R-:W-:Y:S01]  /*9a40*/  BSSY B1, `(.L_x_112) ;  /* 0x000001c000017945 */ /* 0x000fe20003800000 */
[----:B------:R-:W4:Y:S01]  /*9a50*/  @P6 SYNCS.PHASECHK.TRANS64.TRYWAIT P0, [R90+URZ+0x30], R91 ;  /* 0x0000305b5a0065a7 */ /* 0x000f2200080011ff */
[----:B-1----:R-:W-:Y:S02]  /*9a60*/  MOV R89, RZ ;  /* 0x000000ff00597202 */ /* 0x002fe40000000f00 */
[----:B----4-:R-:W-:Y:S01]  /*9a70*/  @P6 SEL R85, RZ, 0x1, !P0 ;  /* 0x00000001ff556807 */ /* 0x010fe20004000000 */
[----:B------:R-:W-:Y:S06]  /*9a80*/  @!P6 BRA `(.L_x_113) ;  /* 0x00000000005ce947 */ /* 0x000fec0003800000 */
        /* <DEDUP_REMOVED lines=12> */
.L_x_115:
[----:B------:R-:W-:Y:S05]  /*9b50*/  BSYNC B0 ;  /* 0x0000000000007941 */ /* 0x000fea0003800000 */
.L_x_114:
[----:B------:R-:W-:Y:S01]  /*9b60*/  ISETP.NE.AND P0, PT, R87, RZ, PT ;  /* 0x000000ff5700720c */ /* 0x000fe20003f05270 */
[----:B------:R-:W-:Y:S11]  /*9b70*/  VIADD R86, R86, 0x1 ;  /* 0x0000000156567836 */ /* 0x000ff60000000000 */
[----:B------:R-:W-:Y:S01]  /*9b80*/  @!UPT UIADD3 URZ, UPT, UPT, URZ, URZ, URZ ;  /* 0x000000fffffff290 */ /* 0x000fe2000fffe0ff */
[----:B------:R4:W1:Y:S04]  /*9b90*/  @P0 LDS.128 R56, [R4] ;  /* 0x0000000004380984 */ /* 0x0008680000000c00 */
[----:B------:R4:W1:Y:S04]  /*9ba0*/  @P0 LDS.128 R52, [R3+0x10] ;  /* 0x0000100003340984 */ /* 0x0008680000000c00 */
[----:B------:R4:W1:Y:S04]  /*9bb0*/  @P0 LDS.128 R48, [R2+0x20] ;  /* 0x0000200002300984 */ /* 0x0008680000000c00 */
[----:B------:R4:W1:Y:S01]  /*9bc0*/  @P0 LDS.128 R44, [R0+0x30] ;  /* 0x00003000002c0984 */ /* 0x0008620000000c00 */
[C---:B------:R-:W-:Y:S04]  /*9bd0*/  ISETP.NE.AND P0, PT, R86.reuse, 0x4, PT ;  /* 0x000000045600780c */ /* 0x040fe80003f05270 */
[----:B------:R-:W-:Y:S02]  /*9be0*/  SEL R86, R86, RZ, P0 ;  /* 0x000000ff56567207 */ /* 0x000fe40000000000 */
[----:B------:R-:W-:Y:S02]  /*9bf0*/  SEL R89, RZ, 0x1, P0 ;  /* 0x00000001ff597807 */ /* 0x000fe40000000000 */
.L_x_113:
[----:B------:R-:W-:Y:S05]  /*9c00*/  BSYNC B1 ;  /* 0x0000000000017941 */ /* 0x000fea0003800000 */
.L_x_112:
        /* <DEDUP_REMOVED lines=21> */
.L_x_117:
        /* <DEDUP_REMOVED lines=11> */
[----:B------:R-:W1:Y:S10]  /*9e10*/  LDTM.x16 R4, tmem[UR4+0x30] ;  /* 0x00003004000479ee */ /* 0x000e740008240000 */
[----:B------:R-:W-:Y:S02]  /*9e20*/  @P6 LEA R90, R90, UR49, 0x3 ;  /* 0x000000315a5a6c11 */ /* 0x000fe4000f8e18ff */
[----:B------:R-:W-:Y:S03]  /*9e30*/  @P6 SHF.L.U32 R93, R89, 0x1f, RZ ;  /* 0x0000001f595d6819 */ /* 0x000fe600000006ff */
[----:B------:R-:W-:Y:S01]  /*9e40*/  @P6 VIADD R91, R90, 0x50 ;  /* 0x000000505a5b6836 */ /* 0x000fe20000000000 */
[----:B------:R-:W-:Y:S04]  /*9e50*/  LEA R90, R86, UR49, 0x3 ;  /* 0x00000031565a7c11 */ /* 0x000fe8000f8e18ff */
        /* <DEDUP_REMOVED lines=79> */
.L_x_119:
[----:B------:R-:W-:Y:S05]  /*a350*/  BSYNC.RECONVERGENT B0 ;  /* 0x0000000000007941 */ /* 0x000fea0003800200 */
.L_x_118:
        /* <DEDUP_REMOVED lines=18> */
[----:B------:R-:W-:Y:S04]  /*a480*/  SHF.L.U32 R5, R89, 0x1f, RZ ;  /* 0x0000001f59057819 */ /* 0x000fe800000006ff */
[----:B------:R-:W1:Y:S02]  /*a490*/  SYNCS.PHASECHK.TRANS64.TRYWAIT P0, [R90+URZ+0x30], R5 ;  /* 0x000030055a0075a7 */ /* 0x000e6400080011ff */
[----:B-1----:R-:W-:Y:S05]  /*a4a0*/  @!P0 BRA `(.L_x_124) ;  /* 0x0000003000c48947 */ /* 0x002fea0003800000 */
.L_x_123:
[----:B------:R-:W-:Y:S05]  /*a4b0*/  BSYNC B0 ;  /* 0x0000000000007941 */ /* 0x000fea0003800000 */
.L_x_122:
        /* <DEDUP_REMOVED lines=8> */
[----:B------:R-:W-:Y:S02]  /*a540*/  SEL R6, RZ, 0x1, P0 ;  /* 0x00000001ff067807 */ /* 0x000fe40000000000 */
[----:B------:R-:W-:Y:S02]  /*a550*/  SEL R86, R86, RZ, P0 ;  /* 0x000000ff56567207 */ /* 0x000fe40000000000 */
[----:B------:R-:W-:Y:S02]  /*a560*/  LOP3.LUT R89, R89, R6, RZ, 0x3c, !PT ;  /* 0x0000000659597212 */ /* 0x000fe400078e3cff */
.L_x_121:
[----:B------:R-:W-:Y:S05]  /*a570*/  BSYNC B1 ;  /* 0x0000000000017941 */ /* 0x000fea0003800000 */
.L_x_120:
        /* <DEDUP_REMOVED lines=21> */
.L_x_125:
        /* <DEDUP_REMOVED lines=88> */
[----:B------:R-:W-:Y:S02]  /*ac50*/  UIADD3 UR4, UPT, UPT, UR49, 0x200, URZ ;  /* 0x0000020031047890 */ /* 0x000fe4000fffe0ff */
[----:B------:R-:W-:Y:S04]  /*ac60*/  UIADD3 UR41, UPT, UPT, UR53, 0x40, URZ ;  /* 0x0000004035297890 */ /* 0x000fe8000fffe0ff */
[----:B------:R-:W-:Y:S01]  /*ac70*/  MOV R62, UR4 ;  /* 0x00000004003e7c02 */ /* 0x000fe20008000f00 */
[----:B------:R-:W-:Y:S03]  /*ac80*/  UIADD3 UR4, UP0, UPT, UR56, 0x780, URZ ;  /* 0x0000078038047890 */ /* 0x000fe6000ff1e0ff */
[----:B------:R-:W-:Y:S01]  /*ac90*/  R2UR UR40, R62 ;  /* 0x000000003e2872ca */ /* 0x000fe200000e0000 */
[----:B------:R-:W-:Y:S11]  /*aca0*/  UIADD3.X UR5, UPT, UPT, URZ, UR57, URZ, UP0, !UPT ;  /* 0x00000039ff057290 */ /* 0x000ff600087fe4ff */
[----:B------:R-:W-:Y:S01]  /*acb0*/  @!UPT UIADD3 URZ, UPT, UPT, URZ, URZ, URZ ;  /* 0x000000fffffff290 */ /* 0x000fe2000fffe0ff */
[----:B------:R1:W-:Y:S01]  /*acc0*/  UTMASTG.5D [UR40], [UR4] ;  /* 0x00000028040073b5 */ /* 0x0003e20008020000 */
[----:B------:R0:W-:Y:S01]  /*acd0*/  UTMACMDFLUSH ;  /* 0x00000000000079b7 */ /* 0x0001e20000000000 */
[----:B-1----:R-:W-:Y:S04]  /*ace0*/  DEPBAR.LE SB0, 0x1 ;  /* 0x000080400000791a */ /* 0x002fe80000000000 */
.L_x_127:
[----:B------:R-:W-:Y:S05]  /*acf0*/  BSYNC.RECONVERGENT B0 ;  /* 0x0000000000007941 */ /* 0x000fea0003800200 */
.L_x_126:
        /* <DEDUP_REMOVED lines=21> */
.L_x_131:
[----:B------:R-:W-:Y:S05]  /*ae50*/  BSYNC B0 ;  /* 0x0000000000007941 */ /* 0x000fea0003800000 */
.L_x_130:
        /* <DEDUP_REMOVED lines=11> */
.L_x_129:
[----:B------:R-:W-:Y:S05]  /*af10*/  BSYNC B1 ;  /* 0x0000000000017941 */ /* 0x000fea0003800000 */
.L_x_128:
        /* <DEDUP_REMOVED lines=21> */
.L_x_133:
        /* <DEDUP_REMOVED lines=95> */
.L_x_135:
[----:B------:R-:W-:Y:S05]  /*b660*/  BSYNC.RECONVERGENT B0 ;  /* 0x0000000000007941 */ /* 0x000fea0003800200 */
.L_x_134:
        /* <DEDUP_REMOVED lines=21> */
.L_x_139:
[----:B------:R-:W-:Y:S05]  /*b7c0*/  BSYNC B0 ;  /* 0x0000000000007941 */ /* 0x000fea0003800000 */
.L_x_138:
        /* <DEDUP_REMOVED lines=11> */
.L_x_137:
[----:B------:R-:W-:Y:S05]  /*b880*/  BSYNC B1 ;  /* 0x0000000000017941 */ /* 0x000fea0003800000 */
.L_x_136:
        /* <DEDUP_REMOVED lines=21> */
.L_x_141:
        /* <DEDUP_REMOVED lines=95> */
.L_x_143:
[----:B------:R-:W-:Y:S05]  /*bfd0*/  BSYNC.RECONVERGENT B0 ;  /* 0x0000000000007941 */ /* 0x000fea0003800200 */
.L_x_142:
        /* <DEDUP_REMOVED lines=21> */
.L_x_147:
[----:B------:R-:W-:Y:S05]  /*c130*/  BSYNC B0 ;  /* 0x0000000000007941 */ /* 0x000fea0003800000 */
.L_x_146:
[----:B------:R-:W-:Y:S11]  /*c140*/  ISETP.NE.AND P0, PT, R87, RZ, PT ;  /* 0x000000ff5700720c */ /* 0x000ff60003f05270 */
[----:B------:R-:W-:Y:S02]  /*c150*/  @!UPT UIADD3 URZ, UPT, UPT, URZ, URZ, URZ ;  /* 0x000000fffffff290 */ /* 0x000fe4000fffe0ff */
[----:B------:R4:W1:Y:S04]  /*c160*/  @P0 LDS.128 R56, [R3] ;  /* 0x0000000003380984 */ /* 0x0008680000000c00 */
[----:B------:R4:W1:Y:S04]  /*c170*/  @P0 LDS.128 R52, [R2+0x10] ;  /* 0x0000100002340984 */ /* 0x0008680000000c00 */
[----:B------:R4:W1:Y:S04]  /*c180*/  @P0 LDS.128 R48, [R0+0x20] ;  /* 0x0000200000300984 */ /* 0x0008680000000c00 */
[----:B------:R4:W1:Y:S02]  /*c190*/  @P0 LDS.128 R44, [R86+0x30] ;  /* 0x00003000562c0984 */ /* 0x0008640000000c00 */
.L_x_145:
[----:B------:R-:W-:Y:S05]  /*c1a0*/  BSYNC B1 ;  /* 0x0000000000017941 */ /* 0x000fea0003800000 */
.L_x_144:
[----:B----4-:R-:W-:Y:S05]  /*c1b0*/  VIADD R0, R25, 0x70 ;  /* 0x0000007019007836 */ /* 0x010fea0000000000 */
[----:B------:R-:W-:Y:S04]  /*c1c0*/  SHF.R.U32.HI R0, RZ, 0x15, R0 ;  /* 0x00000015ff007819 */ /* 0x000fe80000011600 */
[----:B------:R-:W-:Y:S11]  /*c1d0*/  LOP3.LUT P0, RZ, R0, 0x3, R71, 0x48, !PT ;  /* 0x0000000300ff7812 */ /* 0x000ff60007804847 */
[----:B------:R-:W-:Y:S02]  /*c1e0*/  @!UPT UIADD3 URZ, UPT, UPT, URZ, URZ, URZ ;  /* 0x000000fffffff290 */ /* 0x000fe4000fffe0ff */
[----:B------:R-:W-:Y:S05]  /*c1f0*/  @!P0 BRA `(.L_x_149) ;  /* 0x0000000000408947 */ /* 0x000fea0003800000 */
[----:B------:R-:W4:Y:S01]  /*c200*/  LDCU.64 UR8, c[0x4][0x70] ;  /* 0x01000e00ff0877ac */ /* 0x000f220008000a00 */
[----:B------:R-:W-:Y:S01]  /*c210*/  MOV R3, 0x0 ;  /* 0x0000000000037802 */ /* 0x000fe20000000f00 */
[----:B------:R-:W-:Y:S02]  /*c220*/  HFMA2 R12, -RZ, RZ, 0, 5.9604644775390625e-08 ;  /* 0x00000001ff0c7431 */ /* 0x000fe400000001ff */
[----:B------:R-:W-:Y:S02]  /*c230*/  IMAD.MOV.U32 R8, RZ, RZ, 0x192 ;  /* 0x00000192ff087424 */ /* 0x000fe400078e00ff */
[----:B------:R-:W-:Y:S01]  /*c240*/  IMAD.MOV.U32 R13, RZ, RZ, RZ ;  /* 0x000000ffff0d7224 */ /* 0x000fe200078e00ff */
[----:B------:R-:W5:Y:S01]  /*c250*/  LDCU.64 UR6, c[0x4][0x78] ;  /* 0x01000f00ff0677ac */ /* 0x000f620008000a00 */
[----:B------:R-:W1:Y:S01]  /*c260*/  LDC.64 R2, c[0x4][R3] ;  /* 0x0100000003027b82 */ /* 0x000e620000000a00 */
[----:B------:R-:W2:Y:S01]  /*c270*/  LDCU.64 UR4, c[0x4][0x10] ;  /* 0x01000200ff0477ac */ /* 0x000ea20008000a00 */
[----:B----4-:R-:W-:Y:S01]  /*c280*/  MOV R5, UR9 ;  /* 0x0000000900057c02 */ /* 0x010fe20008000f00 */
[----:B------:R-:W-:Y:S01]  /*c290*/  IMAD.U32 R4, RZ, RZ, UR8 ;  /* 0x00000008ff047e24 */ /* 0x000fe2000f8e00ff */
[----:B-----5:R-:W-:Y:S01]  /*c2a0*/  MOV R7, UR7 ;  /* 0x0000000700077c02 */ /* 0x020fe20008000f00 */
[----:B------:R-:W-:Y:S01]  /*c2b0*/  IMAD.U32 R6, RZ, RZ, UR6 ;  /* 0x00000006ff067e24 */ /* 0x000fe2000f8e00ff */
[----:B--2---:R-:W-:Y:S01]  /*c2c0*/  MOV R11, UR5 ;  /* 0x00000005000b7c02 */ /* 0x004fe20008000f00 */
[----:B------:R-:W-:Y:S02]  /*c2d0*/  IMAD.U32 R10, RZ, RZ, UR4 ;  /* 0x00000004ff0a7e24 */ /* 0x000fe4000f8e00ff */
[----:B------:R-:W-:Y:S07]  /*c2e0*/  LEPC R20, `(.L_x_149) ;  /* 0x000000001014794e */ /* 0x000fee0000000000 */
[----:B-1-3--:R-:W-:Y:S05]  /*c2f0*/  CALL.ABS.NOINC R2 ;  /* 0x0000000002007343 */ /* 0x00afea0003c00000 */
.L_x_149:
[----:B------:R-:W-:Y:S01]  /*c300*/  ISETP.NE.AND P0, PT, R69, RZ, PT ;  /* 0x000000ff4500720c */ /* 0x000fe20003f05270 */
[----:B------:R-:W-:Y:S05]  /*c310*/  WARPSYNC.ALL ;  /* 0x0000000000007948 */ /* 0x000fea0003800000 */
[----:B------:R-:W-:Y:S01]  /*c320*/  R2UR UR4, R25 ;  /* 0x00000000190472ca */ /* 0x000fe200000e0000 */
[----:B------:R-:W4:Y:S01]  /*c330*/  S2UR UR5, SR_CgaCtaId ;  /* 0x00000000000579c3 */ /* 0x000f220000008800 */
[----:B-1----:R-:W-:Y:S01]  /*c340*/  LOP3.LUT R0, R56, 0xffffe000, RZ, 0xc0, !PT ;  /* 0xffffe00038007812 */ /* 0x002fe200078ec0ff */
[----:B------:R-:W-:Y:S01]  /*c350*/  BSSY.RECONVERGENT B0, `(.L_x_150) ;  /* 0x0000059000007945 */ /* 0x000fe20003800200 */
[----:B------:R-:W-:Y:S02]  /*c360*/  LOP3.LUT R2, R57, 0xffffe000, RZ, 0xc0, !PT ;  /* 0xffffe00039027812 */ /* 0x000fe400078ec0ff */
[----:B------:R-:W-:Y:S02]  /*c370*/  LOP3.LUT R3, R58, 0xffffe000, RZ, 0xc0, !PT ;  /* 0xffffe0003a037812 */ /* 0x000fe400078ec0ff */
[----:B------:R-:W-:Y:S02]  /*c380*/  LOP3.LUT R20, R59, 0xffffe000, RZ, 0xc0, !PT ;  /* 0xffffe0003b147812 */ /* 0x000fe400078ec0ff */
[----:B------:R-:W-:Y:S02]  /*c390*/  LOP3.LUT R21, R52, 0xffffe000, RZ, 0xc0, !PT ;  /* 0xffffe00034157812 */ /* 0x000fe400078ec0ff */
[----:B------:R-:W-:Y:S01]  /*c3a0*/  LOP3.LUT R26, R53, 0xffffe000, RZ, 0xc0, !PT ;  /* 0xffffe000351a7812 */ /* 0x000fe200078ec0ff */
[----:B------:R-:W1:Y:S01]  /*c3b0*/  LDTM.x16 R4, tmem[UR4+0x70] ;  /* 0x00007004000479ee */ /* 0x000e620008240000 */
[----:B------:R-:W-:Y:S01]  /*c3c0*/  R2UR UR4, R84 ;  /* 0x00000000540472ca */ /* 0x000fe200000e0000 */
[----:B------:R-:W-:Y:S01]  /*c3d0*/  NOP ;  /* 0x0000000000007918 */ /* 0x000fe20000000000 */
[----:B--2---:R-:W-:Y:S02]  /*c3e0*/  LOP3.LUT R29, R54, 0xffffe000, RZ, 0xc0, !PT ;  /* 0xffffe000361d7812 */ /* 0x004fe400078ec0ff */
[----:B------:R-:W-:Y:S02]  /*c3f0*/  LOP3.LUT R28, R55, 0xffffe000, RZ, 0xc0, !PT ;  /* 0xffffe000371c7812 */ /* 0x000fe400078ec0ff */
[----:B------:R-:W-:Y:S02]  /*c400*/  LOP3.LUT R31, R48, 0xffffe000, RZ, 0xc0, !PT ;  /* 0xffffe000301f7812 */ /* 0x000fe400078ec0ff */
[----:B------:R-:W-:Y:S02]  /*c410*/  LOP3.LUT R30, R49, 0xffffe000, RZ, 0xc0, !PT ;  /* 0xffffe000311e7812 */ /* 0x000fe400078ec0ff */
[----:B------:R-:W-:Y:S02]  /*c420*/  LOP3.LUT R33, R50, 0xffffe000, RZ, 0xc0, !PT ;  /* 0xffffe00032217812 */ /* 0x000fe400078ec0ff */
[----:B------:R-:W-:Y:S01]  /*c430*/  LOP3.LUT R32, R51, 0xffffe000, RZ, 0xc0, !PT ;  /* 0xffffe00033207812 */ /* 0x000fe200078ec0ff */
[----:B------:R-:W-:Y:S01]  /*c440*/  UIADD3 UR4, UPT, UPT, UR4, 0xa0, URZ ;  /* 0x000000a004047890 */ /* 0x000fe2000fffe0ff */
[----:B------:R-:W-:Y:S02]  /*c450*/  LOP3.LUT R35, R44, 0xffffe000, RZ, 0xc0, !PT ;  /* 0xffffe0002c237812 */ /* 0x000fe400078ec0ff */
[----:B------:R-:W-:Y:S02]  /*c460*/  LOP3.LUT R34, R45, 0xffffe000, RZ, 0xc0, !PT ;  /* 0xffffe0002d227812 */ /* 0x000fe400078ec0ff */
[----:B------:R-:W-:Y:S02]  /*c470*/  LOP3.LUT R37, R46, 0xffffe000, RZ, 0xc0, !PT ;  /* 0xffffe0002e257812 */ /* 0x000fe400078ec0ff */
[----:B------:R-:W-:Y:S01]  /*c480*/  LOP3.LUT R36, R47, 0xffffe000, RZ, 0xc0, !PT ;  /* 0xffffe0002f247812 */ /* 0x000fe200078ec0ff */
[C---:B-1----:R-:W-:Y:S01]  /*c490*/  FMUL R4, R24.reuse, R4 ;  /* 0x0000000418047220 */ /* 0x042fe20000400000 */
[C---:B------:R-:W-:Y:S01]  /*c4a0*/  FMUL R5, R24.reuse, R5 ;  /* 0x0000000518057220 */ /* 0x040fe20000400000 */
[C---:B------:R-:W-:Y:S01]  /*c4b0*/  FMUL R6, R24.reuse, R6 ;  /* 0x0000000618067220 */ /* 0x040fe20000400000 */
[C---:B------:R-:W-:Y:S01]  /*c4c0*/  FMUL R7, R24.reuse, R7 ;  /* 0x0000000718077220 */ /* 0x040fe20000400000 */
[C---:B------:R-:W-:Y:S01]  /*c4d0*/  FFMA R4, R27.reuse, R0, R4 ;  /* 0x000000001b047223 */ /* 0x040fe20000000004 */
[C---:B------:R-:W-:Y:S01]  /*c4e0*/  FFMA R5, R27.reuse, R2, R5 ;  /* 0x000000021b057223 */ /* 0x040fe20000000005 */
[C---:B------:R-:W-:Y:S01]  /*c4f0*/  FFMA R6, R27.reuse, R3, R6 ;  /* 0x000000031b067223 */ /* 0x040fe20000000006 */
[C---:B------:R-:W-:Y:S01]  /*c500*/  FFMA R7, R27.reuse, R20, R7 ;  /* 0x000000141b077223 */ /* 0x040fe20000000007 */
[----:B----4-:R-:W-:Y:S01]  /*c510*/  UPRMT UR4, UR5, 0x654, UR4 ;  /* 0x0000065405047896 */ /* 0x010fe20008000004 */
[C---:B------:R-:W-:Y:S01]  /*c520*/  FMUL R8, R24.reuse, R8 ;  /* 0x0000000818087220 */ /* 0x040fe20000400000 */
[C---:B------:R-:W-:Y:S01]  /*c530*/  FMUL R9, R24.reuse, R9 ;  /* 0x0000000918097220 */ /* 0x040fe20000400000 */
[C---:B------:R-:W-:Y:S01]  /*c540*/  FMUL R10, R24.reuse, R10 ;  /* 0x0000000a180a7220 */ /* 0x040fe20000400000 */
[C---:B------:R-:W-:Y:S01]  /*c550*/  FMUL R11, R24.reuse, R11 ;  /* 0x0000000b180b7220 */ /* 0x040fe20000400000 */
[----:B------:R-:W-:Y:S01]  /*c560*/  F2FP.TF32.F32.PACK_B R4, R4 ;  /* 0x00000004ff04723e */ /* 0x000fe200024050ff */
[C---:B------:R-:W-:Y:S01]  /*c570*/  FFMA R8, R27.reuse, R21, R8 ;  /* 0x000000151b087223 */ /* 0x040fe20000000008 */
[----:B------:R-:W-:Y:S01]  /*c580*/  F2FP.TF32.F32.PACK_B R5, R5 ;  /* 0x00000005ff05723e */ /* 0x000fe200024050ff */
[C---:B------:R-:W-:Y:S01]  /*c590*/  FFMA R9, R27.reuse, R26, R9 ;  /* 0x0000001a1b097223 */ /* 0x040fe20000000009 */
[----:B------:R-:W-:Y:S01]  /*c5a0*/  F2FP.TF32.F32.PACK_B R6, R6 ;  /* 0x00000006ff06723e */ /* 0x000fe200024050ff */
[C---:B------:R-:W-:Y:S01]  /*c5b0*/  FFMA R10, R27.reuse, R29, R10 ;  /* 0x0000001d1b0a7223 */ /* 0x040fe2000000000a */
[----:B------:R-:W-:Y:S01]  /*c5c0*/  F2FP.TF32.F32.PACK_B R7, R7 ;  /* 0x00000007ff07723e */ /* 0x000fe200024050ff */
[C---:B------:R-:W-:Y:S01]  /*c5d0*/  FFMA R11, R27.reuse, R28, R11 ;  /* 0x0000001c1b0b7223 */ /* 0x040fe2000000000b */
[C---:B------:R-:W-:Y:S01]  /*c5e0*/  FMUL R12, R24.reuse, R12 ;  /* 0x0000000c180c7220 */ /* 0x040fe20000400000 */
[----:B------:R-:W-:Y:S01]  /*c5f0*/  SYNCS.ARRIVE.TRANS64.RED.A1T0 RZ, [UR4], RZ ;  /* 0x000000ffffff79a7 */ /* 0x000fe20008100404 */
[----:B------:R-:W-:Y:S01]  /*c600*/  F2FP.TF32.F32.PACK_B R8, R8 ;  /* 0x00000008ff08723e */ /* 0x000fe200024050ff */
[----:B------:R1:W-:Y:S01]  /*c610*/  STS.128 [R67+0x6000], R4 ;  /* 0x0060000443007388 */ /* 0x0003e20000000c00 */
        /* <DEDUP_REMOVED lines=9> */
[C---:B------:R-:W-:Y:S01]  /*c6b0*/  FFMA R15, R27.reuse, R32, R15 ;  /* 0x000000201b0f7223 */ /* 0x040fe2000000000f */
[C---:B------:R-:W-:Y:S01]  /*c6c0*/  FMUL R16, R24.reuse, R16 ;  /* 0x0000001018107220 */ /* 0x040fe20000400000 */
[----:B------:R-:W-:Y:S01]  /*c6d0*/  F2FP.TF32.F32.PACK_B R12, R12 ;  /* 0x0000000cff0c723e */ /* 0x000fe200024050ff */
[----:B------:R1:W-:Y:S01]  /*c6e0*/  STS.128 [R78+0x6010], R8 ;  /* 0x006010084e007388 */ /* 0x0003e20000000c00 */
[C---:B------:R-:W-:Y:S01]  /*c6f0*/  FMUL R17, R24.reuse, R17 ;  /* 0x0000001118117220 */ /* 0x040fe20000400000 */
[C---:B------:R-:W-:Y:S01]  /*c700*/  FMUL R18, R24.reuse, R18 ;  /* 0x0000001218127220 */ /* 0x040fe20000400000 */
[----:B------:R-:W-:Y:S01]  /*c710*/  FMUL R19, R24, R19 ;  /* 0x0000001318137220 */ /* 0x000fe20000400000 */
[----:B------:R-:W-:Y:S01]  /*c720*/  F2FP.TF32.F32.PACK_B R13, R13 ;  /* 0x0000000dff0d723e */ /* 0x000fe200024050ff */
[C---:B------:R-:W-:Y:S01]  /*c730*/  FFMA R16, R27.reuse, R35, R16 ;  /* 0x000000231b107223 */ /* 0x040fe20000000010 */
[----:B------:R-:W-:Y:S01]  /*c740*/  F2FP.TF32.F32.PACK_B R14, R14 ;  /* 0x0000000eff0e723e */ /* 0x000fe200024050ff */
[C---:B------:R-:W-:Y:S01]  /*c750*/  FFMA R17, R27.reuse, R34, R17 ;  /* 0x000000221b117223 */ /* 0x040fe20000000011 */
[----:B------:R-:W-:Y:S01]  /*c760*/  F2FP.TF32.F32.PACK_B R15, R15 ;  /* 0x0000000fff0f723e */ /* 0x000fe200024050ff */
[C---:B------:R-:W-:Y:S01]  /*c770*/  FFMA R18, R27.reuse, R37, R18 ;  /* 0x000000251b127223 */ /* 0x040fe20000000012 */
[----:B------:R-:W-:Y:S01]  /*c780*/  FFMA R19, R27, R36, R19 ;  /* 0x000000241b137223 */ /* 0x000fe20000000013 */
[----:B------:R-:W-:Y:S02]  /*c790*/  F2FP.TF32.F32.PACK_B R16, R16 ;  /* 0x00000010ff10723e */ /* 0x000fe400024050ff */
        /* <DEDUP_REMOVED lines=13> */
[----:B------:R-:W-:Y:S02]  /*c870*/  UIADD3 UR4, UP0, UPT, UR56, 0x780, URZ ;  /* 0x0000078038047890 */ /* 0x000fe4000ff1e0ff */
[----:B------:R-:W-:Y:S02]  /*c880*/  UIADD3 UR40, UPT, UPT, UR49, 0x6200, URZ ;  /* 0x0000620031287890 */ /* 0x000fe4000fffe0ff */
[----:B------:R-:W-:Y:S02]  /*c890*/  UIADD3 UR41, UPT, UPT, UR53, 0x70, URZ ;  /* 0x0000007035297890 */ /* 0x000fe4000fffe0ff */
[----:B------:R-:W-:Y:S09]  /*c8a0*/  UIADD3.X UR5, UPT, UPT, URZ, UR57, URZ, UP0, !UPT ;  /* 0x00000039ff057290 */ /* 0x000ff200087fe4ff */
[----:B------:R2:W-:Y:S01]  /*c8b0*/  UTMASTG.5D [UR40], [UR4] ;  /* 0x00000028040073b5 */ /* 0x0005e20008020000 */
[----:B------:R0:W-:Y:S01]  /*c8c0*/  UTMACMDFLUSH ;  /* 0x00000000000079b7 */ /* 0x0001e20000000000 */
[----:B--2---:R-:W-:Y:S04]  /*c8d0*/  DEPBAR.LE SB0, 0x1 ;  /* 0x000080400000791a */ /* 0x004fe80000000000 */
.L_x_151:
[----:B------:R-:W-:Y:S05]  /*c8e0*/  BSYNC.RECONVERGENT B0 ;  /* 0x0000000000007941 */ /* 0x000fea0003800200 */
.L_x_150:
[----:B------:R-:W-:Y:S01]  /*c8f0*/  BAR.SYNC.DEFER_BLOCKING 0x1, 0x80 ;  /* 0x0042000000007b1d */ /* 0x000fe20000010000 */
[----:B------:R-:W-:Y:S01]  /*c900*/  UISETP.NE.AND UP0, UPT, UR55, -0x8, UPT ;  /* 0xfffffff83700788c */ /* 0x000fe2000bf05270 */
[----:B------:R-:W-:Y:S08]  /*c910*/  IADD3 R0, PT, PT, R22, 0x1, RZ ;  /* 0x0000000116007810 */ /* 0x000ff00007ffe0ff */
[----:B------:R-:W-:Y:S05]  /*c920*/  BRA.U !UP0, `(.L_x_152) ;  /* 0x0000000108247547 */ /* 0x000fea000b800000 */
[----:B------:R-:W-:Y:S01]  /*c930*/  ISETP.NE.AND P0, PT, R82, RZ, PT ;  /* 0x000000ff5200720c */ /* 0x000fe20003f05270 */
[----:B------:R-:W-:Y:S01]  /*c940*/  IMAD.U32 R2, RZ, RZ, UR52 ;  /* 0x00000034ff027e24 */ /* 0x000fe2000f8e00ff */
[----:B------:R-:W-:Y:S04]  /*c950*/  UIADD3 UR4, UPT, UPT, UR52, 0x1, URZ ;  /* 0x0000000134047890 */ /* 0x000fe8000fffe0ff */
[----:B------:R-:W-:Y:S04]  /*c960*/  UISETP.NE.AND UP0, UPT, UR4, 0x4, UPT ;  /* 0x000000040400788c */ /* 0x000fe8000bf05270 */
[----:B------:R-:W-:Y:S03]  /*c970*/  USEL UR52, UR4, URZ, UP0 ;  /* 0x000000ff04347287 */ /* 0x000fe60008000000 */
[----:B------:R-:W-:Y:S05]  /*c980*/  @P0 LEA R2, R2, UR49, 0x3 ;  /* 0x0000003102020c11 */ /* 0x000fea000f8e18ff */
[----:B------:R-:W-:Y:S05]  /*c990*/  @P0 VIADD R3, R2, 0x50 ;  /* 0x0000005002030836 */ /* 0x000fea0000000000 */
[----:B------:R-:W-:Y:S04]  /*c9a0*/  @P0 PRMT R3, R88, 0x654, R3 ;  /* 0x0000065458030816 */ /* 0x000fe80000000003 */
[----:B------:R2:W-:Y:S03]  /*c9b0*/  @P0 SYNCS.ARRIVE.TRANS64.RED.A1T0 RZ, [R3+URZ], RZ ;  /* 0x000000ff03ff09a7 */ /* 0x0005e600081004ff */
.L_x_152:
[----:B------:R-:W-:Y:S01]  /*c9c0*/  R2UR UR4, R79 ;  /* 0x000000004f0472ca */ /* 0x000fe200000e0000 */
[----:B------:R-:W-:Y:S01]  /*c9d0*/  UIADD3 UR55, UPT, UPT, UR55, 0x8, URZ ;  /* 0x0000000837377890 */ /* 0x000fe2000fffe0ff */
[----:B------:R-:W-:Y:S02]  /*c9e0*/  R2UR UR5, R63 ;  /* 0x000000003f0572ca */ /* 0x000fe400000e0000 */
[----:B------:R-:W-:Y:S02]  /*c9f0*/  R2UR UR50, R81 ;  /* 0x00000000513272ca */ /* 0x000fe400000e0000 */
[C---:B------:R-:W-:Y:S02]  /*ca00*/  ISETP.NE.AND P0, PT, R0.reuse, 0x2, PT ;  /* 0x000000020000780c */ /* 0x040fe40003f05270 */
[----:B------:R-:W-:Y:S02]  /*ca10*/  LOP3.LUT R65, R65, 0x1, RZ, 0x3c, !PT ;  /* 0x0000000141417812 */ /* 0x000fe400078e3cff */
[----:B--2---:R-:W-:Y:S02]  /*ca20*/  SEL R3, RZ, 0x1, P0 ;  /* 0x00000001ff037807 */ /* 0x004fe40000000000 */
[----:B------:R-:W-:Y:S01]  /*ca30*/  SEL R22, R0, RZ, P0 ;  /* 0x000000ff00167207 */ /* 0x000fe20000000000 */
[----:B------:R-:W-:Y:S01]  /*ca40*/  UISETP.NE.AND UP0, UPT, UR4, URZ, UPT ;  /* 0x000000ff0400728c */ /* 0x000fe2000bf05270 */
[----:B------:R-:W-:Y:S01]  /*ca50*/  R2UR UR4, R64 ;  /* 0x00000000400472ca */ /* 0x000fe200000e0000 */
[----:B------:R-:W-:Y:S01]  /*ca60*/  UIADD3 UR16, UPT, UPT, UR36, UR5, URZ ;  /* 0x0000000524107290 */ /* 0x000fe2000fffe0ff */
[----:B------:R-:W-:Y:S11]  /*ca70*/  LOP3.LUT R66, R66, R3, RZ, 0x3c, !PT ;  /* 0x0000000342427212 */ /* 0x000ff600078e3cff */
[----:B------:R-:W-:Y:S01]  /*ca80*/  UIADD3 UR21, UPT, UPT, UR37, UR4, URZ ;  /* 0x0000000425157290 */ /* 0x000fe2000fffe0ff */
[----:B------:R-:W-:Y:S11]  /*ca90*/  BRA.U UP0, `(.L_x_153) ;  /* 0xffffffa100087547 */ /* 0x000ff6000b83ffff */
[----:B------:R-:W-:-:S13]  /*caa0*/  R2UR UR4, R76 ;  /* 0x000000004c0472ca */ /* 0x000fda00000e0000 */
[----:B------:R-:W-:-:S09]  /*cab0*/  UISETP.NE.AND UP0, UPT, UR4, URZ, UPT ;  /* 0x000000ff0400728c */ /* 0x000fd2000bf05270 */
[----:B------:R-:W-:Y:S05]  /*cac0*/  BRA.U !UP0, `(.L_x_154) ;  /* 0x0000000108487547 */ /* 0x000fea000b800000 */
[----:B------:R-:W2:Y:S02]  /*cad0*/  LDCU.64 UR4, c[0x0][0x990] ;  /* 0x00013200ff0477ac */ /* 0x000ea40008000a00 */
[----:B--2---:R-:W-:-:S04]  /*cae0*/  UISETP.NE.U32.AND UP0, UPT, UR4, URZ, UPT ;  /* 0x000000ff0400728c */ /* 0x004fc8000bf05070 */
[----:B------:R-:W-:-:S09]  /*caf0*/  UISETP.NE.AND.EX UP0, UPT, UR5, URZ, UPT, UP0 ;  /* 0x000000ff0500728c */ /* 0x000fd2000bf05300 */
[----:B------:R-:W-:Y:S05]  /*cb00*/  BRA.U UP0, `(.L_x_155) ;  /* 0x00000001000c7547 */ /* 0x000fea000b800000 */
[----:B------:R-:W-:-:S13]  /*cb10*/  FSETP.NEU.AND P0, PT, R27, RZ, PT ;  /* 0x000000ff1b00720b */ /* 0x000fda0003f0d000 */
[----:B------:R-:W-:Y:S05]  /*cb20*/  @!P0 EXIT ;  /* 0x000000000000894d */ /* 0x000fea0003800000 */
[----:B------:R-:W-:Y:S05]  /*cb30*/  BRA `(.L_x_154) ;  /* 0x00000000002c7947 */ /* 0x000fea0003800000 */
.L_x_155:
[----:B------:R-:W-:Y:S01]  /*cb40*/  ISETP.NE.AND P0, PT, R80, RZ, PT ;  /* 0x000000ff5000720c */ /* 0x000fe20003f05270 */
[----:B------:R-:W-:-:S12]  /*cb50*/  BSSY.RECONVERGENT B0, `(.L_x_154) ;  /* 0x0000009000007945 */ /* 0x000fd80003800200 */
[----:B------:R-:W-:Y:S05]  /*cb60*/  @P0 BRA `(.L_x_156) ;  /* 0x0000000000140947 */ /* 0x000fea0003800000 */
[----:B------:R-:W2:Y:S02]  /*cb70*/  LDCU.64 UR4, c[0x0][0x988] ;  /* 0x00013100ff0477ac */ /* 0x000ea40008000a00 */
[----:B--2---:R-:W-:-:S04]  /*cb80*/  ISETP.NE.U32.AND P0, PT, RZ, UR4, PT ;  /* 0x00000004ff007c0c */ /* 0x004fc8000bf05070 */
[----:B------:R-:W-:-:S13]  /*cb90*/  ISETP.NE.AND.EX P0, PT, RZ, UR5, PT, P0 ;  /* 0x00000005ff007c0c */ /* 0x000fda000bf05300 */
[----:B------:R-:W-:Y:S05]  /*cba0*/  @!P0 EXIT ;  /* 0x000000000000894d */ /* 0x000fea0003800000 */
[----:B------:R-:W-:Y:S05]  /*cbb0*/  BRA `(.L_x_157) ;  /* 0x0000000000087947 */ /* 0x000fea0003800000 */
.L_x_156:
[----:B------:R-:W-:-:S13]  /*cbc0*/  FSETP.NEU.AND P0, PT, R27, RZ, PT ;  /* 0x000000ff1b00720b */ /* 0x000fda0003f0d000 */
[----:B------:R-:W-:Y:S05]  /*cbd0*/  @!P0 EXIT ;  /* 0x000000000000894d */ /* 0x000fea0003800000 */
.L_x_157:
[----:B------:R-:W-:Y:S05]  /*cbe0*/  BSYNC.RECONVERGENT B0 ;  /* 0x0000000000007941 */ /* 0x000fea0003800200 */
.L_x_154:
[----:B------:R-:W2:Y:S01]  /*cbf0*/  S2UR UR5, SR_CgaCtaId ;  /* 0x00000000000579c3 */ /* 0x000ea20000008800 */
[----:B------:R-:W-:Y:S01]  /*cc00*/  ULEA UR4, UR52, UR49, 0x3 ;  /* 0x0000003134047291 */ /* 0x000fe2000f8e18ff */
[----:B------:R-:W-:-:S04]  /*cc10*/  DEPBAR.LE SB0, 0x0 ;  /* 0x000080000000791a */ /* 0x000fc80000000000 */
[----:B------:R-:W-:-:S04]  /*cc20*/  UIADD3 UR4, UPT, UPT, UR4, 0x50, URZ ;  /* 0x0000005004047890 */ /* 0x000fc8000fffe0ff */
[----:B--2---:R-:W-:-:S09]  /*cc30*/  UPRMT UR4, UR5, 0x654, UR4 ;  /* 0x0000065405047896 */ /* 0x004fd20008000004 */
[----:B------:R-:W-:Y:S01]  /*cc40*/  SYNCS.ARRIVE.TRANS64.RED.A1T0 RZ, [UR4], RZ ;  /* 0x000000ffffff79a7 */ /* 0x000fe20008100404 */
[----:B------:R-:W-:Y:S05]  /*cc50*/  EXIT ;  /* 0x000000000000794d */ /* 0x000fea0003800000 */
.L_x_19:
[----:B------:R-:W-:Y:S07]  /*cc60*/  MOV R4, UR53 ;  /* 0x0000003500047c02 */ /* 0x000fee0008000f00 */
.L_x_158:
[----:B--2---:R2:W3:Y:S02]  /*cc70*/  SYNCS.PHASECHK.TRANS64.TRYWAIT P0, [R4+URZ+0x18], R7 ;  /* 0x00001807040075a7 */ /* 0x0044e400080011ff */
[----:B---3--:R-:W-:Y:S05]  /*cc80*/  @!P0 NANOSLEEP.SYNCS 0x989680 ;  /* 0x009896800000895d */ /* 0x008fea0003900000 */
[----:B------:R-:W3:Y:S02]  /*cc90*/  @!P0 SYNCS.PHASECHK.TRANS64 P0, [R4+URZ+0x18], R7 ;  /* 0x00001807040085a7 */ /* 0x000ee400080010ff */
[----:B---3--:R-:W-:Y:S05]  /*cca0*/  @!P0 BRA `(.L_x_158) ;  /* 0xfffffffc00f08947 */ /* 0x008fea000383ffff */
[----:B------:R-:W-:Y:S05]  /*ccb0*/  BRA `(.L_x_18) ;  /* 0xffffff5000687947 */ /* 0x000fea000383ffff */
.L_x_25:
[----:B------:R-:W-:Y:S07]  /*ccc0*/  MOV R4, UR53 ;  /* 0x0000003500047c02 */ /* 0x000fee0008000f00 */
.L_x_159:
[----:B-1----:R1:W2:Y:S02]  /*ccd0*/  SYNCS.PHASECHK.TRANS64.TRYWAIT P0, [R4+URZ+0x18], R7 ;  /* 0x00001807040075a7 */ /* 0x0022a400080011ff */
[----:B--2---:R-:W-:Y:S05]  /*cce0*/  @!P0 NANOSLEEP.SYNCS 0x989680 ;  /* 0x009896800000895d */ /* 0x004fea0003900000 */
[----:B------:R-:W2:Y:S02]  /*ccf0*/  @!P0 SYNCS.PHASECHK.TRANS64 P0, [R4+URZ+0x18], R7 ;  /* 0x00001807040085a7 */ /* 0x000ea400080010ff */
[----:B--2---:R-:W-:Y:S05]  /*cd00*/  @!P0 BRA `(.L_x_159) ;  /* 0xfffffffc00f08947 */ /* 0x004fea000383ffff */
[----:B------:R-:W-:Y:S05]  /*cd10*/  BRA `(.L_x_24) ;  /* 0xffffff58007c7947 */ /* 0x000fea000383ffff */
.L_x_29:
[----:B--2---:R-:W-:-:S07]  /*cd20*/  MOV R4, UR58 ;  /* 0x0000003a00047c02 */ /* 0x004fce0008000f00 */
.L_x_160:
[----:B--2---:R2:W3:Y:S02]  /*cd30*/  SYNCS.PHASECHK.TRANS64.TRYWAIT P0, [R4+URZ+0x80], R5 ;  /* 0x00008005040075a7 */ /* 0x0044e400080011ff */
[----:B---3--:R-:W-:Y:S05]  /*cd40*/  @!P0 NANOSLEEP.SYNCS 0x989680 ;  /* 0x009896800000895d */ /* 0x008fea0003900000 */
[----:B------:R-:W3:Y:S02]  /*cd50*/  @!P0 SYNCS.PHASECHK.TRANS64 P0, [R4+URZ+0x80], R5 ;  /* 0x00008005040085a7 */ /* 0x000ee400080010ff */
[----:B---3--:R-:W-:Y:S05]  /*cd60*/  @!P0 BRA `(.L_x_160) ;  /* 0xfffffffc00f08947 */ /* 0x008fea000383ffff */
[----:B------:R-:W-:Y:S05]  /*cd70*/  BRA `(.L_x_161) ;  /* 0xffffff5c00e47947 */ /* 0x000fea000383ffff */
.L_x_33:
[----:B------:R-:W-:-:S07]  /*cd80*/  MOV R0, UR4 ;  /* 0x0000000400007c02 */ /* 0x000fce0008000f00 */
.L_x_162:
[----:B-1----:R1:W2:Y:S02]  /*cd90*/  SYNCS.PHASECHK.TRANS64.TRYWAIT P0, [R0+URZ], R3 ;  /* 0x00000003000075a7 */ /* 0x0022a400080011ff */
[----:B--2---:R-:W-:Y:S05]  /*cda0*/  @!P0 NANOSLEEP.SYNCS 0x989680 ;  /* 0x009896800000895d */ /* 0x004fea0003900000 */
[----:B------:R-:W2:Y:S02]  /*cdb0*/  @!P0 SYNCS.PHASECHK.TRANS64 P0, [R0+URZ], R3 ;  /* 0x00000003000085a7 */ /* 0x000ea400080010ff */
[----:B--2---:R-:W-:Y:S05]  /*cdc0*/  @!P0 BRA `(.L_x_162) ;  /* 0xfffffffc00f08947 */ /* 0x004fea000383ffff */
[----:B------:R-:W-:Y:S05]  /*cdd0*/  BRA `(.L_x_163) ;  /* 0xffffff6400b87947 */ /* 0x000fea000383ffff */
.L_x_34:
[----:B------:R-:W-:-:S07]  /*cde0*/  MOV R0, UR5 ;  /* 0x0000000500007c02 */ /* 0x000fce0008000f00 */
.L_x_164:
[----:B-1----:R1:W2:Y:S02]  /*cdf0*/  SYNCS.PHASECHK.TRANS64.TRYWAIT P0, [R0+URZ], R3 ;  /* 0x00000003000075a7 */ /* 0x0022a400080011ff */
[----:B--2---:R-:W-:Y:S05]  /*ce00*/  @!P0 NANOSLEEP.SYNCS 0x989680 ;  /* 0x009896800000895d */ /* 0x004fea0003900000 */
[----:B------:R-:W2:Y:S02]  /*ce10*/  @!P0 SYNCS.PHASECHK.TRANS64 P0, [R0+URZ], R3 ;  /* 0x00000003000085a7 */ /* 0x000ea400080010ff */
[----:B--2---:R-:W-:Y:S05]  /*ce20*/  @!P0 BRA `(.L_x_164) ;  /* 0xfffffffc00f08947 */ /* 0x004fea000383ffff */
[----:B------:R-:W-:Y:S05]  /*ce30*/  BRA `(.L_x_165) ;  /* 0xffffff6400c87947 */ /* 0x000fea000383ffff */
.L_x_37:
[----:B------:R-:W-:-:S07]  /*ce40*/  MOV R4, UR4 ;  /* 0x0000000400047c02 */ /* 0x000fce0008000f00 */
.L_x_166:
[----:B--2---:R2:W3:Y:S02]  /*ce50*/  SYNCS.PHASECHK.TRANS64.TRYWAIT P1, [R4+URZ+0x88], R7 ;  /* 0x00008807040075a7 */ /* 0x0044e400080211ff */
[----:B---3--:R-:W-:Y:S05]  /*ce60*/  @!P1 NANOSLEEP.SYNCS 0x989680 ;  /* 0x009896800000995d */ /* 0x008fea0003900000 */
[----:B------:R-:W3:Y:S02]  /*ce70*/  @!P1 SYNCS.PHASECHK.TRANS64 P1, [R4+URZ+0x88], R7 ;  /* 0x00008807040095a7 */ /* 0x000ee400080210ff */
[----:B---3--:R-:W-:Y:S05]  /*ce80*/  @!P1 BRA `(.L_x_166) ;  /* 0xfffffffc00f09947 */ /* 0x008fea000383ffff */
[----:B------:R-:W-:Y:S05]  /*ce90*/  BRA `(.L_x_167) ;  /* 0xffffff6800387947 */ /* 0x000fea000383ffff */
.L_x_38:
[----:B--2---:R-:W-:-:S07]  /*cea0*/  MOV R4, UR4 ;  /* 0x0000000400047c02 */ /* 0x004fce0008000f00 */
.L_x_168:
[----:B--2---:R2:W3:Y:S02]  /*ceb0*/  SYNCS.PHASECHK.TRANS64.TRYWAIT P1, [R4+URZ+0x80], R5 ;  /* 0x00008005040075a7 */ /* 0x0044e400080211ff */
[----:B---3--:R-:W-:Y:S05]  /*cec0*/  @!P1 NANOSLEEP.SYNCS 0x989680 ;  /* 0x009896800000995d */ /* 0x008fea0003900000 */
[----:B------:R-:W3:Y:S02]  /*ced0*/  @!P1 SYNCS.PHASECHK.TRANS64 P1, [R4+URZ+0x80], R5 ;  /* 0x00008005040095a7 */ /* 0x000ee400080210ff */
[----:B---3--:R-:W-:Y:S05]  /*cee0*/  @!P1 BRA `(.L_x_168) ;  /* 0xfffffffc00f09947 */ /* 0x008fea000383ffff */
[----:B------:R-:W-:Y:S05]  /*cef0*/  BRA `(.L_x_169) ;  /* 0xffffff6800407947 */ /* 0x000fea000383ffff */
.L_x_46:
[----:B------:R-:W-:-:S07]  /*cf00*/  MOV R0, UR24 ;  /* 0x0000001800007c02 */ /* 0x000fce0008000f00 */
.L_x_170:
[----:B-1----:R1:W2:Y:S02]  /*cf10*/  SYNCS.PHASECHK.TRANS64.TRYWAIT P0, [R0+URZ+0x80], R5 ;  /* 0x00008005000075a7 */ /* 0x0022a400080011ff */
[----:B--2---:R-:W-:Y:S05]  /*cf20*/  @!P0 NANOSLEEP.SYNCS 0x989680 ;  /* 0x009896800000895d */ /* 0x004fea0003900000 */
[----:B------:R-:W2:Y:S02]  /*cf30*/  @!P0 SYNCS.PHASECHK.TRANS64 P0, [R0+URZ+0x80], R5 ;  /* 0x00008005000085a7 */ /* 0x000ea400080010ff */
[----:B--2---:R-:W-:Y:S05]  /*cf40*/  @!P0 BRA `(.L_x_170) ;  /* 0xfffffffc00f08947 */ /* 0x004fea000383ffff */
[----:B------:R-:W-:Y:S05]  /*cf50*/  BRA `(.L_x_171) ;  /* 0xffffff6c00e87947 */ /* 0x000fea000383ffff */
.L_x_47:
[----:B------:R-:W-:-:S07]  /*cf60*/  MOV R5, UR28 ;  /* 0x0000001c00057c02 */ /* 0x000fce0008000f00 */
.L_x_172:
[----:B-1----:R1:W2:Y:S02]  /*cf70*/  SYNCS.PHASECHK.TRANS64.TRYWAIT P0, [R5+URZ+0xa0], R0 ;  /* 0x0000a000050075a7 */ /* 0x0022a400080011ff */
[----:B--2---:R-:W-:Y:S05]  /*cf80*/  @!P0 NANOSLEEP.SYNCS 0x989680 ;  /* 0x009896800000895d */ /* 0x004fea0003900000 */
[----:B------:R-:W2:Y:S02]  /*cf90*/  @!P0 SYNCS.PHASECHK.TRANS64 P0, [R5+URZ+0xa0], R0 ;  /* 0x0000a000050085a7 */ /* 0x000ea400080010ff */
[----:B--2---:R-:W-:Y:S05]  /*cfa0*/  @!P0 BRA `(.L_x_172) ;  /* 0xfffffffc00f08947 */ /* 0x004fea000383ffff */
[----:B------:R-:W-:Y:S05]  /*cfb0*/  BRA `(.L_x_173) ;  /* 0xffffff7000047947 */ /* 0x000fea000383ffff */
.L_x_50:
[----:B-1----:R-:W-:Y:S07]  /*cfc0*/  MOV R0, UR20 ;  /* 0x0000001400007c02 */ /* 0x002fee0008000f00 */
.L_x_174:
[----:B-1----:R1:W2:Y:S02]  /*cfd0*/  SYNCS.PHASECHK.TRANS64.TRYWAIT P0, [R0+URZ], R5 ;  /* 0x00000005000075a7 */ /* 0x0022a400080011ff */
[----:B--2---:R-:W-:Y:S05]  /*cfe0*/  @!P0 NANOSLEEP.SYNCS 0x989680 ;  /* 0x009896800000895d */ /* 0x004fea0003900000 */
[----:B------:R-:W2:Y:S02]  /*cff0*/  @!P0 SYNCS.PHASECHK.TRANS64 P0, [R0+URZ], R5 ;  /* 0x00000005000085a7 */ /* 0x000ea400080010ff */
[----:B--2---:R-:W-:Y:S05]  /*d000*/  @!P0 BRA `(.L_x_174) ;  /* 0xfffffffc00f08947 */ /* 0x004fea000383ffff */
[----:B------:R-:W-:Y:S05]  /*d010*/  BRA `(.L_x_49) ;  /* 0xffffff7000347947 */ /* 0x000fea000383ffff */
.L_x_53:
[----:B------:R-:W-:-:S07]  /*d020*/  MOV R0, UR4 ;  /* 0x0000000400007c02 */ /* 0x000fce0008000f00 */
.L_x_175:
[----:B-1----:R1:W3:Y:S02]  /*d030*/  SYNCS.PHASECHK.TRANS64.TRYWAIT P0, [R0+URZ], R3 ;  /* 0x00000003000075a7 */ /* 0x0022e400080011ff */
[----:B---3--:R-:W-:Y:S05]  /*d040*/  @!P0 NANOSLEEP.SYNCS 0x989680 ;  /* 0x009896800000895d */ /* 0x008fea0003900000 */
[----:B------:R-:W3:Y:S02]  /*d050*/  @!P0 SYNCS.PHASECHK.TRANS64 P0, [R0+URZ], R3 ;  /* 0x00000003000085a7 */ /* 0x000ee400080010ff */
[----:B---3--:R-:W-:Y:S05]  /*d060*/  @!P0 BRA `(.L_x_175) ;  /* 0xfffffffc00f08947 */ /* 0x008fea000383ffff */
[----:B------:R-:W-:Y:S05]  /*d070*/  BRA `(.L_x_176) ;  /* 0xffffff7400807947 */ /* 0x000fea000383ffff */
.L_x_54:
[----:B------:R-:W-:-:S07]  /*d080*/  MOV R0, UR4 ;  /* 0x0000000400007c02 */ /* 0x000fce0008000f00 */
.L_x_177:
[----:B-1----:R1:W2:Y:S02]  /*d090*/  SYNCS.PHASECHK.TRANS64.TRYWAIT P0, [R0+URZ], R3 ;  /* 0x00000003000075a7 */ /* 0x0022a400080011ff */
[----:B--2---:R-:W-:Y:S05]  /*d0a0*/  @!P0 NANOSLEEP.SYNCS 0x989680 ;  /* 0x009896800000895d */ /* 0x004fea0003900000 */
[----:B------:R-:W2:Y:S02]  /*d0b0*/  @!P0 SYNCS.PHASECHK.TRANS64 P0, [R0+URZ], R3 ;  /* 0x00000003000085a7 */ /* 0x000ea400080010ff */
[----:B--2---:R-:W-:Y:S05]  /*d0c0*/  @!P0 BRA `(.L_x_177) ;  /* 0xfffffffc00f08947 */ /* 0x004fea000383ffff */
[----:B------:R-:W-:Y:S05]  /*d0d0*/  BRA `(.L_x_178) ;  /* 0xffffff74008c7947 */ /* 0x000fea000383ffff */
.L_x_59:
[----:B------:R-:W-:Y:S07]  /*d0e0*/  MOV R0, UR42 ;  /* 0x0000002a00007c02 */ /* 0x000fee0008000f00 */
.L_x_179:
[----:B-1----:R1:W2:Y:S02]  /*d0f0*/  SYNCS.PHASECHK.TRANS64.TRYWAIT P0, [R0+URZ+0x80], R3 ;  /* 0x00008003000075a7 */ /* 0x0022a400080011ff */
[----:B--2---:R-:W-:Y:S05]  /*d100*/  @!P0 NANOSLEEP.SYNCS 0x989680 ;  /* 0x009896800000895d */ /* 0x004fea0003900000 */
[----:B------:R-:W2:Y:S02]  /*d110*/  @!P0 SYNCS.PHASECHK.TRANS64 P0, [R0+URZ+0x80], R3 ;  /* 0x00008003000085a7 */ /* 0x000ea400080010ff */
[----:B--2---:R-:W-:Y:S05]  /*d120*/  @!P0 BRA `(.L_x_179) ;  /* 0xfffffffc00f08947 */ /* 0x004fea000383ffff */
[----:B------:R-:W-:Y:S05]  /*d130*/  BRA `(.L_x_180) ;  /* 0xffffff7c006c7947 */ /* 0x000fea000383ffff */
.L_x_62:
[----:B------:R-:W-:Y:S07]  /*d140*/  MOV R3, UR42 ;  /* 0x0000002a00037c02 */ /* 0x000fee0008000f00 */
.L_x_181:
[----:B-1----:R1:W2:Y:S02]  /*d150*/  SYNCS.PHASECHK.TRANS64.TRYWAIT P1, [R3+URZ+0x78], R10 ;  /* 0x0000780a030075a7 */ /* 0x0022a400080211ff */
[----:B--2---:R-:W-:Y:S05]  /*d160*/  @!P1 NANOSLEEP.SYNCS 0x989680 ;  /* 0x009896800000995d */ /* 0x004fea0003900000 */
[----:B------:R-:W2:Y:S02]  /*d170*/  @!P1 SYNCS.PHASECHK.TRANS64 P1, [R3+URZ+0x78], R10 ;  /* 0x0000780a030095a7 */ /* 0x000ea400080210ff */
[----:B--2---:R-:W-:Y:S05]  /*d180*/  @!P1 BRA `(.L_x_181) ;  /* 0xfffffffc00f09947 */ /* 0x004fea000383ffff */
[----:B------:R-:W-:Y:S05]  /*d190*/  BRA `(.L_x_61) ;  /* 0xffffff8000c47947 */ /* 0x000fea000383ffff */
.L_x_65:
[----:B------:R-:W-:Y:S07]  /*d1a0*/  MOV R3, UR42 ;  /* 0x0000002a00037c02 */ /* 0x000fee0008000f00 */
.L_x_182:
[----:B-1----:R1:W2:Y:S02]  /*d1b0*/  SYNCS.PHASECHK.TRANS64.TRYWAIT P1, [R3+URZ+0x50], R10 ;  /* 0x0000500a030075a7 */ /* 0x0022a400080211ff */
[----:B--2---:R-:W-:Y:S05]  /*d1c0*/  @!P1 NANOSLEEP.SYNCS 0x989680 ;  /* 0x009896800000995d */ /* 0x004fea0003900000 */
[----:B------:R-:W2:Y:S02]  /*d1d0*/  @!P1 SYNCS.PHASECHK.TRANS64 P1, [R3+URZ+0x50], R10 ;  /* 0x0000500a030095a7 */ /* 0x000ea400080210ff */
[----:B--2---:R-:W-:Y:S05]  /*d1e0*/  @!P1 BRA `(.L_x_182) ;  /* 0xfffffffc00f09947 */ /* 0x004fea000383ffff */
[----:B------:R-:W-:Y:S05]  /*d1f0*/  BRA `(.L_x_183) ;  /* 0xffffff8800387947 */ /* 0x000fea000383ffff */
.L_x_66:
[----:B------:R-:W-:Y:S07]  /*d200*/  MOV R3, UR42 ;  /* 0x0000002a00037c02 */ /* 0x000fee0008000f00 */
.L_x_184:
[----:B-1----:R1:W2:Y:S02]  /*d210*/  SYNCS.PHASECHK.TRANS64.TRYWAIT P1, [R3+URZ+0x58], R10 ;  /* 0x0000580a030075a7 */ /* 0x0022a400080211ff */
[----:B--2---:R-:W-:Y:S05]  /*d220*/  @!P1 NANOSLEEP.SYNCS 0x989680 ;  /* 0x009896800000995d */ /* 0x004fea0003900000 */
[----:B------:R-:W2:Y:S02]  /*d230*/  @!P1 SYNCS.PHASECHK.TRANS64 P1, [R3+URZ+0x58], R10 ;  /* 0x0000580a030095a7 */ /* 0x000ea400080210ff */
[----:B--2---:R-:W-:Y:S05]  /*d240*/  @!P1 BRA `(.L_x_184) ;  /* 0xfffffffc00f09947 */ /* 0x004fea000383ffff */
[----:B------:R-:W-:Y:S05]  /*d250*/  BRA `(.L_x_185) ;  /* 0xffffff8800787947 */ /* 0x000fea000383ffff */
.L_x_67:
[----:B------:R-:W-:Y:S07]  /*d260*/  MOV R3, UR42 ;  /* 0x0000002a00037c02 */ /* 0x000fee0008000f00 */
.L_x_186:
[----:B-1----:R1:W2:Y:S02]  /*d270*/  SYNCS.PHASECHK.TRANS64.TRYWAIT P1, [R3+URZ+0x60], R10 ;  /* 0x0000600a030075a7 */ /* 0x0022a400080211ff */
[----:B--2---:R-:W-:Y:S05]  /*d280*/  @!P1 NANOSLEEP.SYNCS 0x989680 ;  /* 0x009896800000995d */ /* 0x004fea0003900000 */
[----:B------:R-:W2:Y:S02]  /*d290*/  @!P1 SYNCS.PHASECHK.TRANS64 P1, [R3+URZ+0x60], R10 ;  /* 0x0000600a030095a7 */ /* 0x000ea400080210ff */
[----:B--2---:R-:W-:Y:S05]  /*d2a0*/  @!P1 BRA `(.L_x_186) ;  /* 0xfffffffc00f09947 */ /* 0x004fea000383ffff */
[----:B------:R-:W-:Y:S05]  /*d2b0*/  BRA `(.L_x_187) ;  /* 0xffffff8800c47947 */ /* 0x000fea000383ffff */
.L_x_68:
[----:B------:R-:W-:Y:S07]  /*d2c0*/  MOV R3, UR42 ;  /* 0x0000002a00037c02 */ /* 0x000fee0008000f00 */
.L_x_188:
[----:B-1----:R1:W2:Y:S02]  /*d2d0*/  SYNCS.PHASECHK.TRANS64.TRYWAIT P1, [R3+URZ+0x68], R10 ;  /* 0x0000680a030075a7 */ /* 0x0022a400080211ff */
[----:B--2---:R-:W-:Y:S05]  /*d2e0*/  @!P1 NANOSLEEP.SYNCS 0x989680 ;  /* 0x009896800000995d */ /* 0x004fea0003900000 */
[----:B------:R-:W2:Y:S02]  /*d2f0*/  @!P1 SYNCS.PHASECHK.TRANS64 P1, [R3+URZ+0x68], R10 ;  /* 0x0000680a030095a7 */ /* 0x000ea400080210ff */
[----:B--2---:R-:W-:Y:S05]  /*d300*/  @!P1 BRA `(.L_x_188) ;  /* 0xfffffffc00f09947 */ /* 0x004fea000383ffff */
[----:B------:R-:W-:Y:S05]  /*d310*/  BRA `(.L_x_189) ;  /* 0xffffff8c00107947 */ /* 0x000fea000383ffff */
.L_x_69:
[----:B------:R-:W-:Y:S07]  /*d320*/  MOV R0, UR42 ;  /* 0x0000002a00007c02 */ /* 0x000fee0008000f00 */
.L_x_190:
[----:B-1----:R1:W2:Y:S02]  /*d330*/  SYNCS.PHASECHK.TRANS64.TRYWAIT P1, [R0+URZ+0x50], R9 ;  /* 0x00005009000075a7 */ /* 0x0022a400080211ff */
[----:B--2---:R-:W-:Y:S05]  /*d340*/  @!P1 NANOSLEEP.SYNCS 0x989680 ;  /* 0x009896800000995d */ /* 0x004fea0003900000 */
[----:B------:R-:W2:Y:S02]  /*d350*/  @!P1 SYNCS.PHASECHK.TRANS64 P1, [R0+URZ+0x50], R9 ;  /* 0x00005009000095a7 */ /* 0x000ea400080210ff */
[----:B--2---:R-:W-:Y:S05]  /*d360*/  @!P1 BRA `(.L_x_190) ;  /* 0xfffffffc00f09947 */ /* 0x004fea000383ffff */
[----:B------:R-:W-:Y:S05]  /*d370*/  BRA `(.L_x_191) ;  /* 0xffffff8c00607947 */ /* 0x000fea000383ffff */
.L_x_70:
[----:B------:R-:W-:Y:S07]  /*d380*/  MOV R0, UR42 ;  /* 0x0000002a00007c02 */ /* 0x000fee0008000f00 */
.L_x_192:
[----:B-1----:R1:W2:Y:S02]  /*d390*/  SYNCS.PHASECHK.TRANS64.TRYWAIT P1, [R0+URZ+0x58], R9 ;  /* 0x00005809000075a7 */ /* 0x0022a400080211ff */
[----:B--2---:R-:W-:Y:S05]  /*d3a0*/  @!P1 NANOSLEEP.SYNCS 0x989680 ;  /* 0x009896800000995d */ /* 0x004fea0003900000 */
[----:B------:R-:W2:Y:S02]  /*d3b0*/  @!P1 SYNCS.PHASECHK.TRANS64 P1, [R0+URZ+0x58], R9 ;  /* 0x00005809000095a7 */ /* 0x000ea400080210ff */
[----:B--2---:R-:W-:Y:S05]  /*d3c0*/  @!P1 BRA `(.L_x_192) ;  /* 0xfffffffc00f09947 */ /* 0x004fea000383ffff */
[----:B------:R-:W-:Y:S05]  /*d3d0*/  BRA `(.L_x_193) ;  /* 0xffffff8c00a07947 */ /* 0x000fea000383ffff */
.L_x_71:
[----:B------:R-:W-:Y:S07]  /*d3e0*/  MOV R0, UR42 ;  /* 0x0000002a00007c02 */ /* 0x000fee0008000f00 */
.L_x_194:
[----:B-1----:R1:W2:Y:S02]  /*d3f0*/  SYNCS.PHASECHK.TRANS64.TRYWAIT P1, [R0+URZ+0x60], R9 ;  /* 0x00006009000075a7 */ /* 0x0022a400080211ff */
[----:B--2---:R-:W-:Y:S05]  /*d400*/  @!P1 NANOSLEEP.SYNCS 0x989680 ;  /* 0x009896800000995d */ /* 0x004fea0003900000 */
[----:B------:R-:W2:Y:S02]  /*d410*/  @!P1 SYNCS.PHASECHK.TRANS64 P1, [R0+URZ+0x60], R9 ;  /* 0x00006009000095a7 */ /* 0x000ea400080210ff */
[----:B--2---:R-:W-:Y:S05]  /*d420*/  @!P1 BRA `(.L_x_194) ;  /* 0xfffffffc00f09947 */ /* 0x004fea000383ffff */
[----:B------:R-:W-:Y:S05]  /*d430*/  BRA `(.L_x_195) ;  /* 0xffffff8c00e07947 */ /* 0x000fea000383ffff */
.L_x_72:
[----:B------:R-:W-:Y:S07]  /*d440*/  MOV R0, UR42 ;  /* 0x0000002a00007c02 */ /* 0x000fee0008000f00 */
.L_x_196:
[----:B-1----:R1:W2:Y:S02]  /*d450*/  SYNCS.PHASECHK.TRANS64.TRYWAIT P0, [R0+URZ+0x68], R9 ;  /* 0x00006809000075a7 */ /* 0x0022a400080011ff */
[----:B--2---:R-:W-:Y:S05]  /*d460*/  @!P0 NANOSLEEP.SYNCS 0x989680 ;  /* 0x009896800000895d */ /* 0x004fea0003900000 */
[----:B------:R-:W2:Y:S02]  /*d470*/  @!P0 SYNCS.PHASECHK.TRANS64 P0, [R0+URZ+0x68], R9 ;  /* 0x00006809000085a7 */ /* 0x000ea400080010ff */
[----:B--2---:R-:W-:Y:S05]  /*d480*/  @!P0 BRA `(.L_x_196) ;  /* 0xfffffffc00f08947 */ /* 0x004fea000383ffff */
[----:B------:R-:W-:Y:S05]  /*d490*/  BRA `(.L_x_197) ;  /* 0xffffff9000287947 */ /* 0x000fea000383ffff */
.L_x_74:
[----:B------:R-:W-:-:S07]  /*d4a0*/  MOV R3, UR42 ;  /* 0x0000002a00037c02 */ /* 0x000fce0008000f00 */
.L_x_198:
[----:B--2---:R2:W3:Y:S02]  /*d4b0*/  SYNCS.PHASECHK.TRANS64.TRYWAIT P0, [R3+URZ+0x50], R10 ;  /* 0x0000500a030075a7 */ /* 0x0044e400080011ff */
[----:B---3--:R-:W-:Y:S05]  /*d4c0*/  @!P0 NANOSLEEP.SYNCS 0x989680 ;  /* 0x009896800000895d */ /* 0x008fea0003900000 */
[----:B------:R-:W3:Y:S02]  /*d4d0*/  @!P0 SYNCS.PHASECHK.TRANS64 P0, [R3+URZ+0x50], R10 ;  /* 0x0000500a030085a7 */ /* 0x000ee400080010ff */
[----:B---3--:R-:W-:Y:S05]  /*d4e0*/  @!P0 BRA `(.L_x_198) ;  /* 0xfffffffc00f08947 */ /* 0x008fea000383ffff */
[----:B------:R-:W-:Y:S05]  /*d4f0*/  BRA `(.L_x_199) ;  /* 0xffffff9000787947 */ /* 0x000fea000383ffff */
.L_x_75:
[----:B--2---:R-:W-:-:S07]  /*d500*/  MOV R3, UR42 ;  /* 0x0000002a00037c02 */ /* 0x004fce0008000f00 */
.L_x_200:
[----:B--2---:R2:W3:Y:S02]  /*d510*/  SYNCS.PHASECHK.TRANS64.TRYWAIT P0, [R3+URZ+0x58], R10 ;  /* 0x0000580a030075a7 */ /* 0x0044e400080011ff */
[----:B---3--:R-:W-:Y:S05]  /*d520*/  @!P0 NANOSLEEP.SYNCS 0x989680 ;  /* 0x009896800000895d */ /* 0x008fea0003900000 */
[----:B------:R-:W3:Y:S02]  /*d530*/  @!P0 SYNCS.PHASECHK.TRANS64 P0, [R3+URZ+0x58], R10 ;  /* 0x0000580a030085a7 */ /* 0x000ee400080010ff */
[----:B---3--:R-:W-:Y:S05]  /*d540*/  @!P0 BRA `(.L_x_200) ;  /* 0xfffffffc00f08947 */ /* 0x008fea000383ffff */
[----:B------:R-:W-:Y:S05]  /*d550*/  BRA `(.L_x_201) ;  /* 0xffffff9000687947 */ /* 0x000fea000383ffff */
.L_x_76:
[----:B--2---:R-:W-:-:S07]  /*d560*/  MOV R3, UR42 ;  /* 0x0000002a00037c02 */ /* 0x004fce0008000f00 */
.L_x_202:
[----:B--2---:R2:W3:Y:S02]  /*d570*/  SYNCS.PHASECHK.TRANS64.TRYWAIT P0, [R3+URZ+0x60], R10 ;  /* 0x0000600a030075a7 */ /* 0x0044e400080011ff */
[----:B---3--:R-:W-:Y:S05]  /*d580*/  @!P0 NANOSLEEP.SYNCS 0x989680 ;  /* 0x009896800000895d */ /* 0x008fea0003900000 */
[----:B------:R-:W3:Y:S02]  /*d590*/  @!P0 SYNCS.PHASECHK.TRANS64 P0, [R3+URZ+0x60], R10 ;  /* 0x0000600a030085a7 */ /* 0x000ee400080010ff */
[----:B---3--:R-:W-:Y:S05]  /*d5a0*/  @!P0 BRA `(.L_x_202) ;  /* 0xfffffffc00f08947 */ /* 0x008fea000383ffff */
[----:B------:R-:W-:Y:S05]  /*d5b0*/  BRA `(.L_x_203) ;  /* 0xffffff90005c7947 */ /* 0x000fea000383ffff */
.L_x_78:
[----:B------:R-:W-:Y:S07]  /*d5c0*/  MOV R0, UR49 ;  /* 0x0000003100007c02 */ /* 0x000fee0008000f00 */
.L_x_204:
[----:B-1----:R1:W2:Y:S02]  /*d5d0*/  SYNCS.PHASECHK.TRANS64.TRYWAIT P0, [R0+URZ+0x80], R3 ;  /* 0x00008003000075a7 */ /* 0x0022a400080011ff */
[----:B--2---:R-:W-:Y:S05]  /*d5e0*/  @!P0 NANOSLEEP.SYNCS 0x989680 ;  /* 0x009896800000895d */ /* 0x004fea0003900000 */
[----:B------:R-:W2:Y:S02]  /*d5f0*/  @!P0 SYNCS.PHASECHK.TRANS64 P0, [R0+URZ+0x80], R3 ;  /* 0x00008003000085a7 */ /* 0x000ea400080010ff */
[----:B--2---:R-:W-:Y:S05]  /*d600*/  @!P0 BRA `(.L_x_204) ;  /* 0xfffffffc00f08947 */ /* 0x004fea000383ffff */
[----:B------:R-:W-:Y:S05]  /*d610*/  BRA `(.L_x_205) ;  /* 0xffffff9400347947 */ /* 0x000fea000383ffff */
.L_x_89:
[----:B-1----:R-:W-:Y:S04]  /*d620*/  MOV R0, UR49 ;  /* 0x0000003100007c02 */ /* 0x002fe80008000f00 */
[----:B------:R1:W3:Y:S03]  /*d630*/  SYNCS.PHASECHK.TRANS64.TRYWAIT P1, [R0+URZ+0x30], R5 ;  /* 0x00003005000075a7 */ /* 0x0002e600080211ff */
[----:B---3--:R-:W-:Y:S05]  /*d640*/  @!P1 NANOSLEEP.SYNCS 0x989680 ;  /* 0x009896800000995d */ /* 0x008fea0003900000 */
[----:B------:R-:W3:Y:S02]  /*d650*/  @!P1 SYNCS.PHASECHK.TRANS64 P1, [R0+URZ+0x30], R5 ;  /* 0x00003005000095a7 */ /* 0x000ee400080210ff */
[----:B---3--:R-:W-:Y:S05]  /*d660*/  @!P1 BRA `(.L_x_89) ;  /* 0xfffffffc00ec9947 */ /* 0x008fea000383ffff */
[----:B------:R-:W-:Y:S05]  /*d670*/  BRA `(.L_x_88) ;  /* 0xffffffa800307947 */ /* 0x000fea000383ffff */
.L_x_91:
[----:B-1----:R1:W4:Y:S02]  /*d680*/  SYNCS.PHASECHK.TRANS64.TRYWAIT P0, [R84+URZ+0x90], R3 ;  /* 0x00009003540075a7 */ /* 0x00232400080011ff */
[----:B----4-:R-:W-:Y:S05]  /*d690*/  @!P0 NANOSLEEP.SYNCS 0x989680 ;  /* 0x009896800000895d */ /* 0x010fea0003900000 */
[----:B------:R-:W4:Y:S02]  /*d6a0*/  @!P0 SYNCS.PHASECHK.TRANS64 P0, [R84+URZ+0x90], R3 ;  /* 0x00009003540085a7 */ /* 0x000f2400080010ff */
[----:B----4-:R-:W-:Y:S05]  /*d6b0*/  @!P0 BRA `(.L_x_91) ;  /* 0xfffffffc00f08947 */ /* 0x010fea000383ffff */
[----:B------:R-:W-:Y:S05]  /*d6c0*/  BRA `(.L_x_90) ;  /* 0xffffffa800587947 */ /* 0x000fea000383ffff */
.L_x_100:
[----:B-1----:R1:W2:Y:S02]  /*d6d0*/  SYNCS.PHASECHK.TRANS64.TRYWAIT P0, [R3+URZ+0x30], R0 ;  /* 0x00003000030075a7 */ /* 0x0022a400080011ff */
[----:B--2---:R-:W-:Y:S05]  /*d6e0*/  @!P0 NANOSLEEP.SYNCS 0x989680 ;  /* 0x009896800000895d */ /* 0x004fea0003900000 */
[----:B------:R-:W2:Y:S02]  /*d6f0*/  @!P0 SYNCS.PHASECHK.TRANS64 P0, [R3+URZ+0x30], R0 ;  /* 0x00003000030085a7 */ /* 0x000ea400080010ff */
[----:B--2---:R-:W-:Y:S05]  /*d700*/  @!P0 BRA `(.L_x_100) ;  /* 0xfffffffc00f08947 */ /* 0x004fea000383ffff */
[----:B------:R-:W-:Y:S05]  /*d710*/  BRA `(.L_x_99) ;  /* 0xffffffb000747947 */ /* 0x000fea000383ffff */
.L_x_108:
[----:B-1----:R1:W4:Y:S02]  /*d720*/  SYNCS.PHASECHK.TRANS64.TRYWAIT P0, [R40+URZ+0x30], R5 ;  /* 0x00003005280075a7 */ /* 0x00232400080011ff */
[----:B----4-:R-:W-:Y:S05]  /*d730*/  @!P0 NANOSLEEP.SYNCS 0x989680 ;  /* 0x009896800000895d */ /* 0x010fea0003900000 */
[----:B------:R-:W4:Y:S02]  /*d740*/  @!P0 SYNCS.PHASECHK.TRANS64 P0, [R40+URZ+0x30], R5 ;  /* 0x00003005280085a7 */ /* 0x000f2400080010ff */
[----:B----4-:R-:W-:Y:S05]  /*d750*/  @!P0 BRA `(.L_x_108) ;  /* 0xfffffffc00f08947 */ /* 0x010fea000383ffff */
[----:B------:R-:W-:Y:S05]  /*d760*/  BRA `(.L_x_107) ;  /* 0xffffffb800ac7947 */ /* 0x000fea000383ffff */
.L_x_116:
[----:B-1----:R1:W4:Y:S02]  /*d770*/  SYNCS.PHASECHK.TRANS64.TRYWAIT P0, [R90+URZ+0x30], R5 ;  /* 0x000030055a0075a7 */ /* 0x00232400080011ff */
[----:B----4-:R-:W-:Y:S05]  /*d780*/  @!P0 NANOSLEEP.SYNCS 0x989680 ;  /* 0x009896800000895d */ /* 0x010fea0003900000 */
[----:B------:R-:W4:Y:S02]  /*d790*/  @!P0 SYNCS.PHASECHK.TRANS64 P0, [R90+URZ+0x30], R5 ;  /* 0x000030055a0085a7 */ /* 0x000f2400080010ff */
[----:B----4-:R-:W-:Y:S05]  /*d7a0*/  @!P0 BRA `(.L_x_116) ;  /* 0xfffffffc00f08947 */ /* 0x010fea000383ffff */
[----:B------:R-:W-:Y:S05]  /*d7b0*/  BRA `(.L_x_115) ;  /* 0xffffffc000e47947 */ /* 0x000fea000383ffff */
.L_x_124:
[----:B-1----:R1:W4:Y:S02]  /*d7c0*/  SYNCS.PHASECHK.TRANS64.TRYWAIT P0, [R90+URZ+0x30], R5 ;  /* 0x000030055a0075a7 */ /* 0x00232400080011ff */
[----:B----4-:R-:W-:Y:S05]  /*d7d0*/  @!P0 NANOSLEEP.SYNCS 0x989680 ;  /* 0x009896800000895d */ /* 0x010fea0003900000 */
[----:B------:R-:W4:Y:S02]  /*d7e0*/  @!P0 SYNCS.PHASECHK.TRANS64 P0, [R90+URZ+0x30], R5 ;  /* 0x000030055a0085a7 */ /* 0x000f2400080010ff */
[----:B----4-:R-:W-:Y:S05]  /*d7f0*/  @!P0 BRA `(.L_x_124) ;  /* 0xfffffffc00f08947 */ /* 0x010fea000383ffff */
[----:B------:R-:W-:Y:S05]  /*d800*/  BRA `(.L_x_123) ;  /* 0xffffffcc00287947 */ /* 0x000fea000383ffff */
.L_x_132:
[----:B-1----:R1:W4:Y:S02]  /*d810*/  SYNCS.PHASECHK.TRANS64.TRYWAIT P0, [R90+URZ+0x30], R5 ;  /* 0x000030055a0075a7 */ /* 0x00232400080011ff */
[----:B----4-:R-:W-:Y:S05]  /*d820*/  @!P0 NANOSLEEP.SYNCS 0x989680 ;  /* 0x009896800000895d */ /* 0x010fea0003900000 */
[----:B------:R-:W4:Y:S02]  /*d830*/  @!P0 SYNCS.PHASECHK.TRANS64 P0, [R90+URZ+0x30], R5 ;  /* 0x000030055a0085a7 */ /* 0x000f2400080010ff */
[----:B----4-:R-:W-:Y:S05]  /*d840*/  @!P0 BRA `(.L_x_132) ;  /* 0xfffffffc00f08947 */ /* 0x010fea000383ffff */
[----:B------:R-:W-:Y:S05]  /*d850*/  BRA `(.L_x_131) ;  /* 0xffffffd4007c7947 */ /* 0x000fea000383ffff */
.L_x_140:
[----:B-1----:R1:W4:Y:S02]  /*d860*/  SYNCS.PHASECHK.TRANS64.TRYWAIT P0, [R90+URZ+0x30], R5 ;  /* 0x000030055a0075a7 */ /* 0x00232400080011ff */
[----:B----4-:R-:W-:Y:S05]  /*d870*/  @!P0 NANOSLEEP.SYNCS 0x989680 ;  /* 0x009896800000895d */ /* 0x010fea0003900000 */
[----:B------:R-:W4:Y:S02]  /*d880*/  @!P0 SYNCS.PHASECHK.TRANS64 P0, [R90+URZ+0x30], R5 ;  /* 0x000030055a0085a7 */ /* 0x000f2400080010ff */
[----:B----4-:R-:W-:Y:S05]  /*d890*/  @!P0 BRA `(.L_x_140) ;  /* 0xfffffffc00f08947 */ /* 0x010fea000383ffff */
[----:B------:R-:W-:Y:S05]  /*d8a0*/  BRA `(.L_x_139) ;  /* 0xffffffdc00c47947 */ /* 0x000fea000383ffff */
.L_x_148:
[----:B-1----:R1:W4:Y:S02]  /*d8b0*/  SYNCS.PHASECHK.TRANS64.TRYWAIT P0, [R90+URZ+0x30], R89 ;  /* 0x000030595a0075a7 */ /* 0x00232400080011ff */
[----:B----4-:R-:W-:Y:S05]  /*d8c0*/  @!P0 NANOSLEEP.SYNCS 0x989680 ;  /* 0x009896800000895d */ /* 0x010fea0003900000 */
[----:B------:R-:W4:Y:S02]  /*d8d0*/  @!P0 SYNCS.PHASECHK.TRANS64 P0, [R90+URZ+0x30], R89 ;  /* 0x000030595a0085a7 */ /* 0x000f2400080010ff */
[----:B----4-:R-:W-:Y:S05]  /*d8e0*/  @!P0 BRA `(.L_x_148) ;  /* 0xfffffffc00f08947 */ /* 0x010fea000383ffff */
[----:B------:R-:W-:Y:S05]  /*d8f0*/  BRA `(.L_x_147) ;  /* 0xffffffe8000c7947 */ /* 0x000fea000383ffff */
        .weak           $__internal_0_$__cuda_sm10x_tcgen05_guardrail_trap_col_being_dealloced_not_returned_by_alloc
        .type           $__internal_0_$__cuda_sm10x_tcgen05_guardrail_trap_col_being_dealloced_not_returned_by_alloc,@function
        .size           $__internal_0_$__cuda_sm10x_tcgen05_guardrail_trap_col_being_dealloced_not_returned_by_alloc,($__internal_1_$__cuda_sm10x_tcgen05_guardrail_trap_phase_invalid_during_alloc - $__internal_0_$__cuda_sm10x_tcgen05_guardrail_trap_col_being_dealloced_not_returned_by_alloc)
$__internal_0_$__cuda_sm10x_tcgen05_guardrail_trap_col_being_dealloced_not_returned_by_alloc:
[----:B------:R-:W-:Y:S05]  /*d900*/  BPT.TRAP 0x1 ;  /* 0x000000040000795c */ /* 0x000fea0000300000 */
[----:B------:R-:W-:-:S04]  /*d910*/  MOV R3, 0x0 ;  /* 0x0000000000037802 */ /* 0x000fc80000000f00 */
[----:B------:R-:W-:Y:S05]  /*d920*/  RET.REL.NODEC R2 `(_ZN7cutlass13device_kernelINS_4conv6kernel13ConvUniversalINS1_16ConvProblemShapeILNS1_8OperatorE2ELi3EEENS1_10collective14CollectiveConvINS1_47MainloopSm100TmaUmmaWarpSpecializedImplicitGemmILS5_2ELi3ELi3ELi1ELi2EN4cute5tupleIJNSA_1CILi1EEESD_SD_EEEEENSB_IJNSC_ILi128EEENSB_IJSG_EEENSB_IJNSC_ILi64EEEEEEEEENS_10tfloat32_tESL_NSA_8TiledMMAINSA_8MMA_AtomIJNSA_17SM100_MMA_TF32_SSISL_SL_fLi128ELi128ELNSA_4UMMA5MajorE1ELSQ_1ELNSP_7ScaleInE0ELSR_0EEEEEENSA_6LayoutISE_NSB_IJNSC_ILi0EEESV_SV_EEEEENSB_IJNSA_10UnderscoreESY_SY_EEEEENS7_6detail27Sm100ImplicitGemmTileTraitsINSA_13SM90_TMA_LOADENSA_14ComposedLayoutINSA_7SwizzleILi2ELi5ELi2EEENSA_18smem_ptr_flag_bitsILi32EEENSU_INSB_IJNSC_ILi32EEENSC_ILi4EEEEEENSB_IJSD_S19_EEEEEEEvEENS12_INSA_20SM90_TMA_LOAD_IM2COLES1E_vEEEENS_8epilogue10collective18CollectiveEpilogueINS1J_23Sm100TmaWarpSpecializedILi4ELi2ELi16ELb1ELb0EEEJSK_NSB_IJNSU_ISG_SD_EENSU_INSC_ILi16EEESD_EEEEESL_NSB_IJlNSB_IJSD_lllEEESV_EEESL_S1T_NS1J_6fusion15FusionCallbacksIS1N_NS1U_17LinearCombinationISL_fSL_fLNS_15FloatRoundStyleE2EEESK_S1R_JEEENSA_5SM1004TMEM4LOAD26SM100_TMEM_LOAD_32dp32b16xES13_NS14_INS15_ILi2ELi4ELi3EEES18_NSU_INSB_IJNSC_ILi8EEES1P_EEENSB_IJS1P_SD_EEEEEEENSA_39AutoVectorizingCopyWithAssumedAlignmentILi128EEENSA_14SM90_TMA_STOREES29_S2B_S2B_EEEvvEEEEvNT_6ParamsE) ;  /* 0xffffff2402b47950 */ /* 0x000fea0003c3ffff */
        .weak           $__internal_1_$__cuda_sm10x_tcgen05_guardrail_trap_phase_invalid_during_alloc
        .type           $__internal_1_$__cuda_sm10x_tcgen05_guardrail_trap_phase_invalid_during_alloc,@function
        .size           $__internal_1_$__cuda_sm10x_tcgen05_guardrail_trap_phase_invalid_during_alloc,($__internal_2_$__cuda_sm10x_tcgen05_guardrail_trap_unallocated_columns_being_dealloced - $__internal_1_$__cuda_sm10x_tcgen05_guardrail_trap_phase_invalid_during_alloc)
$__internal_1_$__cuda_sm10x_tcgen05_guardrail_trap_phase_invalid_during_alloc:
[----:B------:R-:W-:Y:S05]  /*d930*/  BPT.TRAP 0x1 ;  /* 0x000000040000795c */ /* 0x000fea0000300000 */
[----:B------:R-:W-:-:S04]  /*d940*/  HFMA2 R3, -RZ, RZ, 0, 0 ;  /* 0x00000000ff037431 */ /* 0x000fc800000001ff */
[----:B------:R-:W-:Y:S05]  /*d950*/  RET.REL.NODEC R2 `(_ZN7cutlass13device_kernelINS_4conv6kernel13ConvUniversalINS1_16ConvProblemShapeILNS1_8OperatorE2ELi3EEENS1_10collective14CollectiveConvINS1_47MainloopSm100TmaUmmaWarpSpecializedImplicitGemmILS5_2ELi3ELi3ELi1ELi2EN4cute5tupleIJNSA_1CILi1EEESD_SD_EEEEENSB_IJNSC_ILi128EEENSB_IJSG_EEENSB_IJNSC_ILi64EEEEEEEEENS_10tfloat32_tESL_NSA_8TiledMMAINSA_8MMA_AtomIJNSA_17SM100_MMA_TF32_SSISL_SL_fLi128ELi128ELNSA_4UMMA5MajorE1ELSQ_1ELNSP_7ScaleInE0ELSR_0EEEEEENSA_6LayoutISE_NSB_IJNSC_ILi0EEESV_SV_EEEEENSB_IJNSA_10UnderscoreESY_SY_EEEEENS7_6detail27Sm100ImplicitGemmTileTraitsINSA_13SM90_TMA_LOADENSA_14ComposedLayoutINSA_7SwizzleILi2ELi5ELi2EEENSA_18smem_ptr_flag_bitsILi32EEENSU_INSB_IJNSC_ILi32EEENSC_ILi4EEEEEENSB_IJSD_S19_EEEEEEEvEENS12_INSA_20SM90_TMA_LOAD_IM2COLES1E_vEEEENS_8epilogue10collective18CollectiveEpilogueINS1J_23Sm100TmaWarpSpecializedILi4ELi2ELi16ELb1ELb0EEEJSK_NSB_IJNSU_ISG_SD_EENSU_INSC_ILi16EEESD_EEEEESL_NSB_IJlNSB_IJSD_lllEEESV_EEESL_S1T_NS1J_6fusion15FusionCallbacksIS1N_NS1U_17LinearCombinationISL_fSL_fLNS_15FloatRoundStyleE2EEESK_S1R_JEEENSA_5SM1004TMEM4LOAD26SM100_TMEM_LOAD_32dp32b16xES13_NS14_INS15_ILi2ELi4ELi3EEES18_NSU_INSB_IJNSC_ILi8EEES1P_EEENSB_IJS1P_SD_EEEEEEENSA_39AutoVectorizingCopyWithAssumedAlignmentILi128EEENSA_14SM90_TMA_STOREES29_S2B_S2B_EEEvvEEEEvNT_6ParamsE) ;  /* 0xffffff2402a87950 */ /* 0x000fea0003c3ffff */
        .weak           $__internal_2_$__cuda_sm10x_tcgen05_guardrail_trap_unallocated_columns_being_dealloced
        .type           $__internal_2_$__cuda_sm10x_tcgen05_guardrail_trap_unallocated_columns_being_dealloced,@function
        .size           $__internal_2_$__cuda_sm10x_tcgen05_guardrail_trap_unallocated_columns_being_dealloced,(.L_x_207 - $__internal_2_$__cuda_sm10x_tcgen05_guardrail_trap_unallocated_columns_being_dealloced)
$__internal_2_$__cuda_sm10x_tcgen05_guardrail_trap_unallocated_columns_being_dealloced:
[----:B------:R-:W-:Y:S05]  /*d960*/  BPT.TRAP 0x1 ;  /* 0x000000040000795c */ /* 0x000fea0000300000 */
[----:B------:R-:W-:-:S04]  /*d970*/  MOV R3, 0x0 ;  /* 0x0000000000037802 */ /* 0x000fc80000000f00 */
[----:B------:R-:W-:Y:S05]  /*d980*/  RET.REL.NODEC R2 `(_ZN7cutlass13device_kernelINS_4conv6kernel13ConvUniversalINS1_16ConvProblemShapeILNS1_8OperatorE2ELi3EEENS1_10collective14CollectiveConvINS1_47MainloopSm100TmaUmmaWarpSpecializedImplicitGemmILS5_2ELi3ELi3ELi1ELi2EN4cute5tupleIJNSA_1CILi1EEESD_SD_EEEEENSB_IJNSC_ILi128EEENSB_IJSG_EEENSB_IJNSC_ILi64EEEEEEEEENS_10tfloat32_tESL_NSA_8TiledMMAINSA_8MMA_AtomIJNSA_17SM100_MMA_TF32_SSISL_SL_fLi128ELi128ELNSA_4UMMA5MajorE1ELSQ_1ELNSP_7ScaleInE0ELSR_0EEEEEENSA_6LayoutISE_NSB_IJNSC_ILi0EEESV_SV_EEEEENSB_IJNSA_10UnderscoreESY_SY_EEEEENS7_6detail27Sm100ImplicitGemmTileTraitsINSA_13SM90_TMA_LOADENSA_14ComposedLayoutINSA_7SwizzleILi2ELi5ELi2EEENSA_18smem_ptr_flag_bitsILi32EEENSU_INSB_IJNSC_ILi32EEENSC_ILi4EEEEEENSB_IJSD_S19_EEEEEEEvEENS12_INSA_20SM90_TMA_LOAD_IM2COLES1E_vEEEENS_8epilogue10collective18CollectiveEpilogueINS1J_23Sm100TmaWarpSpecializedILi4ELi2ELi16ELb1ELb0EEEJSK_NSB_IJNSU_ISG_SD_EENSU_INSC_ILi16EEESD_EEEEESL_NSB_IJlNSB_IJSD_lllEEESV_EEESL_S1T_NS1J_6fusion15FusionCallbacksIS1N_NS1U_17LinearCombinationISL_fSL_fLNS_15FloatRoundStyleE2EEESK_S1R_JEEENSA_5SM1004TMEM4LOAD26SM100_TMEM_LOAD_32dp32b16xES13_NS14_INS15_ILi2ELi4ELi3EEES18_NSU_INSB_IJNSC_ILi8EEES1P_EEENSB_IJS1P_SD_EEEEEEENSA_39AutoVectorizingCopyWithAssumedAlignmentILi128EEENSA_14SM90_TMA_STOREES29_S2B_S2B_EEEvvEEEEvNT_6ParamsE) ;  /* 0xffffff24029c7950 */ /* 0x000fea0003c3ffff */
.L_x_206:
[----:B------:R-:W-:-:S00]  /*d990*/  BRA `(.L_x_206) ;  /* 0xfffffffc00fc7947 */ /* 0x000fc0000383ffff */
[----:B------:R-:W-:-:S00]  /*d9a0*/  NOP ;  /* 0x0000000000007918 */ /* 0x000fc00000000000 */
        /* <DEDUP_REMOVED lines=13> */
.L_x_207:


//--------------------- .nv.global.init           --------------------------
	.section	.nv.global.init,"aw",@progbits
.nv.global.init:
	.type		$str$29,@object
	.size		$str$29,($str$30 - $str$29)
$str$29:
        /*0000*/ 	.byte	0x28, 0x61, 0x64, 0x64, 0x72, 0x65, 0x73, 0x73, 0x20, 0x26, 0x20, 0x6d, 0x61, 0x73, 0x6b, 0x29
        /*0010*/ 	.byte	0x20, 0x3d, 0x3d, 0x20, 0x30, 0x00
	.type		$str$30,@object
	.size		$str$30,($str$28 - $str$30)
$str$30:
        /*0016*/ 	.byte	0x2f, 0x74, 0x6d, 0x70, 0x2f, 0x63, 0x75, 0x74, 0x6c, 0x61, 0x73, 0x73, 0x5f, 0x73, 0x77, 0x65
        /*0026*/ 	.byte	0x65, 0x70, 0x5f, 0x73, 0x72, 0x63, 0x2f, 0x69, 0x6e, 0x63, 0x6c, 0x75, 0x64, 0x65, 0x2f, 0x63
        /*0036*/ 	.byte	0x75, 0x74, 0x65, 0x2f, 0x70, 0x6f, 0x69, 0x6e, 0x74, 0x65, 0x72, 0x5f, 0x66, 0x6c, 0x61, 0x67
        /*0046*/ 	.byte	0x67, 0x65, 0x64, 0x2e, 0x68, 0x70, 0x70, 0x00
	.type		$str$28,@object
	.size		$str$28,($str$27 - $str$28)
$str$28:
        /*004e*/ 	.byte	0x2f, 0x74, 0x6d, 0x70, 0x2f, 0x63, 0x75, 0x74, 0x6c, 0x61, 0x73, 0x73, 0x5f, 0x73, 0x77, 0x65
        /*005e*/ 	.byte	0x65, 0x70, 0x5f, 0x73, 0x72, 0x63, 0x2f, 0x69, 0x6e, 0x63, 0x6c, 0x75, 0x64, 0x65, 0x2f, 0x63
        /*006e*/ 	.byte	0x75, 0x74, 0x65, 0x2f, 0x61, 0x74, 0x6f, 0x6d, 0x2f, 0x63, 0x6f, 0x70, 0x79, 0x5f, 0x74, 0x72
        /*007e*/ 	.byte	0x61, 0x69, 0x74, 0x73, 0x5f, 0x73, 0x6d, 0x31, 0x30, 0x30, 0x2e, 0x68, 0x70, 0x70, 0x00
	.type		$str$27,@object
	.size		$str$27,(__unnamed_1 - $str$27)
$str$27:
        /*008d*/ 	.byte	0x28, 0x28, 0x75, 0x69, 0x6e, 0x74, 0x33, 0x32, 0x5f, 0x74, 0x28, 0x74, 0x68, 0x72, 0x65, 0x61
        /*009d*/ 	.byte	0x64, 0x49, 0x64, 0x78, 0x2e, 0x78, 0x29, 0x20, 0x2f, 0x20, 0x33, 0x32, 0x29, 0x20, 0x25, 0x20
        /*00ad*/ 	.byte	0x34, 0x29, 0x20, 0x3d, 0x3d, 0x20, 0x28, 0x28, 0x28, 0x74, 0x6d, 0x65, 0x6d, 0x5f, 0x61, 0x64
        /*00bd*/ 	.byte	0x64, 0x72, 0x20, 0x3e, 0x3e, 0x20, 0x31, 0x36, 0x29, 0x20, 0x2f, 0x20, 0x33, 0x32, 0x29, 0x20
        /*00cd*/ 	.byte	0x25, 0x20, 0x34, 0x29, 0x00
	.type		__unnamed_1,@object
	.size		__unnamed_1,(__unnamed_2 - __unnamed_1)
__unnamed_1:
        /*00d2*/ 	.byte	0x61, 0x75, 0x74, 0x6f, 0x20, 0x63, 0x75, 0x74, 0x65, 0x3a, 0x3a, 0x61, 0x73, 0x5f, 0x70, 0x6f
        /* <DEDUP_REMOVED lines=24> */
        /*0262*/ 	.byte	0x32, 0x30, 0x34, 0x38, 0x3e, 0x3e, 0x3e, 0x3e, 0x5d, 0x00
	.type		__unnamed_2,@object
	.size		__unnamed_2,(.L_2 - __unnamed_2)
__unnamed_2:
        /* <DEDUP_REMOVED lines=42> */
        /*050c*/ 	.byte	0x3e, 0x5d, 0x00
.L_2:


//--------------------- .nv.shared._ZN7cutlass13device_kernelINS_4conv6kernel13ConvUniversalINS1_16ConvProblemShapeILNS1_8OperatorE2ELi3EEENS1_10collective14CollectiveConvINS1_47MainloopSm100TmaUmmaWarpSpecializedImplicitGemmILS5_2ELi3ELi3ELi1ELi2EN4cute5tupleIJNSA_1CILi1EEESD_SD_EEEEENSB_IJNSC_ILi128EEENSB_IJSG_EEENSB_IJNSC_ILi64EEEEEEEEENS_10tfloat32_tESL_NSA_8TiledMMAINSA_8MMA_AtomIJNSA_17SM100_MMA_TF32_SSISL_SL_fLi128ELi128ELNSA_4UMMA5MajorE1ELSQ_1ELNSP_7ScaleInE0ELSR_0EEEEEENSA_6LayoutISE_NSB_IJNSC_ILi0EEESV_SV_EEEEENSB_IJNSA_10UnderscoreESY_SY_EEEEENS7_6detail27Sm100ImplicitGemmTileTraitsINSA_13SM90_TMA_LOADENSA_14ComposedLayoutINSA_7SwizzleILi2ELi5ELi2EEENSA_18smem_ptr_flag_bitsILi32EEENSU_INSB_IJNSC_ILi32EEENSC_ILi4EEEEEENSB_IJSD_S19_EEEEEEEvEENS12_INSA_20SM90_TMA_LOAD_IM2COLES1E_vEEEENS_8epilogue10collective18CollectiveEpilogueINS1J_23Sm100TmaWarpSpecializedILi4ELi2ELi16ELb1ELb0EEEJSK_NSB_IJNSU_ISG_SD_EENSU_INSC_ILi16EEESD_EEEEESL_NSB_IJlNSB_IJSD_lllEEESV_EEESL_S1T_NS1J_6fusion15FusionCallbacksIS1N_NS1U_17LinearCombinationISL_fSL_fLNS_15FloatRoundStyleE2EEESK_S1R_JEEENSA_5SM1004TMEM4LOAD26SM100_TMEM_LOAD_32dp32b16xES13_NS14_INS15_ILi2ELi4ELi3EEES18_NSU_INSB_IJNSC_ILi8EEES1P_EEENSB_IJS1P_SD_EEEEEEENSA_39AutoVectorizingCopyWithAssumedAlignmentILi128EEENSA_14SM90_TMA_STOREES29_S2B_S2B_EEEvvEEEEvNT_6ParamsE --------------------------
	.section	.nv.shared._ZN7cutlass13device_kernelINS_4conv6kernel13ConvUniversalINS1_16ConvProblemShapeILNS1_8OperatorE2ELi3EEENS1_10collective14CollectiveConvINS1_47MainloopSm100TmaUmmaWarpSpecializedImplicitGemmILS5_2ELi3ELi3ELi1ELi2EN4cute5tupleIJNSA_1CILi1EEESD_SD_EEEEENSB_IJNSC_ILi128EEENSB_IJSG_EEENSB_IJNSC_ILi64EEEEEEEEENS_10tfloat32_tESL_NSA_8TiledMMAINSA_8MMA_AtomIJNSA_17SM100_MMA_TF32_SSISL_SL_fLi128ELi128ELNSA_4UMMA5MajorE1ELSQ_1ELNSP_7ScaleInE0ELSR_0EEEEEENSA_6LayoutISE_NSB_IJNSC_ILi0EEESV_SV_EEEEENSB_IJNSA_10UnderscoreESY_SY_EEEEENS7_6detail27Sm100ImplicitGemmTileTraitsINSA_13SM90_TMA_LOADENSA_14ComposedLayoutINSA_7SwizzleILi2ELi5ELi2EEENSA_18smem_ptr_flag_bitsILi32EEENSU_INSB_IJNSC_ILi32EEENSC_ILi4EEEEEENSB_IJSD_S19_EEEEEEEvEENS12_INSA_20SM90_TMA_LOAD_IM2COLES1E_vEEEENS_8epilogue10collective18CollectiveEpilogueINS1J_23Sm100TmaWarpSpecializedILi4ELi2ELi16ELb1ELb0EEEJSK_NSB_IJNSU_ISG_SD_EENSU_INSC_ILi16EEESD_EEEEESL_NSB_IJlNSB_IJSD_lllEEESV_EEESL_S1T_NS1J_6fusion15FusionCallbacksIS1N_NS1U_17LinearCombinationISL_fSL_fLNS_15FloatRoundStyleE2EEESK_S1R_JEEENSA_5SM1004TMEM4LOAD26SM100_TMEM_LOAD_32dp32b16xES13_NS14_INS15_ILi2ELi4ELi3EEES18_NSU_INSB_IJNSC_ILi8EEES1P_EEENSB_IJS1P_SD_EEEEEEENSA_39AutoVectorizingCopyWithAssumedAlignmentILi128EEENSA_14SM90_TMA_STOREES29_S2B_S2B_EEEvvEEEEvNT_6ParamsE,"aw",@nobits
	.sectionflags	@""
	.align	16
	.zero		1024


//--------------------- .nv.shared.reserved.0     --------------------------
	.section	.nv.shared.reserved.0,"aw",@nobits
	.weak		__nv_reservedSMEM_offset_0_alias
	.size		__nv_reservedSMEM_offset_0_alias, 0, 64
	.other		__nv_reservedSMEM_offset_0_alias,@"STO_CUDA_RESERVED_SHARED STV_DEFAULT"
__nv_reservedSMEM_offset_0_alias:
	.zero		0
.nv.shared.reserved.0:
	.zero		64
	.weak		__nv_reservedSMEM_tcgen05_partition
	.type		__nv_reservedSMEM_tcgen05_partition,@object
	.size		__nv_reservedSMEM_tcgen05_partition,(.L_0 - __nv_reservedSMEM_tcgen05_partition)
__nv_reservedSMEM_tcgen05_partition:
	.zero		32
.L_0:


//--------------------- .nv.global                --------------------------
	.section	.nv.global,"aw",@nobits
.nv.global:
	.type		_ZN39_INTERNAL_c0ba9bf0_4_k_cu_082ab375_36294cute1_E,@object
	.size		_ZN39_INTERNAL_c0ba9bf0_4_k_cu_082ab375_36294cute1_E,(_ZN39_INTERNAL_c0ba9bf0_4_k_cu_082ab375_36294cuda3std3__45__cpo6cbeginE - _ZN39_INTERNAL_c0ba9bf0_4_k_cu_082ab375_36294cute1_E)
_ZN39_INTERNAL_c0ba9bf0_4_k_cu_082ab375_36294cute1_E:
	.zero		1
	.type		_ZN39_INTERNAL_c0ba9bf0_4_k_cu_082ab375_36294cuda3std3__45__cpo6cbeginE,@object
	.size		_ZN39_INTERNAL_c0ba9bf0_4_k_cu_082ab375_36294cuda3std3__45__cpo6cbeginE,(_ZN39_INTERNAL_c0ba9bf0_4_k_cu_082ab375_36294cuda3std3__48in_placeE - _ZN39_INTERNAL_c0ba9bf0_4_k_cu_082ab375_36294cuda3std3__45__cpo6cbeginE)
_ZN39_INTERNAL_c0ba9bf0_4_k_cu_082ab375_36294cuda3std3__45__cpo6cbeginE:
	.zero		1
	.type		_ZN39_INTERNAL_c0ba9bf0_4_k_cu_082ab375_36294cuda3std3__48in_placeE,@object
	.size		_ZN39_INTERNAL_c0ba9bf0_4_k_cu_082ab375_36294cuda3std3__48in_placeE,(_ZN39_INTERNAL_c0ba9bf0_4_k_cu_082ab375_36294cuda3std6ranges3__45__cpo9iter_moveE - _ZN39_INTERNAL_c0ba9bf0_4_k_cu_082ab375_36294cuda3std3__48in_placeE)
_ZN39_INTERNAL_c0ba9bf0_4_k_cu_082ab375_36294cuda3std3__48in_placeE:
	.zero		1
	.type		_ZN39_INTERNAL_c0ba9bf0_4_k_cu_082ab375_36294cuda3std6ranges3__45__cpo9iter_moveE,@object
	.size		_ZN39_INTERNAL_c0ba9bf0_4_k_cu_082ab375_36294cuda3std6ranges3__45__cpo9iter_moveE,(_ZN39_INTERNAL_c0ba9bf0_4_k_cu_082ab375_36294cuda3std3__45__cpo5beginE - _ZN39_INTERNAL_c0ba9bf0_4_k_cu_082ab375_36294cuda3std6ranges3__45__cpo9iter_moveE)
_ZN39_INTERNAL_c0ba9bf0_4_k_cu_082ab375_36294cuda3std6ranges3__45__cpo9iter_moveE:
	.zero		1
	.type		_ZN39_INTERNAL_c0ba9bf0_4_k_cu_082ab375_36294cuda3std3__45__cpo5beginE,@object
	.size		_ZN39_INTERNAL_c0ba9bf0_4_k_cu_082ab375_36294cuda3std3__45__cpo5beginE,(_ZN39_INTERNAL_c0ba9bf0_4_k_cu_082ab375_36294cuda3std3__441_GLOBAL__N__c0ba9bf0_4_k_cu_082ab375_36296ignoreE - _ZN39_INTERNAL_c0ba9bf0_4_k_cu_082ab375_36294cuda3std3__45__cpo5beginE)
_ZN39_INTERNAL_c0ba9bf0_4_k_cu_082ab375_36294cuda3std3__45__cpo5beginE:
	.zero		1
	.type		_ZN39_INTERNAL_c0ba9bf0_4_k_cu_082ab375_36294cuda3std3__441_GLOBAL__N__c0ba9bf0_4_k_cu_082ab375_36296ignoreE,@object
	.size		_ZN39_INTERNAL_c0ba9bf0_4_k_cu_082ab375_36294cuda3std3__441_GLOBAL__N__c0ba9bf0_4_k_cu_082ab375_36296ignoreE,(_ZN39_INTERNAL_c0ba9bf0_4_k_cu_082ab375_36294cute7productE - _ZN39_INTERNAL_c0ba9bf0_4_k_cu_082ab375_36294cuda3std3__441_GLOBAL__N__c0ba9bf0_4_k_cu_082ab375_36296ignoreE)
_ZN39_INTERNAL_c0ba9bf0_4_k_cu_082ab375_36294cuda3std3__441_GLOBAL__N__c0ba9bf0_4_k_cu_082ab375_36296ignoreE:
	.zero		1
	.type		_ZN39_INTERNAL_c0ba9bf0_4_k_cu_082ab375_36294cute7productE,@object
	.size		_ZN39_INTERNAL_c0ba9bf0_4_k_cu_082ab375_36294cute7productE,(_ZN39_INTERNAL_c0ba9bf0_4_k_cu_082ab375_36294cuda3std3__45__cpo3endE - _ZN39_INTERNAL_c0ba9bf0_4_k_cu_082ab375_36294cute7productE)
_ZN39_INTERNAL_c0ba9bf0_4_k_cu_082ab375_36294cute7productE:
	.zero		1
	.type		_ZN39_INTERNAL_c0ba9bf0_4_k_cu_082ab375_36294cuda3std3__45__cpo3endE,@object
	.size		_ZN39_INTERNAL_c0ba9bf0_4_k_cu_082ab375_36294cuda3std3__45__cpo3endE,(_ZN39_INTERNAL_c0ba9bf0_4_k_cu_082ab375_36294cuda3std3__419piecewise_constructE - _ZN39_INTERNAL_c0ba9bf0_4_k_cu_082ab375_36294cuda3std3__45__cpo3endE)
_ZN39_INTERNAL_c0ba9bf0_4_k_cu_082ab375_36294cuda3std3__45__cpo3endE:
	.zero		1
	.type		_ZN39_INTERNAL_c0ba9bf0_4_k_cu_082ab375_36294cuda3std3__419piecewise_constructE,@object
	.size		_ZN39_INTERNAL_c0ba9bf0_4_k_cu_082ab375_36294cuda3std3__419piecewise_constructE,(_ZN39_INTERNAL_c0ba9bf0_4_k_cu_082ab375_36294cuda3std3__45__cpo4cendE - _ZN39_INTERNAL_c0ba9bf0_4_k_cu_082ab375_36294cuda3std3__419piecewise_constructE)
_ZN39_INTERNAL_c0ba9bf0_4_k_cu_082ab375_36294cuda3std3__419piecewise_constructE:
	.zero		1
	.type		_ZN39_INTERNAL_c0ba9bf0_4_k_cu_082ab375_36294cuda3std3__45__cpo4cendE,@object
	.size		_ZN39_INTERNAL_c0ba9bf0_4_k_cu_082ab375_36294cuda3std3__45__cpo4cendE,(_ZN39_INTERNAL_c0ba9bf0_4_k_cu_082ab375_36294cuda3std6ranges3__45__cpo4swapE - _ZN39_INTERNAL_c0ba9bf0_4_k_cu_082ab375_36294cuda3std3__45__cpo4cendE)
_ZN39_INTERNAL_c0ba9bf0_4_k_cu_082ab375_36294cuda3std3__45__cpo4cendE:
	.zero		1
	.type		_ZN39_INTERNAL_c0ba9bf0_4_k_cu_082ab375_36294cuda3std6ranges3__45__cpo4swapE,@object
	.size		_ZN39_INTERNAL_c0ba9bf0_4_k_cu_082ab375_36294cuda3std6ranges3__45__cpo4swapE,(.L_10 - _ZN39_INTERNAL_c0ba9bf0_4_k_cu_082ab375_36294cuda3std6ranges3__45__cpo4swapE)
_ZN39_INTERNAL_c0ba9bf0_4_k_cu_082ab375_36294cuda3std6ranges3__45__cpo4swapE:
	.zero		1
.L_10:


//--------------------- .nv.constant0._ZN7cutlass13device_kernelINS_4conv6kernel13ConvUniversalINS1_16ConvProblemShapeILNS1_8OperatorE2ELi3EEENS1_10collective14CollectiveConvINS1_47MainloopSm100TmaUmmaWarpSpecializedImplicitGemmILS5_2ELi3ELi3ELi1ELi2EN4cute5tupleIJNSA_1CILi1EEESD_SD_EEEEENSB_IJNSC_ILi128EEENSB_IJSG_EEENSB_IJNSC_ILi64EEEEEEEEENS_10tfloat32_tESL_NSA_8TiledMMAINSA_8MMA_AtomIJNSA_17SM100_MMA_TF32_SSISL_SL_fLi128ELi128ELNSA_4UMMA5MajorE1ELSQ_1ELNSP_7ScaleInE0ELSR_0EEEEEENSA_6LayoutISE_NSB_IJNSC_ILi0EEESV_SV_EEEEENSB_IJNSA_10UnderscoreESY_SY_EEEEENS7_6detail27Sm100ImplicitGemmTileTraitsINSA_13SM90_TMA_LOADENSA_14ComposedLayoutINSA_7SwizzleILi2ELi5ELi2EEENSA_18smem_ptr_flag_bitsILi32EEENSU_INSB_IJNSC_ILi32EEENSC_ILi4EEEEEENSB_IJSD_S19_EEEEEEEvEENS12_INSA_20SM90_TMA_LOAD_IM2COLES1E_vEEEENS_8epilogue10collective18CollectiveEpilogueINS1J_23Sm100TmaWarpSpecializedILi4ELi2ELi16ELb1ELb0EEEJSK_NSB_IJNSU_ISG_SD_EENSU_INSC_ILi16EEESD_EEEEESL_NSB_IJlNSB_IJSD_lllEEESV_EEESL_S1T_NS1J_6fusion15FusionCallbacksIS1N_NS1U_17LinearCombinationISL_fSL_fLNS_15FloatRoundStyleE2EEESK_S1R_JEEENSA_5SM1004TMEM4LOAD26SM100_TMEM_LOAD_32dp32b16xES13_NS14_INS15_ILi2ELi4ELi3EEES18_NSU_INSB_IJNSC_ILi8EEES1P_EEENSB_IJS1P_SD_EEEEEEENSA_39AutoVectorizingCopyWithAssumedAlignmentILi128EEENSA_14SM90_TMA_STOREES29_S2B_S2B_EEEvvEEEEvNT_6ParamsE --------------------------
	.section	.nv.constant0._ZN7cutlass13device_kernelINS_4conv6kernel13ConvUniversalINS1_16ConvProblemShapeILNS1_8OperatorE2ELi3EEENS1_10collective14CollectiveConvINS1_47MainloopSm100TmaUmmaWarpSpecializedImplicitGemmILS5_2ELi3ELi3ELi1ELi2EN4cute5tupleIJNSA_1CILi1EEESD_SD_EEEEENSB_IJNSC_ILi128EEENSB_IJSG_EEENSB_IJNSC_ILi64EEEEEEEEENS_10tfloat32_tESL_NSA_8TiledMMAINSA_8MMA_AtomIJNSA_17SM100_MMA_TF32_SSISL_SL_fLi128ELi128ELNSA_4UMMA5MajorE1ELSQ_1ELNSP_7ScaleInE0ELSR_0EEEEEENSA_6LayoutISE_NSB_IJNSC_ILi0EEESV_SV_EEEEENSB_IJNSA_10UnderscoreESY_SY_EEEEENS7_6detail27Sm100ImplicitGemmTileTraitsINSA_13SM90_TMA_LOADENSA_14ComposedLayoutINSA_7SwizzleILi2ELi5ELi2EEENSA_18smem_ptr_flag_bitsILi32EEENSU_INSB_IJNSC_ILi32EEENSC_ILi4EEEEEENSB_IJSD_S19_EEEEEEEvEENS12_INSA_20SM90_TMA_LOAD_IM2COLES1E_vEEEENS_8epilogue10collective18CollectiveEpilogueINS1J_23Sm100TmaWarpSpecializedILi4ELi2ELi16ELb1ELb0EEEJSK_NSB_IJNSU_ISG_SD_EENSU_INSC_ILi16EEESD_EEEEESL_NSB_IJlNSB_IJSD_lllEEESV_EEESL_S1T_NS1J_6fusion15FusionCallbacksIS1N_NS1U_17LinearCombinationISL_fSL_fLNS_15FloatRoundStyleE2EEESK_S1R_JEEENSA_5SM1004TMEM4LOAD26SM100_TMEM_LOAD_32dp32b16xES13_NS14_INS15_ILi2ELi4ELi3EEES18_NSU_INSB_IJNSC_ILi8EEES1P_EEENSB_IJS1P_SD_EEEEEEENSA_39AutoVectorizingCopyWithAssumedAlignmentILi128EEENSA_14SM90_TMA_STOREES29_S2B_S2B_EEEvvEEEEvNT_6ParamsE,"a",@progbits
	.sectionflags	@""
	.align	4
.nv.constant0._ZN7cutlass13device_kernelINS_4conv6kernel13ConvUniversalINS1_16ConvProblemShapeILNS1_8OperatorE2ELi3EEENS1_10collective14CollectiveConvINS1_47MainloopSm100TmaUmmaWarpSpecializedImplicitGemmILS5_2ELi3ELi3ELi1ELi2EN4cute5tupleIJNSA_1CILi1EEESD_SD_EEEEENSB_IJNSC_ILi128EEENSB_IJSG_EEENSB_IJNSC_ILi64EEEEEEEEENS_10tfloat32_tESL_NSA_8TiledMMAINSA_8MMA_AtomIJNSA_17SM100_MMA_TF32_SSISL_SL_fLi128ELi128ELNSA_4UMMA5MajorE1ELSQ_1ELNSP_7ScaleInE0ELSR_0EEEEEENSA_6LayoutISE_NSB_IJNSC_ILi0EEESV_SV_EEEEENSB_IJNSA_10UnderscoreESY_SY_EEEEENS7_6detail27Sm100ImplicitGemmTileTraitsINSA_13SM90_TMA_LOADENSA_14ComposedLayoutINSA_7SwizzleILi2ELi5ELi2EEENSA_18smem_ptr_flag_bitsILi32EEENSU_INSB_IJNSC_ILi32EEENSC_ILi4EEEEEENSB_IJSD_S19_EEEEEEEvEENS12_INSA_20SM90_TMA_LOAD_IM2COLES1E_vEEEENS_8epilogue10collective18CollectiveEpilogueINS1J_23Sm100TmaWarpSpecializedILi4ELi2ELi16ELb1ELb0EEEJSK_NSB_IJNSU_ISG_SD_EENSU_INSC_ILi16EEESD_EEEEESL_NSB_IJlNSB_IJSD_lllEEESV_EEESL_S1T_NS1J_6fusion15FusionCallbacksIS1N_NS1U_17LinearCombinationISL_fSL_fLNS_15FloatRoundStyleE2EEESK_S1R_JEEENSA_5SM1004TMEM4LOAD26SM100_TMEM_LOAD_32dp32b16xES13_NS14_INS15_ILi2ELi4ELi3EEES18_NSU_INSB_IJNSC_ILi8EEES1P_EEENSB_IJS1P_SD_EEEEEEENSA_39AutoVectorizingCopyWithAssumedAlignmentILi128EEENSA_14SM90_TMA_STOREES29_S2B_S2B_EEEvvEEEEvNT_6ParamsE:
	.zero		3200


//--------------------- SYMBOLS --------------------------

	.type		.nv.reservedSmem.offset0,@object
	.size		.nv.reservedSmem.offset0,0x4
	.type		.nv.reservedSmem.cap,@object
	.size		.nv.reservedSmem.cap,0x4
	.type		__assertfail,@function
